// auto-generated by cutlass_sweep.gemm — config: {"arch": "sm_90", "cluster_m": 2, "cluster_n": 1, "dtype": "e4m3", "dtype_b": "e4m3", "layout": "nt", "stages": 0, "tile_k": 32, "tile_m": 384, "tile_n": 96}
#include "cutlass/cutlass.h"
#include "cutlass/gemm/collective/collective_builder.hpp"
#include "cutlass/gemm/device/gemm_universal_adapter.h"
#include "cutlass/gemm/kernel/gemm_universal.hpp"
#include "cutlass/epilogue/collective/collective_builder.hpp"

using ElemA = cutlass::float_e4m3_t;
using ElemB = cutlass::float_e4m3_t;
using ElemCD = cutlass::float_e4m3_t;
using Acc  = float;
using TileShape    = cute::Shape<cute::_384, cute::_96, cute::_32>;
using ClusterShape = cute::Shape<cute::_2, cute::_1, cute::_1>;

using CollectiveEpilogue = typename cutlass::epilogue::collective::CollectiveBuilder<
    cutlass::arch::Sm90, cutlass::arch::OpClassTensorOp,
    TileShape, ClusterShape,
    cutlass::epilogue::collective::EpilogueTileAuto,
    Acc, Acc,
    ElemCD, cutlass::layout::RowMajor, 128 / cutlass::sizeof_bits<ElemCD>::value,
    ElemCD, cutlass::layout::RowMajor, 128 / cutlass::sizeof_bits<ElemCD>::value,
    cutlass::epilogue::collective::EpilogueScheduleAuto
  >::CollectiveOp;

using CollectiveMainloop = typename cutlass::gemm::collective::CollectiveBuilder<
    cutlass::arch::Sm90, cutlass::arch::OpClassTensorOp,
    ElemA, cutlass::layout::RowMajor, 128 / cutlass::sizeof_bits<ElemA>::value,
    ElemB, cutlass::layout::ColumnMajor, 128 / cutlass::sizeof_bits<ElemB>::value,
    Acc,
    TileShape, ClusterShape,
    cutlass::gemm::collective::StageCountAutoCarveout<static_cast<int>(sizeof(typename CollectiveEpilogue::SharedStorage))>,
    cutlass::gemm::collective::KernelScheduleAuto
  >::CollectiveOp;

using GemmKernel = cutlass::gemm::kernel::GemmUniversal<
    cute::Shape<int,int,int,int>,
    CollectiveMainloop,
    CollectiveEpilogue
>;
using Gemm = cutlass::gemm::device::GemmUniversalAdapter<GemmKernel>;

// Force the device kernel symbol into the cubin without needing a host main.
auto* _anchor = &cutlass::device_kernel<GemmKernel>;


// ===== COMPILED SASS (sm_90a) =====

	.target	sm_90a

	.elftype	@"ET_EXEC"


//--------------------- .note.nv.tkinfo           --------------------------
	.section	.note.nv.tkinfo,"",@"SHT_NOTE"
	.sectionflags	@"SHF_NOTE_NV_TKINFO"
	.tkinfo
        /*0018*/ 	.word	0x00000002
        /*0030*/ 	.string	""
        /*0030*/ 	.string	"ptxas"
        /*0030*/ 	.string	"Cuda compilation tools, release 13.0, V13.0.88"
        /*0030*/ 	.string	"Build cuda_13.0.r13.0/compiler.36424714_0"
        /*0030*/ 	.string	"-arch sm_90a -m 64 "



//--------------------- .note.nv.cuinfo           --------------------------
	.section	.note.nv.cuinfo,"",@"SHT_NOTE"
	.sectionflags	@"SHF_NOTE_NV_CUINFO"
        /*0018*/ 	.short	0x0002
        /*001a*/ 	.short	0x005a
        /*001c*/ 	.short	0x0082
	.zero		2


//--------------------- .nv.info                  --------------------------
	.section	.nv.info,"",@"SHT_CUDA_INFO"
	.align	4


	//----- nvinfo : EIATTR_REGCOUNT
	.align		4
        /*0000*/ 	.byte	0x04, 0x2f
        /*0002*/ 	.short	(.L_12 - .L_11)
	.align		4
.L_11:
        /*0004*/ 	.word	index@(_ZN7cutlass13device_kernelINS_4gemm6kernel13GemmUniversalIN4cute5tupleIJiiiiEEENS1_10collective13CollectiveMmaINS1_37MainloopSm90TmaGmmaWarpSpecializedFP8ILi15ENS5_IJNS4_1CILi2EEENSA_ILi1EEESC_EEENS1_35KernelTmaWarpSpecializedCooperativeEEENS5_IJNSA_ILi384EEENSA_ILi96EEENSA_ILi32EEEEEENS_12float_e4m3_tENS5_IJlSC_lEEESK_SL_NS4_8TiledMMAINS4_8MMA_AtomIJNS4_4SM904GMMA30MMA_64x96x32_F32E4M3E4M3_SS_TNILNSP_7ScaleInE1ELSR_1EEEEEENS4_6LayoutISD_NS5_IJSC_NSA_ILi0EEESV_EEEEENS5_IJNS4_10UnderscoreESY_SY_EEEEENS4_13SM90_TMA_LOADENS4_14ComposedLayoutINS4_7SwizzleILi1ELi4ELi3EEENS4_18smem_ptr_flag_bitsILi8EEENSU_INS5_IJNSA_ILi8EEESI_EEENS5_IJSI_SC_EEEEEEEvNS4_8identityENS4_23SM90_TMA_LOAD_MULTICASTES1B_vS1C_EENS_8epilogue10collective6detail29Sm90TmaWarpSpecializedAdapterINS1G_15DefaultEpilogueISK_SL_SL_NS1F_6thread17LinearCombinationISK_Li1EffLNS1K_9ScaleType4KindE0ELNS_15FloatRoundStyleE2ESK_EENS1_15EpilogueDefaultEEEEEvvEEEEvNT_6ParamsE)
        /*0008*/ 	.word	0x000000a8


	//----- nvinfo : EIATTR_FRAME_SIZE
	.align		4
.L_12:
        /*000c*/ 	.byte	0x04, 0x11
        /*000e*/ 	.short	(.L_14 - .L_13)
	.align		4
.L_13:
        /*0010*/ 	.word	index@(_ZN7cutlass13device_kernelINS_4gemm6kernel13GemmUniversalIN4cute5tupleIJiiiiEEENS1_10collective13CollectiveMmaINS1_37MainloopSm90TmaGmmaWarpSpecializedFP8ILi15ENS5_IJNS4_1CILi2EEENSA_ILi1EEESC_EEENS1_35KernelTmaWarpSpecializedCooperativeEEENS5_IJNSA_ILi384EEENSA_ILi96EEENSA_ILi32EEEEEENS_12float_e4m3_tENS5_IJlSC_lEEESK_SL_NS4_8TiledMMAINS4_8MMA_AtomIJNS4_4SM904GMMA30MMA_64x96x32_F32E4M3E4M3_SS_TNILNSP_7ScaleInE1ELSR_1EEEEEENS4_6LayoutISD_NS5_IJSC_NSA_ILi0EEESV_EEEEENS5_IJNS4_10UnderscoreESY_SY_EEEEENS4_13SM90_TMA_LOADENS4_14ComposedLayoutINS4_7SwizzleILi1ELi4ELi3EEENS4_18smem_ptr_flag_bitsILi8EEENSU_INS5_IJNSA_ILi8EEESI_EEENS5_IJSI_SC_EEEEEEEvNS4_8identityENS4_23SM90_TMA_LOAD_MULTICASTES1B_vS1C_EENS_8epilogue10collective6detail29Sm90TmaWarpSpecializedAdapterINS1G_15DefaultEpilogueISK_SL_SL_NS1F_6thread17LinearCombinationISK_Li1EffLNS1K_9ScaleType4KindE0ELNS_15FloatRoundStyleE2ESK_EENS1_15EpilogueDefaultEEEEEvvEEEEvNT_6ParamsE)
        /*0014*/ 	.word	0x000001a8


	//----- nvinfo : EIATTR_MIN_STACK_SIZE
	.align		4
.L_14:
        /*0018*/ 	.byte	0x04, 0x12
        /*001a*/ 	.short	(.L_16 - .L_15)
	.align		4
.L_15:
        /*001c*/ 	.word	index@(_ZN7cutlass13device_kernelINS_4gemm6kernel13GemmUniversalIN4cute5tupleIJiiiiEEENS1_10collective13CollectiveMmaINS1_37MainloopSm90TmaGmmaWarpSpecializedFP8ILi15ENS5_IJNS4_1CILi2EEENSA_ILi1EEESC_EEENS1_35KernelTmaWarpSpecializedCooperativeEEENS5_IJNSA_ILi384EEENSA_ILi96EEENSA_ILi32EEEEEENS_12float_e4m3_tENS5_IJlSC_lEEESK_SL_NS4_8TiledMMAINS4_8MMA_AtomIJNS4_4SM904GMMA30MMA_64x96x32_F32E4M3E4M3_SS_TNILNSP_7ScaleInE1ELSR_1EEEEEENS4_6LayoutISD_NS5_IJSC_NSA_ILi0EEESV_EEEEENS5_IJNS4_10UnderscoreESY_SY_EEEEENS4_13SM90_TMA_LOADENS4_14ComposedLayoutINS4_7SwizzleILi1ELi4ELi3EEENS4_18smem_ptr_flag_bitsILi8EEENSU_INS5_IJNSA_ILi8EEESI_EEENS5_IJSI_SC_EEEEEEEvNS4_8identityENS4_23SM90_TMA_LOAD_MULTICASTES1B_vS1C_EENS_8epilogue10collective6detail29Sm90TmaWarpSpecializedAdapterINS1G_15DefaultEpilogueISK_SL_SL_NS1F_6thread17LinearCombinationISK_Li1EffLNS1K_9ScaleType4KindE0ELNS_15FloatRoundStyleE2ESK_EENS1_15EpilogueDefaultEEEEEvvEEEEvNT_6ParamsE)
        /*0020*/ 	.word	0x000001a8
.L_16:


//--------------------- .nv.compat                --------------------------
	.section	.nv.compat,"",@"SHT_CUDA_COMPAT_INFO"
	.align	4
        /*0000*/ 	.byte	0x02, 0x09, 0x01, 0x00, 0x02, 0x02, 0x04, 0x00, 0x02, 0x05, 0x05, 0x00, 0x03, 0x07, 0x01, 0x01
        /*0010*/ 	.byte	0x02, 0x03, 0x01, 0x00, 0x02, 0x06, 0x01, 0x00, 0x04, 0x0b, 0x08, 0x00, 0x00, 0x00, 0x00, 0x00
        /*0020*/ 	.byte	0x00, 0x00, 0x00, 0x00


//--------------------- .nv.info._ZN7cutlass13device_kernelINS_4gemm6kernel13GemmUniversalIN4cute5tupleIJiiiiEEENS1_10collective13CollectiveMmaINS1_37MainloopSm90TmaGmmaWarpSpecializedFP8ILi15ENS5_IJNS4_1CILi2EEENSA_ILi1EEESC_EEENS1_35KernelTmaWarpSpecializedCooperativeEEENS5_IJNSA_ILi384EEENSA_ILi96EEENSA_ILi32EEEEEENS_12float_e4m3_tENS5_IJlSC_lEEESK_SL_NS4_8TiledMMAINS4_8MMA_AtomIJNS4_4SM904GMMA30MMA_64x96x32_F32E4M3E4M3_SS_TNILNSP_7ScaleInE1ELSR_1EEEEEENS4_6LayoutISD_NS5_IJSC_NSA_ILi0EEESV_EEEEENS5_IJNS4_10UnderscoreESY_SY_EEEEENS4_13SM90_TMA_LOADENS4_14ComposedLayoutINS4_7SwizzleILi1ELi4ELi3EEENS4_18smem_ptr_flag_bitsILi8EEENSU_INS5_IJNSA_ILi8EEESI_EEENS5_IJSI_SC_EEEEEEEvNS4_8identityENS4_23SM90_TMA_LOAD_MULTICASTES1B_vS1C_EENS_8epilogue10collective6detail29Sm90TmaWarpSpecializedAdapterINS1G_15DefaultEpilogueISK_SL_SL_NS1F_6thread17LinearCombinationISK_Li1EffLNS1K_9ScaleType4KindE0ELNS_15FloatRoundStyleE2ESK_EENS1_15EpilogueDefaultEEEEEvvEEEEvNT_6ParamsE --------------------------
	.section	.nv.info._ZN7cutlass13device_kernelINS_4gemm6kernel13GemmUniversalIN4cute5tupleIJiiiiEEENS1_10collective13CollectiveMmaINS1_37MainloopSm90TmaGmmaWarpSpecializedFP8ILi15ENS5_IJNS4_1CILi2EEENSA_ILi1EEESC_EEENS1_35KernelTmaWarpSpecializedCooperativeEEENS5_IJNSA_ILi384EEENSA_ILi96EEENSA_ILi32EEEEEENS_12float_e4m3_tENS5_IJlSC_lEEESK_SL_NS4_8TiledMMAINS4_8MMA_AtomIJNS4_4SM904GMMA30MMA_64x96x32_F32E4M3E4M3_SS_TNILNSP_7ScaleInE1ELSR_1EEEEEENS4_6LayoutISD_NS5_IJSC_NSA_ILi0EEESV_EEEEENS5_IJNS4_10UnderscoreESY_SY_EEEEENS4_13SM90_TMA_LOADENS4_14ComposedLayoutINS4_7SwizzleILi1ELi4ELi3EEENS4_18smem_ptr_flag_bitsILi8EEENSU_INS5_IJNSA_ILi8EEESI_EEENS5_IJSI_SC_EEEEEEEvNS4_8identityENS4_23SM90_TMA_LOAD_MULTICASTES1B_vS1C_EENS_8epilogue10collective6detail29Sm90TmaWarpSpecializedAdapterINS1G_15DefaultEpilogueISK_SL_SL_NS1F_6thread17LinearCombinationISK_Li1EffLNS1K_9ScaleType4KindE0ELNS_15FloatRoundStyleE2ESK_EENS1_15EpilogueDefaultEEEEEvvEEEEvNT_6ParamsE,"",@"SHT_CUDA_INFO"
	.sectionflags	@""
	.align	4


	//----- nvinfo : EIATTR_CUDA_API_VERSION
	.align		4
        /*0000*/ 	.byte	0x04, 0x37
        /*0002*/ 	.short	(.L_18 - .L_17)
.L_17:
        /*0004*/ 	.word	0x00000082


	//----- nvinfo : EIATTR_KPARAM_INFO
	.align		4
.L_18:
        /*0008*/ 	.byte	0x04, 0x17
        /*000a*/ 	.short	(.L_20 - .L_19)
.L_19:
        /*000c*/ 	.word	0x00000000
        /*0010*/ 	.short	0x0000
        /*0012*/ 	.short	0x0070
        /*0014*/ 	.byte	0x00, 0xf0, 0x01, 0x10


	//----- nvinfo : EIATTR_SPARSE_MMA_MASK
	.align		4
.L_20:
        /*0018*/ 	.byte	0x03, 0x50
        /*001a*/ 	.short	0x0000


	//----- nvinfo : EIATTR_MAXREG_COUNT
	.align		4
        /*001c*/ 	.byte	0x03, 0x1b
        /*001e*/ 	.short	0x00a8


	//----- nvinfo : EIATTR_NUM_BARRIERS
	.align		4
        /*0020*/ 	.byte	0x02, 0x4c
        /*0022*/ 	.byte	0x01
	.zero		1


	//----- nvinfo : EIATTR_ANNOTATIONS
	.align		4
        /*0024*/ 	.byte	0x04, 0x55
        /*0026*/ 	.short	(.L_22 - .L_21)


	//   ....[0]....
.L_21:
        /*0028*/ 	.word	0x00000001
        /*002c*/ 	.byte	0xc0, 0x08, 0x00, 0x00, 0x01, 0x00, 0x00, 0x00, 0x90, 0x09, 0x00, 0x00, 0x01, 0x00, 0x00, 0x00
        /* <DEDUP_REMOVED lines=374> */
        /*179c*/ 	.byte	0x70, 0x72, 0x01, 0x00, 0x01, 0x00, 0x00, 0x00, 0xc0, 0x72, 0x01, 0x00


	//----- nvinfo : EIATTR_MERCURY_ISA_VERSION
	.align		4
.L_22:
        /*17a8*/ 	.byte	0x03, 0x5f
        /*17aa*/ 	.short	0x0101


	//----- nvinfo : EIATTR_INT_WARP_WIDE_INSTR_OFFSETS
	.align		4
        /*17ac*/ 	.byte	0x04, 0x31
        /*17ae*/ 	.short	(.L_24 - .L_23)


	//   ....[0]....
.L_23:
        /*17b0*/ 	.word	0x000006e0


	//   ....[1]....
        /*17b4*/ 	.word	0x00000700


	//   ....[2]....
        /*17b8*/ 	.word	0x00000860


	//   ....[3]....
        /*17bc*/ 	.word	0x00005030


	//----- nvinfo : EIATTR_COOP_GROUP_MASK_REGIDS
	.align		4
.L_24:
        /*17c0*/ 	.byte	0x04, 0x29
        /*17c2*/ 	.short	(.L_26 - .L_25)


	//   ....[0]....
.L_25:
        /*17c4*/ 	.word	0xffffffff


	//   ....[1]....
        /*17c8*/ 	.word	0xffffffff


	//   ....[2]....
        /*17cc*/ 	.word	0xffffffff


	//   ....[3]....
        /*17d0*/ 	.word	0xffffffff


	//   ....[4]....
        /*17d4*/ 	.word	0xffffffff


	//   ....[5]....
        /*17d8*/ 	.word	0xffffffff


	//----- nvinfo : EIATTR_COOP_GROUP_INSTR_OFFSETS
	.align		4
.L_26:
        /*17dc*/ 	.byte	0x04, 0x28
        /*17de*/ 	.short	(.L_28 - .L_27)


	//   ....[0]....
.L_27:
        /*17e0*/ 	.word	0x00000070


	//   ....[1]....
        /*17e4*/ 	.word	0x00000080


	//   ....[2]....
        /*17e8*/ 	.word	0x000001a0


	//   ....[3]....
        /*17ec*/ 	.word	0x00000550


	//   ....[4]....
        /*17f0*/ 	.word	0x000009d0


	//   ....[5]....
        /*17f4*/ 	.word	0x00001b60


	//----- nvinfo : EIATTR_REG_RECONFIG
	.align		4
.L_28:
        /*17f8*/ 	.byte	0x01, 0x54
	.zero		2


	//----- nvinfo : EIATTR_MBARRIER_INSTR_OFFSETS
	.align		4
        /*17fc*/ 	.byte	0x04, 0x39
        /*17fe*/ 	.short	(.L_30 - .L_29)


	//   ....[0]....
.L_29:
        /*1800*/ 	.word	0x00000340
        /*1804*/ 	.word	0x000000ff
        /*1808*/ 	.word	0x00000000
        /*180c*/ 	.short	0x0100
        /*180e*/ 	.byte	0x09
	.zero		1


	//   ....[1]....
        /*1810*/ 	.word	0x00000350
        /*1814*/ 	.word	0x000000ff
        /*1818*/ 	.word	0x00000078
        /*181c*/ 	.short	0x0100
        /*181e*/ 	.byte	0x09
	.zero		1


	//   ....[2]....
        /*1820*/ 	.word	0x00000360
        /*1824*/ 	.word	0x000000ff
        /*1828*/ 	.word	0x00000008
        /*182c*/ 	.short	0x0100
        /*182e*/ 	.byte	0x09
	.zero		1


	//   ....[3]....
        /*1830*/ 	.word	0x00000370
        /*1834*/ 	.word	0x000000ff
        /*1838*/ 	.word	0x00000080
        /*183c*/ 	.short	0x0100
        /*183e*/ 	.byte	0x09
	.zero		1


	//   ....[4]....
        /*1840*/ 	.word	0x00000380
        /*1844*/ 	.word	0x000000ff
        /*1848*/ 	.word	0x00000010
        /*184c*/ 	.short	0x0100
        /*184e*/ 	.byte	0x09
	.zero		1


	//   ....[5]....
        /*1850*/ 	.word	0x00000390
        /*1854*/ 	.word	0x000000ff
        /*1858*/ 	.word	0x00000088
        /*185c*/ 	.short	0x0100
        /*185e*/ 	.byte	0x09
	.zero		1


	//   ....[6]....
        /*1860*/ 	.word	0x000003a0
        /*1864*/ 	.word	0x000000ff
        /*1868*/ 	.word	0x00000018
        /*186c*/ 	.short	0x0100
        /*186e*/ 	.byte	0x09
	.zero		1


	//   ....[7]....
        /*1870*/ 	.word	0x000003b0
        /*1874*/ 	.word	0x000000ff
        /*1878*/ 	.word	0x00000090
        /*187c*/ 	.short	0x0100
        /*187e*/ 	.byte	0x09
	.zero		1


	//   ....[8]....
        /*1880*/ 	.word	0x000003c0
        /*1884*/ 	.word	0x000000ff
        /*1888*/ 	.word	0x00000020
        /*188c*/ 	.short	0x0100
        /*188e*/ 	.byte	0x09
	.zero		1


	//   ....[9]....
        /*1890*/ 	.word	0x000003d0
        /*1894*/ 	.word	0x000000ff
        /*1898*/ 	.word	0x00000098
        /*189c*/ 	.short	0x0100
        /*189e*/ 	.byte	0x09
	.zero		1


	//   ....[10]....
        /*18a0*/ 	.word	0x000003e0
        /*18a4*/ 	.word	0x000000ff
        /*18a8*/ 	.word	0x00000028
        /*18ac*/ 	.short	0x0100
        /*18ae*/ 	.byte	0x09
	.zero		1


	//   ....[11]....
        /*18b0*/ 	.word	0x000003f0
        /*18b4*/ 	.word	0x000000ff
        /*18b8*/ 	.word	0x000000a0
        /*18bc*/ 	.short	0x0100
        /*18be*/ 	.byte	0x09
	.zero		1


	//   ....[12]....
        /*18c0*/ 	.word	0x00000400
        /*18c4*/ 	.word	0x000000ff
        /*18c8*/ 	.word	0x00000030
        /*18cc*/ 	.short	0x0100
        /*18ce*/ 	.byte	0x09
	.zero		1


	//   ....[13]....
        /*18d0*/ 	.word	0x00000410
        /*18d4*/ 	.word	0x000000ff
        /*18d8*/ 	.word	0x000000a8
        /*18dc*/ 	.short	0x0100
        /*18de*/ 	.byte	0x09
	.zero		1


	//   ....[14]....
        /*18e0*/ 	.word	0x00000420
        /*18e4*/ 	.word	0x000000ff
        /*18e8*/ 	.word	0x00000038
        /*18ec*/ 	.short	0x0100
        /*18ee*/ 	.byte	0x09
	.zero		1


	//   ....[15]....
        /*18f0*/ 	.word	0x00000430
        /*18f4*/ 	.word	0x000000ff
        /*18f8*/ 	.word	0x000000b0
        /*18fc*/ 	.short	0x0100
        /*18fe*/ 	.byte	0x09
	.zero		1


	//   ....[16]....
        /*1900*/ 	.word	0x00000440
        /*1904*/ 	.word	0x000000ff
        /*1908*/ 	.word	0x00000040
        /*190c*/ 	.short	0x0100
        /*190e*/ 	.byte	0x09
	.zero		1


	//   ....[17]....
        /*1910*/ 	.word	0x00000450
        /*1914*/ 	.word	0x000000ff
        /*1918*/ 	.word	0x000000b8
        /*191c*/ 	.short	0x0100
        /*191e*/ 	.byte	0x09
	.zero		1


	//   ....[18]....
        /*1920*/ 	.word	0x00000460
        /*1924*/ 	.word	0x000000ff
        /*1928*/ 	.word	0x00000048
        /*192c*/ 	.short	0x0100
        /*192e*/ 	.byte	0x09
	.zero		1


	//   ....[19]....
        /*1930*/ 	.word	0x00000470
        /*1934*/ 	.word	0x000000ff
        /*1938*/ 	.word	0x000000c0
        /*193c*/ 	.short	0x0100
        /*193e*/ 	.byte	0x09
	.zero		1


	//   ....[20]....
        /*1940*/ 	.word	0x00000480
        /*1944*/ 	.word	0x000000ff
        /*1948*/ 	.word	0x00000050
        /*194c*/ 	.short	0x0100
        /*194e*/ 	.byte	0x09
	.zero		1


	//   ....[21]....
        /*1950*/ 	.word	0x00000490
        /*1954*/ 	.word	0x000000ff
        /*1958*/ 	.word	0x000000c8
        /*195c*/ 	.short	0x0100
        /*195e*/ 	.byte	0x09
	.zero		1


	//   ....[22]....
        /*1960*/ 	.word	0x000004a0
        /*1964*/ 	.word	0x000000ff
        /*1968*/ 	.word	0x00000058
        /*196c*/ 	.short	0x0100
        /*196e*/ 	.byte	0x09
	.zero		1


	//   ....[23]....
        /*1970*/ 	.word	0x000004b0
        /*1974*/ 	.word	0x000000ff
        /*1978*/ 	.word	0x000000d0
        /*197c*/ 	.short	0x0100
        /*197e*/ 	.byte	0x09
	.zero		1


	//   ....[24]....
        /*1980*/ 	.word	0x000004c0
        /*1984*/ 	.word	0x000000ff
        /*1988*/ 	.word	0x00000060
        /*198c*/ 	.short	0x0100
        /*198e*/ 	.byte	0x09
	.zero		1


	//   ....[25]....
        /*1990*/ 	.word	0x000004d0
        /*1994*/ 	.word	0x000000ff
        /*1998*/ 	.word	0x000000d8
        /*199c*/ 	.short	0x0100
        /*199e*/ 	.byte	0x09
	.zero		1


	//   ....[26]....
        /*19a0*/ 	.word	0x000004e0
        /*19a4*/ 	.word	0x000000ff
        /*19a8*/ 	.word	0x00000068
        /*19ac*/ 	.short	0x0100
        /*19ae*/ 	.byte	0x09
	.zero		1


	//   ....[27]....
        /*19b0*/ 	.word	0x000004f0
        /*19b4*/ 	.word	0x000000ff
        /*19b8*/ 	.word	0x000000e0
        /*19bc*/ 	.short	0x0100
        /*19be*/ 	.byte	0x09
	.zero		1


	//   ....[28]....
        /*19c0*/ 	.word	0x00000500
        /*19c4*/ 	.word	0x000000ff
        /*19c8*/ 	.word	0x00000070
        /*19cc*/ 	.short	0x0100
        /*19ce*/ 	.byte	0x09
	.zero		1


	//   ....[29]....
        /*19d0*/ 	.word	0x00000510
        /*19d4*/ 	.word	0x000000ff
        /*19d8*/ 	.word	0x000000e8
        /*19dc*/ 	.short	0x0100
        /*19de*/ 	.byte	0x09
	.zero		1


	//   ....[30]....
        /*19e0*/ 	.word	0x000008f0
        /*19e4*/ 	.word	0x000000ff
        /*19e8*/ 	.word	0x00000100
        /*19ec*/ 	.short	0x0100
        /*19ee*/ 	.byte	0x06
	.zero		1


	//   ....[31]....
        /*19f0*/ 	.word	0x00000970
        /*19f4*/ 	.word	0x000000ff
        /*19f8*/ 	.word	0x00000108
        /*19fc*/ 	.short	0x0100
        /*19fe*/ 	.byte	0x06
	.zero		1


	//   ....[32]....
        /*1a00*/ 	.word	0x00002230
        /*1a04*/ 	.word	0x000000ff
        /*1a08*/ 	.word	0x00000000
        /*1a0c*/ 	.short	0x010a
        /*1a0e*/ 	.byte	0x07
	.zero		1


	//   ....[33]....
        /*1a10*/ 	.word	0x00002290
        /*1a14*/ 	.word	0x000000ff
        /*1a18*/ 	.word	0x00000000
        /*1a1c*/ 	.short	0x010a
        /*1a1e*/ 	.byte	0x07
	.zero		1


	//   ....[34]....
        /*1a20*/ 	.word	0x000039c0
        /*1a24*/ 	.word	0x000000ff
        /*1a28*/ 	.word	0x00000000
        /*1a2c*/ 	.short	0x010a
        /*1a2e*/ 	.byte	0x10
	.zero		1


	//   ....[35]....
        /*1a30*/ 	.word	0x00003a00
        /*1a34*/ 	.word	0x000000ff
        /*1a38*/ 	.word	0x00000000
        /*1a3c*/ 	.short	0x010a
        /*1a3e*/ 	.byte	0x10
	.zero		1


	//   ....[36]....
        /*1a40*/ 	.word	0x000050a0
        /*1a44*/ 	.word	0x000000e5
        /*1a48*/ 	.word	0x00000000
        /*1a4c*/ 	.short	0x0101
        /*1a4e*/ 	.byte	0x3f
	.zero		1


	//   ....[37]....
        /*1a50*/ 	.word	0x000068d0
        /*1a54*/ 	.word	0x00000018
        /*1a58*/ 	.word	0x00000000
        /*1a5c*/ 	.short	0x0101
        /*1a5e*/ 	.byte	0x3f
	.zero		1


	//   ....[38]....
        /*1a60*/ 	.word	0x00015e90
        /*1a64*/ 	.word	0x0000000c
        /*1a68*/ 	.word	0x00000078
        /*1a6c*/ 	.short	0x010a
        /*1a6e*/ 	.byte	0x3f
	.zero		1


	//   ....[39]....
        /*1a70*/ 	.word	0x00016240
        /*1a74*/ 	.word	0x00000005
        /*1a78*/ 	.word	0x00000108
        /*1a7c*/ 	.short	0x0101
        /*1a7e*/ 	.byte	0x3f
	.zero		1


	//   ....[40]....
        /*1a80*/ 	.word	0x000169e0
        /*1a84*/ 	.word	0x00000007
        /*1a88*/ 	.word	0x00000000
        /*1a8c*/ 	.short	0x010a
        /*1a8e*/ 	.byte	0x3f
	.zero		1


	//   ....[41]....
        /*1a90*/ 	.word	0x00016a60
        /*1a94*/ 	.word	0x00000008
        /*1a98*/ 	.word	0x00000000
        /*1a9c*/ 	.short	0x010a
        /*1a9e*/ 	.byte	0x3f
	.zero		1


	//   ....[42]....
        /*1aa0*/ 	.word	0x00016af0
        /*1aa4*/ 	.word	0x00000009
        /*1aa8*/ 	.word	0x00000000
        /*1aac*/ 	.short	0x010a
        /*1aae*/ 	.byte	0x3f
	.zero		1


	//   ....[43]....
        /*1ab0*/ 	.word	0x00016b80
        /*1ab4*/ 	.word	0x00000008
        /*1ab8*/ 	.word	0x00000000
        /*1abc*/ 	.short	0x010a
        /*1abe*/ 	.byte	0x3f
	.zero		1


	//   ....[44]....
        /*1ac0*/ 	.word	0x00016c10
        /*1ac4*/ 	.word	0x00000009
        /*1ac8*/ 	.word	0x00000000
        /*1acc*/ 	.short	0x010a
        /*1ace*/ 	.byte	0x3f
	.zero		1


	//   ....[45]....
        /*1ad0*/ 	.word	0x00016ca0
        /*1ad4*/ 	.word	0x00000008
        /*1ad8*/ 	.word	0x00000000
        /*1adc*/ 	.short	0x010a
        /*1ade*/ 	.byte	0x3f
	.zero		1


	//   ....[46]....
        /*1ae0*/ 	.word	0x00016d30
        /*1ae4*/ 	.word	0x00000009
        /*1ae8*/ 	.word	0x00000000
        /*1aec*/ 	.short	0x010a
        /*1aee*/ 	.byte	0x3f
	.zero		1


	//   ....[47]....
        /*1af0*/ 	.word	0x00016dc0
        /*1af4*/ 	.word	0x00000008
        /*1af8*/ 	.word	0x00000000
        /*1afc*/ 	.short	0x010a
        /*1afe*/ 	.byte	0x3f
	.zero		1


	//   ....[48]....
        /*1b00*/ 	.word	0x00016e50
        /*1b04*/ 	.word	0x00000009
        /*1b08*/ 	.word	0x00000000
        /*1b0c*/ 	.short	0x010a
        /*1b0e*/ 	.byte	0x3f
	.zero		1


	//   ....[49]....
        /*1b10*/ 	.word	0x00016ee0
        /*1b14*/ 	.word	0x00000008
        /*1b18*/ 	.word	0x00000000
        /*1b1c*/ 	.short	0x010a
        /*1b1e*/ 	.byte	0x3f
	.zero		1


	//   ....[50]....
        /*1b20*/ 	.word	0x00016f70
        /*1b24*/ 	.word	0x00000009
        /*1b28*/ 	.word	0x00000000
        /*1b2c*/ 	.short	0x010a
        /*1b2e*/ 	.byte	0x3f
	.zero		1


	//   ....[51]....
        /*1b30*/ 	.word	0x00017000
        /*1b34*/ 	.word	0x00000008
        /*1b38*/ 	.word	0x00000000
        /*1b3c*/ 	.short	0x010a
        /*1b3e*/ 	.byte	0x3f
	.zero		1


	//   ....[52]....
        /*1b40*/ 	.word	0x00017090
        /*1b44*/ 	.word	0x00000009
        /*1b48*/ 	.word	0x00000000
        /*1b4c*/ 	.short	0x010a
        /*1b4e*/ 	.byte	0x3f
	.zero		1


	//   ....[53]....
        /*1b50*/ 	.word	0x00017120
        /*1b54*/ 	.word	0x00000006
        /*1b58*/ 	.word	0x00000000
        /*1b5c*/ 	.short	0x010a
        /*1b5e*/ 	.byte	0x3f
	.zero		1


	//   ....[54]....
        /*1b60*/ 	.word	0x000171b0
        /*1b64*/ 	.word	0x00000003
        /*1b68*/ 	.word	0x00000000
        /*1b6c*/ 	.short	0x010a
        /*1b6e*/ 	.byte	0x3f
	.zero		1


	//   ....[55]....
        /*1b70*/ 	.word	0x00017220
        /*1b74*/ 	.word	0x00000009
        /*1b78*/ 	.word	0x00000000
        /*1b7c*/ 	.short	0x010a
        /*1b7e*/ 	.byte	0x3f
	.zero		1


	//   ....[56]....
        /*1b80*/ 	.word	0x00017290
        /*1b84*/ 	.word	0x00000000
        /*1b88*/ 	.word	0x00000000
        /*1b8c*/ 	.short	0x010a
        /*1b8e*/ 	.byte	0x3f
	.zero		1


	//   ....[57]....
        /*1b90*/ 	.word	0x00017370
        /*1b94*/ 	.word	0x0000000c
        /*1b98*/ 	.word	0x00000078
        /*1b9c*/ 	.short	0x010a
        /*1b9e*/ 	.byte	0x3f
	.zero		1


	//   ....[58]....
        /*1ba0*/ 	.word	0x00017440
        /*1ba4*/ 	.word	0x00000007
        /*1ba8*/ 	.word	0x00000000
        /*1bac*/ 	.short	0x010a
        /*1bae*/ 	.byte	0x3f
	.zero		1


	//   ....[59]....
        /*1bb0*/ 	.word	0x00017490
        /*1bb4*/ 	.word	0x00000008
        /*1bb8*/ 	.word	0x00000000
        /*1bbc*/ 	.short	0x010a
        /*1bbe*/ 	.byte	0x3f
	.zero		1


	//   ....[60]....
        /*1bc0*/ 	.word	0x000174e0
        /*1bc4*/ 	.word	0x00000009
        /*1bc8*/ 	.word	0x00000000
        /*1bcc*/ 	.short	0x010a
        /*1bce*/ 	.byte	0x3f
	.zero		1


	//   ....[61]....
        /*1bd0*/ 	.word	0x00017530
        /*1bd4*/ 	.word	0x00000008
        /*1bd8*/ 	.word	0x00000000
        /*1bdc*/ 	.short	0x010a
        /*1bde*/ 	.byte	0x3f
	.zero		1


	//   ....[62]....
        /*1be0*/ 	.word	0x00017580
        /*1be4*/ 	.word	0x00000009
        /*1be8*/ 	.word	0x00000000
        /*1bec*/ 	.short	0x010a
        /*1bee*/ 	.byte	0x3f
	.zero		1


	//   ....[63]....
        /*1bf0*/ 	.word	0x000175d0
        /*1bf4*/ 	.word	0x00000008
        /*1bf8*/ 	.word	0x00000000
        /*1bfc*/ 	.short	0x010a
        /*1bfe*/ 	.byte	0x3f
	.zero		1


	//   ....[64]....
        /*1c00*/ 	.word	0x00017620
        /*1c04*/ 	.word	0x00000009
        /*1c08*/ 	.word	0x00000000
        /*1c0c*/ 	.short	0x010a
        /*1c0e*/ 	.byte	0x3f
	.zero		1


	//   ....[65]....
        /*1c10*/ 	.word	0x00017670
        /*1c14*/ 	.word	0x00000008
        /*1c18*/ 	.word	0x00000000
        /*1c1c*/ 	.short	0x010a
        /*1c1e*/ 	.byte	0x3f
	.zero		1


	//   ....[66]....
        /*1c20*/ 	.word	0x000176c0
        /*1c24*/ 	.word	0x00000009
        /*1c28*/ 	.word	0x00000000
        /*1c2c*/ 	.short	0x010a
        /*1c2e*/ 	.byte	0x3f
	.zero		1


	//   ....[67]....
        /*1c30*/ 	.word	0x00017710
        /*1c34*/ 	.word	0x00000008
        /*1c38*/ 	.word	0x00000000
        /*1c3c*/ 	.short	0x010a
        /*1c3e*/ 	.byte	0x3f
	.zero		1


	//   ....[68]....
        /*1c40*/ 	.word	0x00017760
        /*1c44*/ 	.word	0x00000009
        /*1c48*/ 	.word	0x00000000
        /*1c4c*/ 	.short	0x010a
        /*1c4e*/ 	.byte	0x3f
	.zero		1


	//   ....[69]....
        /*1c50*/ 	.word	0x000177b0
        /*1c54*/ 	.word	0x00000008
        /*1c58*/ 	.word	0x00000000
        /*1c5c*/ 	.short	0x010a
        /*1c5e*/ 	.byte	0x3f
	.zero		1


	//   ....[70]....
        /*1c60*/ 	.word	0x00017800
        /*1c64*/ 	.word	0x00000009
        /*1c68*/ 	.word	0x00000000
        /*1c6c*/ 	.short	0x010a
        /*1c6e*/ 	.byte	0x3f
	.zero		1


	//   ....[71]....
        /*1c70*/ 	.word	0x00017850
        /*1c74*/ 	.word	0x00000006
        /*1c78*/ 	.word	0x00000000
        /*1c7c*/ 	.short	0x010a
        /*1c7e*/ 	.byte	0x3f
	.zero		1


	//----- nvinfo : EIATTR_NUM_MBARRIERS
	.align		4
.L_30:
        /*1c80*/ 	.byte	0x03, 0x38
        /*1c82*/ 	.short	0x0020


	//----- nvinfo : EIATTR_EXIT_INSTR_OFFSETS
	.align		4
        /*1c84*/ 	.byte	0x04, 0x1c
        /*1c86*/ 	.short	(.L_32 - .L_31)


	//   ....[0]....
.L_31:
        /*1c88*/ 	.word	0x00000b80


	//   ....[1]....
        /*1c8c*/ 	.word	0x00001420


	//   ....[2]....
        /*1c90*/ 	.word	0x00015550


	//   ....[3]....
        /*1c94*/ 	.word	0x00015b20


	//   ....[4]....
        /*1c98*/ 	.word	0x00017200


	//----- nvinfo : EIATTR_MAX_THREADS
	.align		4
.L_32:
        /*1c9c*/ 	.byte	0x04, 0x05
        /*1c9e*/ 	.short	(.L_34 - .L_33)
.L_33:
        /*1ca0*/ 	.word	0x00000180
        /*1ca4*/ 	.word	0x00000001
        /*1ca8*/ 	.word	0x00000001


	//----- nvinfo : EIATTR_CRS_STACK_SIZE
	.align		4
.L_34:
        /*1cac*/ 	.byte	0x04, 0x1e
        /*1cae*/ 	.short	(.L_36 - .L_35)
.L_35:
        /*1cb0*/ 	.word	0x00000000


	//----- nvinfo : EIATTR_CBANK_PARAM_SIZE
	.align		4
.L_36:
        /*1cb4*/ 	.byte	0x03, 0x19
        /*1cb6*/ 	.short	0x0470


	//----- nvinfo : EIATTR_PARAM_CBANK
	.align		4
        /*1cb8*/ 	.byte	0x04, 0x0a
        /*1cba*/ 	.short	(.L_38 - .L_37)
	.align		4
.L_37:
        /*1cbc*/ 	.word	index@(.nv.constant0._ZN7cutlass13device_kernelINS_4gemm6kernel13GemmUniversalIN4cute5tupleIJiiiiEEENS1_10collective13CollectiveMmaINS1_37MainloopSm90TmaGmmaWarpSpecializedFP8ILi15ENS5_IJNS4_1CILi2EEENSA_ILi1EEESC_EEENS1_35KernelTmaWarpSpecializedCooperativeEEENS5_IJNSA_ILi384EEENSA_ILi96EEENSA_ILi32EEEEEENS_12float_e4m3_tENS5_IJlSC_lEEESK_SL_NS4_8TiledMMAINS4_8MMA_AtomIJNS4_4SM904GMMA30MMA_64x96x32_F32E4M3E4M3_SS_TNILNSP_7ScaleInE1ELSR_1EEEEEENS4_6LayoutISD_NS5_IJSC_NSA_ILi0EEESV_EEEEENS5_IJNS4_10UnderscoreESY_SY_EEEEENS4_13SM90_TMA_LOADENS4_14ComposedLayoutINS4_7SwizzleILi1ELi4ELi3EEENS4_18smem_ptr_flag_bitsILi8EEENSU_INS5_IJNSA_ILi8EEESI_EEENS5_IJSI_SC_EEEEEEEvNS4_8identityENS4_23SM90_TMA_LOAD_MULTICASTES1B_vS1C_EENS_8epilogue10collective6detail29Sm90TmaWarpSpecializedAdapterINS1G_15DefaultEpilogueISK_SL_SL_NS1F_6thread17LinearCombinationISK_Li1EffLNS1K_9ScaleType4KindE0ELNS_15FloatRoundStyleE2ESK_EENS1_15EpilogueDefaultEEEEEvvEEEEvNT_6ParamsE)
        /*1cc0*/ 	.short	0x0210
        /*1cc2*/ 	.short	0x0470


	//----- nvinfo : EIATTR_SW_WAR
	.align		4
.L_38:
        /*1cc4*/ 	.byte	0x04, 0x36
        /*1cc6*/ 	.short	(.L_40 - .L_39)
.L_39:
        /*1cc8*/ 	.word	0x00000008
.L_40:


//--------------------- .nv.callgraph             --------------------------
	.section	.nv.callgraph,"",@"SHT_CUDA_CALLGRAPH"
	.align	4
	.sectionentsize	8
	.align		4
        /*0000*/ 	.word	0x00000000
	.align		4
        /*0004*/ 	.word	0xffffffff
	.align		4
        /*0008*/ 	.word	0x00000000
	.align		4
        /*000c*/ 	.word	0xfffffffe
	.align		4
        /*0010*/ 	.word	0x00000000
	.align		4
        /*0014*/ 	.word	0xfffffffd
	.align		4
        /*0018*/ 	.word	0x00000000
	.align		4
        /*001c*/ 	.word	0xfffffffc


//--------------------- .nv.constant4             --------------------------
	.section	.nv.constant4,"a",@progbits
	.align	8
	.align		8
.nv.constant4:
        /*0000*/ 	.dword	_ZN40_INTERNAL_5f41d215_4_k_cu_3312d9c3_120904cuda3std3__45__cpo5beginE
	.align		8
        /*0008*/ 	.dword	_ZN40_INTERNAL_5f41d215_4_k_cu_3312d9c3_120904cuda3std3__45__cpo3endE
	.align		8
        /*0010*/ 	.dword	_ZN40_INTERNAL_5f41d215_4_k_cu_3312d9c3_120904cuda3std3__45__cpo6cbeginE
	.align		8
        /*0018*/ 	.dword	_ZN40_INTERNAL_5f41d215_4_k_cu_3312d9c3_120904cuda3std3__45__cpo4cendE
	.align		8
        /*0020*/ 	.dword	_ZN40_INTERNAL_5f41d215_4_k_cu_3312d9c3_120904cuda3std3__442_GLOBAL__N__5f41d215_4_k_cu_3312d9c3_120906ignoreE
	.align		8
        /*0028*/ 	.dword	_ZN40_INTERNAL_5f41d215_4_k_cu_3312d9c3_120904cuda3std3__419piecewise_constructE
	.align		8
        /*0030*/ 	.dword	_ZN40_INTERNAL_5f41d215_4_k_cu_3312d9c3_120904cuda3std3__48in_placeE
	.align		8
        /*0038*/ 	.dword	_ZN40_INTERNAL_5f41d215_4_k_cu_3312d9c3_120904cuda3std6ranges3__45__cpo4swapE
	.align		8
        /*0040*/ 	.dword	_ZN40_INTERNAL_5f41d215_4_k_cu_3312d9c3_120904cuda3std6ranges3__45__cpo9iter_moveE
	.align		8
        /*0048*/ 	.dword	_ZN40_INTERNAL_5f41d215_4_k_cu_3312d9c3_120904cute7productE
	.align		8
        /*0050*/ 	.dword	_ZN40_INTERNAL_5f41d215_4_k_cu_3312d9c3_120904cute1_E


//--------------------- .text._ZN7cutlass13device_kernelINS_4gemm6kernel13GemmUniversalIN4cute5tupleIJiiiiEEENS1_10collective13CollectiveMmaINS1_37MainloopSm90TmaGmmaWarpSpecializedFP8ILi15ENS5_IJNS4_1CILi2EEENSA_ILi1EEESC_EEENS1_35KernelTmaWarpSpecializedCooperativeEEENS5_IJNSA_ILi384EEENSA_ILi96EEENSA_ILi32EEEEEENS_12float_e4m3_tENS5_IJlSC_lEEESK_SL_NS4_8TiledMMAINS4_8MMA_AtomIJNS4_4SM904GMMA30MMA_64x96x32_F32E4M3E4M3_SS_TNILNSP_7ScaleInE1ELSR_1EEEEEENS4_6LayoutISD_NS5_IJSC_NSA_ILi0EEESV_EEEEENS5_IJNS4_10UnderscoreESY_SY_EEEEENS4_13SM90_TMA_LOADENS4_14ComposedLayoutINS4_7SwizzleILi1ELi4ELi3EEENS4_18smem_ptr_flag_bitsILi8EEENSU_INS5_IJNSA_ILi8EEESI_EEENS5_IJSI_SC_EEEEEEEvNS4_8identityENS4_23SM90_TMA_LOAD_MULTICASTES1B_vS1C_EENS_8epilogue10collective6detail29Sm90TmaWarpSpecializedAdapterINS1G_15DefaultEpilogueISK_SL_SL_NS1F_6thread17LinearCombinationISK_Li1EffLNS1K_9ScaleType4KindE0ELNS_15FloatRoundStyleE2ESK_EENS1_15EpilogueDefaultEEEEEvvEEEEvNT_6ParamsE --------------------------
	.section	.text._ZN7cutlass13device_kernelINS_4gemm6kernel13GemmUniversalIN4cute5tupleIJiiiiEEENS1_10collective13CollectiveMmaINS1_37MainloopSm90TmaGmmaWarpSpecializedFP8ILi15ENS5_IJNS4_1CILi2EEENSA_ILi1EEESC_EEENS1_35KernelTmaWarpSpecializedCooperativeEEENS5_IJNSA_ILi384EEENSA_ILi96EEENSA_ILi32EEEEEENS_12float_e4m3_tENS5_IJlSC_lEEESK_SL_NS4_8TiledMMAINS4_8MMA_AtomIJNS4_4SM904GMMA30MMA_64x96x32_F32E4M3E4M3_SS_TNILNSP_7ScaleInE1ELSR_1EEEEEENS4_6LayoutISD_NS5_IJSC_NSA_ILi0EEESV_EEEEENS5_IJNS4_10UnderscoreESY_SY_EEEEENS4_13SM90_TMA_LOADENS4_14ComposedLayoutINS4_7SwizzleILi1ELi4ELi3EEENS4_18smem_ptr_flag_bitsILi8EEENSU_INS5_IJNSA_ILi8EEESI_EEENS5_IJSI_SC_EEEEEEEvNS4_8identityENS4_23SM90_TMA_LOAD_MULTICASTES1B_vS1C_EENS_8epilogue10collective6detail29Sm90TmaWarpSpecializedAdapterINS1G_15DefaultEpilogueISK_SL_SL_NS1F_6thread17LinearCombinationISK_Li1EffLNS1K_9ScaleType4KindE0ELNS_15FloatRoundStyleE2ESK_EENS1_15EpilogueDefaultEEEEEvvEEEEvNT_6ParamsE,"ax",@progbits
	.align	128
.text._ZN7cutlass13device_kernelINS_4gemm6kernel13GemmUniversalIN4cute5tupleIJiiiiEEENS1_10collective13CollectiveMmaINS1_37MainloopSm90TmaGmmaWarpSpecializedFP8ILi15ENS5_IJNS4_1CILi2EEENSA_ILi1EEESC_EEENS1_35KernelTmaWarpSpecializedCooperativeEEENS5_IJNSA_ILi384EEENSA_ILi96EEENSA_ILi32EEEEEENS_12float_e4m3_tENS5_IJlSC_lEEESK_SL_NS4_8TiledMMAINS4_8MMA_AtomIJNS4_4SM904GMMA30MMA_64x96x32_F32E4M3E4M3_SS_TNILNSP_7ScaleInE1ELSR_1EEEEEENS4_6LayoutISD_NS5_IJSC_NSA_ILi0EEESV_EEEEENS5_IJNS4_10UnderscoreESY_SY_EEEEENS4_13SM90_TMA_LOADENS4_14ComposedLayoutINS4_7SwizzleILi1ELi4ELi3EEENS4_18smem_ptr_flag_bitsILi8EEENSU_INS5_IJNSA_ILi8EEESI_EEENS5_IJSI_SC_EEEEEEEvNS4_8identityENS4_23SM90_TMA_LOAD_MULTICASTES1B_vS1C_EENS_8epilogue10collective6detail29Sm90TmaWarpSpecializedAdapterINS1G_15DefaultEpilogueISK_SL_SL_NS1F_6thread17LinearCombinationISK_Li1EffLNS1K_9ScaleType4KindE0ELNS_15FloatRoundStyleE2ESK_EENS1_15EpilogueDefaultEEEEEvvEEEEvNT_6ParamsE:
        .type           _ZN7cutlass13device_kernelINS_4gemm6kernel13GemmUniversalIN4cute5tupleIJiiiiEEENS1_10collective13CollectiveMmaINS1_37MainloopSm90TmaGmmaWarpSpecializedFP8ILi15ENS5_IJNS4_1CILi2EEENSA_ILi1EEESC_EEENS1_35KernelTmaWarpSpecializedCooperativeEEENS5_IJNSA_ILi384EEENSA_ILi96EEENSA_ILi32EEEEEENS_12float_e4m3_tENS5_IJlSC_lEEESK_SL_NS4_8TiledMMAINS4_8MMA_AtomIJNS4_4SM904GMMA30MMA_64x96x32_F32E4M3E4M3_SS_TNILNSP_7ScaleInE1ELSR_1EEEEEENS4_6LayoutISD_NS5_IJSC_NSA_ILi0EEESV_EEEEENS5_IJNS4_10UnderscoreESY_SY_EEEEENS4_13SM90_TMA_LOADENS4_14ComposedLayoutINS4_7SwizzleILi1ELi4ELi3EEENS4_18smem_ptr_flag_bitsILi8EEENSU_INS5_IJNSA_ILi8EEESI_EEENS5_IJSI_SC_EEEEEEEvNS4_8identityENS4_23SM90_TMA_LOAD_MULTICASTES1B_vS1C_EENS_8epilogue10collective6detail29Sm90TmaWarpSpecializedAdapterINS1G_15DefaultEpilogueISK_SL_SL_NS1F_6thread17LinearCombinationISK_Li1EffLNS1K_9ScaleType4KindE0ELNS_15FloatRoundStyleE2ESK_EENS1_15EpilogueDefaultEEEEEvvEEEEvNT_6ParamsE,@function
        .size           _ZN7cutlass13device_kernelINS_4gemm6kernel13GemmUniversalIN4cute5tupleIJiiiiEEENS1_10collective13CollectiveMmaINS1_37MainloopSm90TmaGmmaWarpSpecializedFP8ILi15ENS5_IJNS4_1CILi2EEENSA_ILi1EEESC_EEENS1_35KernelTmaWarpSpecializedCooperativeEEENS5_IJNSA_ILi384EEENSA_ILi96EEENSA_ILi32EEEEEENS_12float_e4m3_tENS5_IJlSC_lEEESK_SL_NS4_8TiledMMAINS4_8MMA_AtomIJNS4_4SM904GMMA30MMA_64x96x32_F32E4M3E4M3_SS_TNILNSP_7ScaleInE1ELSR_1EEEEEENS4_6LayoutISD_NS5_IJSC_NSA_ILi0EEESV_EEEEENS5_IJNS4_10UnderscoreESY_SY_EEEEENS4_13SM90_TMA_LOADENS4_14ComposedLayoutINS4_7SwizzleILi1ELi4ELi3EEENS4_18smem_ptr_flag_bitsILi8EEENSU_INS5_IJNSA_ILi8EEESI_EEENS5_IJSI_SC_EEEEEEEvNS4_8identityENS4_23SM90_TMA_LOAD_MULTICASTES1B_vS1C_EENS_8epilogue10collective6detail29Sm90TmaWarpSpecializedAdapterINS1G_15DefaultEpilogueISK_SL_SL_NS1F_6thread17LinearCombinationISK_Li1EffLNS1K_9ScaleType4KindE0ELNS_15FloatRoundStyleE2ESK_EENS1_15EpilogueDefaultEEEEEvvEEEEvNT_6ParamsE,(.L_x_103 - _ZN7cutlass13device_kernelINS_4gemm6kernel13GemmUniversalIN4cute5tupleIJiiiiEEENS1_10collective13CollectiveMmaINS1_37MainloopSm90TmaGmmaWarpSpecializedFP8ILi15ENS5_IJNS4_1CILi2EEENSA_ILi1EEESC_EEENS1_35KernelTmaWarpSpecializedCooperativeEEENS5_IJNSA_ILi384EEENSA_ILi96EEENSA_ILi32EEEEEENS_12float_e4m3_tENS5_IJlSC_lEEESK_SL_NS4_8TiledMMAINS4_8MMA_AtomIJNS4_4SM904GMMA30MMA_64x96x32_F32E4M3E4M3_SS_TNILNSP_7ScaleInE1ELSR_1EEEEEENS4_6LayoutISD_NS5_IJSC_NSA_ILi0EEESV_EEEEENS5_IJNS4_10UnderscoreESY_SY_EEEEENS4_13SM90_TMA_LOADENS4_14ComposedLayoutINS4_7SwizzleILi1ELi4ELi3EEENS4_18smem_ptr_flag_bitsILi8EEENSU_INS5_IJNSA_ILi8EEESI_EEENS5_IJSI_SC_EEEEEEEvNS4_8identityENS4_23SM90_TMA_LOAD_MULTICASTES1B_vS1C_EENS_8epilogue10collective6detail29Sm90TmaWarpSpecializedAdapterINS1G_15DefaultEpilogueISK_SL_SL_NS1F_6thread17LinearCombinationISK_Li1EffLNS1K_9ScaleType4KindE0ELNS_15FloatRoundStyleE2ESK_EENS1_15EpilogueDefaultEEEEEvvEEEEvNT_6ParamsE)
        .other          _ZN7cutlass13device_kernelINS_4gemm6kernel13GemmUniversalIN4cute5tupleIJiiiiEEENS1_10collective13CollectiveMmaINS1_37MainloopSm90TmaGmmaWarpSpecializedFP8ILi15ENS5_IJNS4_1CILi2EEENSA_ILi1EEESC_EEENS1_35KernelTmaWarpSpecializedCooperativeEEENS5_IJNSA_ILi384EEENSA_ILi96EEENSA_ILi32EEEEEENS_12float_e4m3_tENS5_IJlSC_lEEESK_SL_NS4_8TiledMMAINS4_8MMA_AtomIJNS4_4SM904GMMA30MMA_64x96x32_F32E4M3E4M3_SS_TNILNSP_7ScaleInE1ELSR_1EEEEEENS4_6LayoutISD_NS5_IJSC_NSA_ILi0EEESV_EEEEENS5_IJNS4_10UnderscoreESY_SY_EEEEENS4_13SM90_TMA_LOADENS4_14ComposedLayoutINS4_7SwizzleILi1ELi4ELi3EEENS4_18smem_ptr_flag_bitsILi8EEENSU_INS5_IJNSA_ILi8EEESI_EEENS5_IJSI_SC_EEEEEEEvNS4_8identityENS4_23SM90_TMA_LOAD_MULTICASTES1B_vS1C_EENS_8epilogue10collective6detail29Sm90TmaWarpSpecializedAdapterINS1G_15DefaultEpilogueISK_SL_SL_NS1F_6thread17LinearCombinationISK_Li1EffLNS1K_9ScaleType4KindE0ELNS_15FloatRoundStyleE2ESK_EENS1_15EpilogueDefaultEEEEEvvEEEEvNT_6ParamsE,@"STO_CUDA_ENTRY STV_DEFAULT"
_ZN7cutlass13device_kernelINS_4gemm6kernel13GemmUniversalIN4cute5tupleIJiiiiEEENS1_10collective13CollectiveMmaINS1_37MainloopSm90TmaGmmaWarpSpecializedFP8ILi15ENS5_IJNS4_1CILi2EEENSA_ILi1EEESC_EEENS1_35KernelTmaWarpSpecializedCooperativeEEENS5_IJNSA_ILi384EEENSA_ILi96EEENSA_ILi32EEEEEENS_12float_e4m3_tENS5_IJlSC_lEEESK_SL_NS4_8TiledMMAINS4_8MMA_AtomIJNS4_4SM904GMMA30MMA_64x96x32_F32E4M3E4M3_SS_TNILNSP_7ScaleInE1ELSR_1EEEEEENS4_6LayoutISD_NS5_IJSC_NSA_ILi0EEESV_EEEEENS5_IJNS4_10UnderscoreESY_SY_EEEEENS4_13SM90_TMA_LOADENS4_14ComposedLayoutINS4_7SwizzleILi1ELi4ELi3EEENS4_18smem_ptr_flag_bitsILi8EEENSU_INS5_IJNSA_ILi8EEESI_EEENS5_IJSI_SC_EEEEEEEvNS4_8identityENS4_23SM90_TMA_LOAD_MULTICASTES1B_vS1C_EENS_8epilogue10collective6detail29Sm90TmaWarpSpecializedAdapterINS1G_15DefaultEpilogueISK_SL_SL_NS1F_6thread17LinearCombinationISK_Li1EffLNS1K_9ScaleType4KindE0ELNS_15FloatRoundStyleE2ESK_EENS1_15EpilogueDefaultEEEEEvvEEEEvNT_6ParamsE:
[----:B------:R-:W0:Y:S02]  /*0000*/  LDC R1, c[0x0][0x28] ;  /* 0x00000a00ff017b82 */ /* 0x000e240000000800 */
[----:B0-----:R-:W-:Y:S01]  /*0010*/  VIADD R1, R1, 0xfffffe58 ;  /* 0xfffffe5801017836 */ /* 0x001fe20000000000 */
[----:B------:R-:W0:Y:S01]  /*0020*/  S2R R4, SR_TID.X ;  /* 0x0000000000047919 */ /* 0x000e220000002100 */
[----:B------:R-:W-:Y:S01]  /*0030*/  ELECT P0, URZ, PT ;  /* 0x00000000003f782f */ /* 0x000fe20003800000 */
[----:B------:R-:W-:Y:S01]  /*0040*/  BSSY B0, `(.L_x_0) ;  /* 0x0000015000007945 */ /* 0x000fe20003800000 */
[--C-:B0-----:R-:W-:Y:S02]  /*0050*/  SHF.R.U32.HI R0, RZ, 0x5, R4.reuse ;  /* 0x00000005ff007819 */ /* 0x101fe40000011604 */
[----:B------:R-:W-:-:S03]  /*0060*/  SHF.R.U32.HI R2, RZ, 0x7, R4 ;  /* 0x00000007ff027819 */ /* 0x000fc60000011604 */
[----:B------:R-:W0:Y:S04]  /*0070*/  SHFL.IDX PT, R3, R0, RZ, 0x1f ;  /* 0x00001fff00037589 */ /* 0x000e2800000e0000 */
[----:B------:R-:W1:Y:S01]  /*0080*/  SHFL.IDX PT, R2, R2, RZ, 0x1f ;  /* 0x00001fff02027589 */ /* 0x000e6200000e0000 */
[----:B0-----:R-:W-:Y:S02]  /*0090*/  R2UR UR4, R3 ;  /* 0x00000000030472ca */ /* 0x001fe400000e0000 */
[----:B-1----:R-:W-:-:S11]  /*00a0*/  R2UR UR6, R2 ;  /* 0x00000000020672ca */ /* 0x002fd600000e0000 */
[----:B------:R-:W-:Y:S02]  /*00b0*/  USHF.R.S32.HI UR5, URZ, 0x1f, UR4 ;  /* 0x0000001f3f057899 */ /* 0x000fe40008011404 */
[----:B------:R-:W-:Y:S02]  /*00c0*/  ISETP.NE.OR P0, PT, RZ, UR4, !P0 ;  /* 0x00000004ff007c0c */ /* 0x000fe4000c705670 */
[----:B------:R-:W-:-:S04]  /*00d0*/  ULEA.HI UR5, UR5, UR4, URZ, 0x2 ;  /* 0x0000000405057291 */ /* 0x000fc8000f8f103f */
[----:B------:R-:W-:-:S04]  /*00e0*/  ULOP3.LUT UR5, UR5, 0xfffffffc, URZ, 0xc0, !UPT ;  /* 0xfffffffc05057892 */ /* 0x000fc8000f8ec03f */
[----:B------:R-:W-:-:S03]  /*00f0*/  UIADD3 UR8, UR4, -UR5, URZ ;  /* 0x8000000504087290 */ /* 0x000fc6000fffe03f */
[----:B------:R-:W-:Y:S09]  /*0100*/  @P0 BRA `(.L_x_1) ;  /* 0x0000000000200947 */ /* 0x000ff20003800000 */
[----:B------:R-:W-:Y:S02]  /*0110*/  ULDC.64 UR4, c[0x0][0x198] ;  /* 0x0000660000047ab9 */ /* 0x000fe40000000a00 */
[----:B------:R-:W-:Y:S02]  /*0120*/  UIADD3 UR10, UP0, UR4, 0xf0, URZ ;  /* 0x000000f0040a7890 */ /* 0x000fe4000ff1e03f */
[----:B------:R-:W-:Y:S02]  /*0130*/  UIADD3 UR4, UP1, UR4, 0x1f0, URZ ;  /* 0x000001f004047890 */ /* 0x000fe4000ff3e03f */
[----:B------:R-:W-:Y:S02]  /*0140*/  UIADD3.X UR11, URZ, UR5, URZ, UP0, !UPT ;  /* 0x000000053f0b7290 */ /* 0x000fe400087fe43f */
[----:B------:R-:W-:-:S07]  /*0150*/  UIADD3.X UR5, URZ, UR5, URZ, UP1, !UPT ;  /* 0x000000053f057290 */ /* 0x000fce0008ffe43f */
[----:B------:R0:W-:Y:S02]  /*0160*/  UTMACCTL.PF [UR10] ;  /* 0x000000000a0079b9 */ /* 0x0001e40008040000 */
[----:B------:R0:W-:Y:S02]  /*0170*/  UTMACCTL.PF [UR4] ;  /* 0x00000000040079b9 */ /* 0x0001e40008040000 */
[----:B0-----:R-:W-:Y:S01]  /*0180*/  NOP ;  /* 0x0000000000007918 */ /* 0x001fe20000000000 */
.L_x_1:
[----:B------:R-:W-:Y:S05]  /*0190*/  BSYNC B0 ;  /* 0x0000000000007941 */ /* 0x000fea0003800000 */
.L_x_0:
[----:B------:R-:W0:Y:S01]  /*01a0*/  SHFL.IDX PT, R3, R0, RZ, 0x1f ;  /* 0x00001fff00037589 */ /* 0x000e2200000e0000 */
[----:B------:R-:W-:Y:S01]  /*01b0*/  UISETP.NE.AND UP0, UPT, UR8, 0x3, UPT ;  /* 0x000000030800788c */ /* 0x000fe2000bf05270 */
[----:B------:R-:W-:Y:S01]  /*01c0*/  ISETP.NE.AND P1, PT, RZ, UR6, PT ;  /* 0x00000006ff007c0c */ /* 0x000fe2000bf25270 */
[----:B------:R-:W-:Y:S02]  /*01d0*/  UIADD3 UR10, UR6, -0x1, URZ ;  /* 0xffffffff060a7890 */ /* 0x000fe4000fffe03f */
[----:B------:R-:W-:Y:S02]  /*01e0*/  UISETP.EQ.OR UP0, UPT, UR8, URZ, !UP0 ;  /* 0x0000003f0800728c */ /* 0x000fe4000c702670 */
[----:B------:R-:W-:Y:S02]  /*01f0*/  UISETP.GE.U32.AND UP1, UPT, UR10, 0x2, UPT ;  /* 0x000000020a00788c */ /* 0x000fe4000bf26070 */
[----:B------:R-:W-:-:S04]  /*0200*/  UISETP.EQ.AND UP0, UPT, UR6, URZ, UP0 ;  /* 0x0000003f0600728c */ /* 0x000fc80008702270 */
[----:B------:R-:W-:-:S04]  /*0210*/  USEL UR13, URZ, 0x1, !UP0 ;  /* 0x000000013f0d7887 */ /* 0x000fc8000c000000 */
[----:B------:R-:W-:Y:S01]  /*0220*/  USEL UR13, UR13, 0x2, UP1 ;  /* 0x000000020d0d7887 */ /* 0x000fe20008800000 */
[----:B0-----:R-:W-:-:S13]  /*0230*/  ISETP.NE.AND P0, PT, R3, RZ, PT ;  /* 0x000000ff0300720c */ /* 0x001fda0003f05270 */
[----:B------:R-:W-:Y:S05]  /*0240*/  @P0 BRA `(.L_x_2) ;  /* 0x0000000000bc0947 */ /* 0x000fea0003800000 */
[----:B------:R-:W-:Y:S01]  /*0250*/  ELECT P0, URZ, PT ;  /* 0x00000000003f782f */ /* 0x000fe20003800000 */
[----:B------:R-:W-:-:S12]  /*0260*/  BSSY B0, `(.L_x_2) ;  /* 0x000002d000007945 */ /* 0x000fd80003800000 */
[----:B------:R-:W-:Y:S05]  /*0270*/  @!P0 BRA `(.L_x_3) ;  /* 0x0000000000ac8947 */ /* 0x000fea0003800000 */
[----:B------:R-:W0:Y:S01]  /*0280*/  S2UR UR9, SR_CgaCtaId ;  /* 0x00000000000979c3 */ /* 0x000e220000008800 */
[----:B------:R-:W-:Y:S01]  /*0290*/  UMOV UR4, 0x400 ;  /* 0x0000040000047882 */ /* 0x000fe20000000000 */
[----:B------:R-:W-:Y:S01]  /*02a0*/  UMOV UR5, 0x1 ;  /* 0x0000000100057882 */ /* 0x000fe20000000000 */
[----:B------:R-:W-:Y:S02]  /*02b0*/  UMOV UR6, 0x4 ;  /* 0x0000000400067882 */ /* 0x000fe40000000000 */
[----:B------:R-:W-:-:S04]  /*02c0*/  UIADD3 UR6, -UR6, 0x100000, URZ ;  /* 0x0010000006067890 */ /* 0x000fc8000fffe13f */
[----:B------:R-:W-:Y:S02]  /*02d0*/  USHF.L.U32 UR7, UR6, 0xb, URZ ;  /* 0x0000000b06077899 */ /* 0x000fe4000800063f */
[----:B------:R-:W-:Y:S02]  /*02e0*/  USHF.L.U32 UR6, UR6, 0x1, URZ ;  /* 0x0000000106067899 */ /* 0x000fe4000800063f */
[----:B0-----:R-:W-:Y:S02]  /*02f0*/  ULEA UR9, UR9, UR4, 0x18 ;  /* 0x0000000409097291 */ /* 0x001fe4000f8ec03f */
[----:B------:R-:W-:-:S04]  /*0300*/  UIADD3 UR4, -UR5, 0x100000, URZ ;  /* 0x0010000005047890 */ /* 0x000fc8000fffe13f */
[----:B------:R-:W-:Y:S02]  /*0310*/  USHF.L.U32 UR5, UR4, 0xb, URZ ;  /* 0x0000000b04057899 */ /* 0x000fe4000800063f */
[----:B------:R-:W-:Y:S01]  /*0320*/  USHF.L.U32 UR4, UR4, 0x1, URZ ;  /* 0x0000000104047899 */ /* 0x000fe2000800063f */
[----:B------:R-:W0:Y:S11]  /*0330*/  FENCE.VIEW.ASYNC.S ;  /* 0x00000000000073c6 */ /* 0x000e360000000000 */
[----:B0-----:R0:W1:Y:S01]  /*0340*/  SYNCS.EXCH.64 URZ, [UR9], UR4 ;  /* 0x00000004093f75b2 */ /* 0x0010620008000100 */
[----:B------:R0:W2:Y:S01]  /*0350*/  SYNCS.EXCH.64 URZ, [UR9+0x78], UR6 ;  /* 0x00007806093f75b2 */ /* 0x0000a20008000100 */
[----:B------:R0:W3:Y:S01]  /*0360*/  SYNCS.EXCH.64 URZ, [UR9+0x8], UR4 ;  /* 0x00000804093f75b2 */ /* 0x0000e20008000100 */
[----:B------:R0:W4:Y:S01]  /*0370*/  SYNCS.EXCH.64 URZ, [UR9+0x80], UR6 ;  /* 0x00008006093f75b2 */ /* 0x0001220008000100 */
[----:B------:R0:W0:Y:S01]  /*0380*/  SYNCS.EXCH.64 URZ, [UR9+0x10], UR4 ;  /* 0x00001004093f75b2 */ /* 0x0000220008000100 */
        /* <DEDUP_REMOVED lines=25> */
[----:B-1234-:R-:W-:Y:S01]  /*0520*/  NOP ;  /* 0x0000000000007918 */ /* 0x01efe20000000000 */
.L_x_3:
[----:B0-----:R-:W-:Y:S05]  /*0530*/  BSYNC B0 ;  /* 0x0000000000007941 */ /* 0x001fea0003800000 */
.L_x_2:
[----:B------:R-:W-:Y:S01]  /*0540*/  SHF.R.S32.HI R2, RZ, 0x1f, R4 ;  /* 0x0000001fff027819 */ /* 0x000fe20000011404 */
[----:B------:R-:W0:Y:S01]  /*0550*/  SHFL.IDX PT, R0, R0, RZ, 0x1f ;  /* 0x00001fff00007589 */ /* 0x000e2200000e0000 */
[----:B------:R-:W1:Y:S01]  /*0560*/  S2UR UR9, SR_CTAID.X ;  /* 0x00000000000979c3 */ /* 0x000e620000002500 */
[----:B------:R-:W-:Y:S02]  /*0570*/  ELECT P0, URZ, PT ;  /* 0x00000000003f782f */ /* 0x000fe40003800000 */
[----:B------:R-:W-:Y:S01]  /*0580*/  LEA.HI R2, R2, R4, RZ, 0x7 ;  /* 0x0000000402027211 */ /* 0x000fe200078f38ff */
[----:B------:R-:W-:Y:S01]  /*0590*/  ULDC UR4, c[0x0][0x150] ;  /* 0x0000540000047ab9 */ /* 0x000fe20000000800 */
[----:B------:R-:W-:Y:S01]  /*05a0*/  SHF.R.S32.HI R6, RZ, 0x1f, R3 ;  /* 0x0000001fff067819 */ /* 0x000fe20000011403 */
[----:B------:R-:W-:Y:S01]  /*05b0*/  NOP ;  /* 0x0000000000007918 */ /* 0x000fe20000000000 */
[----:B------:R-:W-:Y:S01]  /*05c0*/  LOP3.LUT R2, R2, 0xffffff80, RZ, 0xc0, !PT ;  /* 0xffffff8002027812 */ /* 0x000fe200078ec0ff */
[----:B------:R-:W-:Y:S01]  /*05d0*/  NOP ;  /* 0x0000000000007918 */ /* 0x000fe20000000000 */
[----:B------:R-:W-:Y:S01]  /*05e0*/  LEA.HI R6, R6, R3, RZ, 0x2 ;  /* 0x0000000306067211 */ /* 0x000fe200078f10ff */
[----:B------:R-:W2:Y:S02]  /*05f0*/  LDC R8, c[0x0][0x144] ;  /* 0x00005100ff087b82 */ /* 0x000ea40000000800 */
[----:B------:R-:W-:Y:S01]  /*0600*/  IMAD.IADD R4, R4, 0x1, -R2 ;  /* 0x0000000104047824 */ /* 0x000fe200078e0a02 */
[----:B------:R-:W-:Y:S01]  /*0610*/  LOP3.LUT R6, R6, 0x3ffffffc, RZ, 0xc0, !PT ;  /* 0x3ffffffc06067812 */ /* 0x000fe200078ec0ff */
[----:B------:R-:W3:Y:S03]  /*0620*/  S2R R2, SR_CTAID.Y ;  /* 0x0000000000027919 */ /* 0x000ee60000002600 */
[----:B------:R-:W-:Y:S01]  /*0630*/  SHF.R.S32.HI R5, RZ, 0x1f, R4 ;  /* 0x0000001fff057819 */ /* 0x000fe20000011404 */
[----:B------:R-:W-:Y:S01]  /*0640*/  IMAD.IADD R6, R3, 0x1, -R6 ;  /* 0x0000000103067824 */ /* 0x000fe200078e0a06 */
[----:B------:R-:W4:Y:S02]  /*0650*/  LDC R13, c[0x0][0x148] ;  /* 0x00005200ff0d7b82 */ /* 0x000f240000000800 */
[----:B------:R-:W-:-:S02]  /*0660*/  LEA.HI R5, R5, R4, RZ, 0x3 ;  /* 0x0000000405057211 */ /* 0x000fc400078f18ff */
[----:B0-----:R-:W-:Y:S02]  /*0670*/  ISETP.NE.OR P0, PT, R0, RZ, !P0 ;  /* 0x000000ff0000720c */ /* 0x001fe40004705670 */
[--C-:B------:R-:W-:Y:S02]  /*0680*/  SHF.R.S32.HI R0, RZ, 0x3, R5.reuse ;  /* 0x00000003ff007819 */ /* 0x100fe40000011405 */
[----:B------:R-:W-:Y:S02]  /*0690*/  SHF.R.S32.HI R5, RZ, 0x1f, R5 ;  /* 0x0000001fff057819 */ /* 0x000fe40000011405 */
[----:B-1----:R-:W-:Y:S02]  /*06a0*/  I2FP.F32.U32 R7, UR9 ;  /* 0x0000000900077c45 */ /* 0x002fe40008201000 */
[----:B------:R-:W-:-:S03]  /*06b0*/  LEA.HI R5, R5, R0, RZ, 0x2 ;  /* 0x0000000005057211 */ /* 0x000fc600078f10ff */
[----:B------:R-:W-:Y:S01]  /*06c0*/  FMUL R7, R7, UR4 ;  /* 0x0000000407077c20 */ /* 0x000fe20008400000 */
[----:B------:R-:W-:Y:S01]  /*06d0*/  LOP3.LUT R5, R5, 0xfffffffc, RZ, 0xc0, !PT ;  /* 0xfffffffc05057812 */ /* 0x000fe200078ec0ff */
[----:B------:R-:W-:Y:S01]  /*06e0*/  VOTEU.ALL UP0, P0 ;  /* 0x00000000003f7886 */ /* 0x000fe20000000000 */
[----:B------:R-:W-:Y:S01]  /*06f0*/  ULDC UR4, c[0x0][0x154] ;  /* 0x0000550000047ab9 */ /* 0x000fe20000000800 */
[----:B------:R-:W-:Y:S02]  /*0700*/  VOTEU.ALL UP1, P0 ;  /* 0x00000000003f7886 */ /* 0x000fe40000020000 */
[----:B------:R-:W0:Y:S01]  /*0710*/  F2I.U32.TRUNC.NTZ R7, R7 ;  /* 0x0000000700077305 */ /* 0x000e22000020f000 */
[----:B------:R-:W-:Y:S01]  /*0720*/  IMAD.IADD R5, R0, 0x1, -R5 ;  /* 0x0000000100057824 */ /* 0x000fe200078e0a05 */
[----:B------:R-:W1:Y:S01]  /*0730*/  @!UP0 S2UR UR7, SR_CgaCtaId ;  /* 0x00000000000789c3 */ /* 0x000e620000008800 */
[----:B------:R-:W-:Y:S02]  /*0740*/  @!UP0 UMOV UR6, 0x400 ;  /* 0x0000040000068882 */ /* 0x000fe40000000000 */
[----:B------:R-:W-:Y:S01]  /*0750*/  IMAD R5, R6, 0x4, R5 ;  /* 0x0000000406057824 */ /* 0x000fe200078e0205 */
[----:B---3--:R-:W-:-:S04]  /*0760*/  I2FP.F32.U32 R6, R2 ;  /* 0x0000000200067245 */ /* 0x008fc80000201000 */
[----:B------:R-:W-:Y:S01]  /*0770*/  LEA.HI R0, R5, R5, RZ, 0x1 ;  /* 0x0000000505007211 */ /* 0x000fe200078f08ff */
[----:B------:R-:W-:Y:S01]  /*0780*/  FMUL R6, R6, UR4 ;  /* 0x0000000406067c20 */ /* 0x000fe20008400000 */
[----:B------:R-:W-:Y:S02]  /*0790*/  UMOV UR4, 0x20 ;  /* 0x0000002000047882 */ /* 0x000fe40000000000 */
[----:B------:R-:W-:Y:S01]  /*07a0*/  LOP3.LUT R0, R0, 0xfffffffe, RZ, 0xc0, !PT ;  /* 0xfffffffe00007812 */ /* 0x000fe200078ec0ff */
[----:B0-----:R-:W-:Y:S01]  /*07b0*/  IMAD.MOV R11, RZ, RZ, -R7 ;  /* 0x000000ffff0b7224 */ /* 0x001fe200078e0a07 */
[----:B------:R-:W-:-:S04]  /*07c0*/  @!UP0 UIADD3 UR4, -UR4, 0x100000, URZ ;  /* 0x0010000004048890 */ /* 0x000fc8000fffe13f */
[----:B------:R-:W-:Y:S02]  /*07d0*/  @!UP0 USHF.L.U32 UR5, UR4, 0xb, URZ ;  /* 0x0000000b04058899 */ /* 0x000fe4000800063f */
[----:B------:R-:W-:Y:S01]  /*07e0*/  @!UP0 USHF.L.U32 UR4, UR4, 0x1, URZ ;  /* 0x0000000104048899 */ /* 0x000fe2000800063f */
[----:B------:R-:W0:Y:S01]  /*07f0*/  F2I.U32.TRUNC.NTZ R6, R6 ;  /* 0x0000000600067305 */ /* 0x000e22000020f000 */
[----:B------:R-:W3:Y:S01]  /*0800*/  LDC R7, c[0x0][0x140] ;  /* 0x00005000ff077b82 */ /* 0x000ee20000000800 */
[----:B--2---:R-:W-:Y:S02]  /*0810*/  IMAD R11, R8, R11, UR9 ;  /* 0x00000009080b7e24 */ /* 0x004fe4000f8e020b */
[----:B------:R-:W-:-:S05]  /*0820*/  IMAD.IADD R0, R5, 0x1, -R0 ;  /* 0x0000000105007824 */ /* 0x000fca00078e0a00 */
[----:B------:R-:W-:Y:S01]  /*0830*/  ISETP.NE.AND P2, PT, R0, R11, PT ;  /* 0x0000000b0000720c */ /* 0x000fe20003f45270 */
[C---:B------:R-:W-:Y:S01]  /*0840*/  IMAD.SHL.U32 R0, R5.reuse, 0x4, RZ ;  /* 0x0000000405007824 */ /* 0x040fe200078e00ff */
[----:B-1----:R-:W-:Y:S01]  /*0850*/  @!UP0 ULEA UR6, UR7, UR6, 0x18 ;  /* 0x0000000607068291 */ /* 0x002fe2000f8ec03f */
[----:B------:R-:W-:Y:S01]  /*0860*/  VOTEU.ALL UP0, P0 ;  /* 0x00000000003f7886 */ /* 0x000fe20000000000 */
[----:B------:R-:W-:Y:S01]  /*0870*/  LOP3.LUT P0, RZ, R4, 0x7, RZ, 0xc0, !PT ;  /* 0x0000000704ff7812 */ /* 0x000fe2000780c0ff */
[----:B0-----:R-:W-:Y:S01]  /*0880*/  IMAD.MOV R14, RZ, RZ, -R6 ;  /* 0x000000ffff0e7224 */ /* 0x001fe200078e0a06 */
[----:B------:R-:W-:-:S03]  /*0890*/  LOP3.LUT R9, R5, 0xc, R0, 0x78, !PT ;  /* 0x0000000c05097812 */ /* 0x000fc600078e7800 */
[----:B----4-:R-:W-:Y:S01]  /*08a0*/  IMAD R5, R13, R14, R2 ;  /* 0x0000000e0d057224 */ /* 0x010fe200078e0202 */
[C---:B------:R-:W-:Y:S01]  /*08b0*/  ISETP.LT.U32.AND P0, PT, R9.reuse, 0x2, !P0 ;  /* 0x000000020900780c */ /* 0x040fe20004701070 */
[----:B------:R0:W-:Y:S02]  /*08c0*/  STL [R1+0x118], R9 ;  /* 0x0001180901007387 */ /* 0x0001e40000100800 */
[----:B------:R-:W-:Y:S02]  /*08d0*/  @P2 LEA.HI R0, R9, R9, RZ, 0x1 ;  /* 0x0000000909002211 */ /* 0x000fe400078f08ff */
[----:B------:R-:W1:Y:S02]  /*08e0*/  FENCE.VIEW.ASYNC.S ;  /* 0x00000000000073c6 */ /* 0x000e640000000000 */
[----:B-1----:R0:W1:Y:S01]  /*08f0*/  @!UP0 SYNCS.EXCH.64 URZ, [UR6+0x100], UR4 ;  /* 0x00010004063f85b2 */ /* 0x0020620008000100 */
[----:B---3--:R-:W-:Y:S02]  /*0900*/  ISETP.EQ.U32.AND P4, PT, R7, 0x1, PT ;  /* 0x000000010700780c */ /* 0x008fe40003f82070 */
[----:B------:R-:W-:-:S04]  /*0910*/  @P2 SHF.R.S32.HI R0, RZ, 0x1, R0 ;  /* 0x00000001ff002819 */ /* 0x000fc80000011400 */
[----:B------:R-:W-:Y:S01]  /*0920*/  @P2 ISETP.NE.AND P3, PT, R0, R5, PT ;  /* 0x000000050000220c */ /* 0x000fe20003f65270 */
[----:B------:R-:W-:Y:S01]  /*0930*/  IMAD.MOV.U32 R0, RZ, RZ, 0x1 ;  /* 0x00000001ff007424 */ /* 0x000fe200078e00ff */
[----:B------:R-:W-:Y:S02]  /*0940*/  SEL R5, RZ, 0x1, !P0 ;  /* 0x00000001ff057807 */ /* 0x000fe40004000000 */
[----:B------:R-:W-:-:S04]  /*0950*/  @P2 SEL R0, RZ, 0x1, P3 ;  /* 0x00000001ff002807 */ /* 0x000fc80001800000 */
[----:B------:R-:W-:Y:S01]  /*0960*/  LOP3.LUT R0, R0, R5, RZ, 0xc0, !PT ;  /* 0x0000000500007212 */ /* 0x000fe200078ec0ff */
[----:B------:R0:W2:Y:S01]  /*0970*/  @!UP1 SYNCS.EXCH.64 URZ, [UR6+0x108], UR4 ;  /* 0x00010804063f95b2 */ /* 0x0000a20008000100 */
[----:B------:R-:W-:-:S03]  /*0980*/  NOP ;  /* 0x0000000000007918 */ /* 0x000fc60000000000 */
[----:B------:R0:W-:Y:S01]  /*0990*/  STL [R1+0x114], R0 ;  /* 0x0001140001007387 */ /* 0x0001e20000100800 */
[----:B-1----:R-:W-:Y:S05]  /*09a0*/  @!P4 BRA `(.L_x_4) ;  /* 0x000000000008c947 */ /* 0x002fea0003800000 */
[----:B--2---:R-:W-:Y:S01]  /*09b0*/  UCGABAR_ARV ;  /* 0x00000000000079c7 */ /* 0x004fe20008000000 */
[----:B------:R-:W-:Y:S05]  /*09c0*/  BRA `(.L_x_5) ;  /* 0x0000000000047947 */ /* 0x000fea0003800000 */
.L_x_4:
[----:B--2---:R-:W-:Y:S01]  /*09d0*/  NOP ;  /* 0x0000000000007918 */ /* 0x004fe20000000000 */
.L_x_5:
[----:B------:R-:W1:Y:S01]  /*09e0*/  LDC R4, c[0x0][0x65c] ;  /* 0x00019700ff047b82 */ /* 0x000e620000000800 */
[----:B------:R-:W-:Y:S01]  /*09f0*/  IMAD.MOV.U32 R5, RZ, RZ, RZ ;  /* 0x000000ffff057224 */ /* 0x000fe200078e00ff */
[----:B0-----:R-:W-:Y:S02]  /*0a00*/  LOP3.LUT R0, R0, 0xffffefff, RZ, 0xc0, !PT ;  /* 0xffffefff00007812 */ /* 0x001fe400078ec0ff */
[----:B-1----:R-:W-:Y:S01]  /*0a10*/  ISETP.NE.AND P2, PT, R4, 0x1, PT ;  /* 0x000000010400780c */ /* 0x002fe20003f45270 */
[----:B------:R-:W-:-:S12]  /*0a20*/  IMAD.U32 R4, RZ, RZ, UR9 ;  /* 0x00000009ff047e24 */ /* 0x000fd8000f8e00ff */
[----:B------:R-:W0:Y:S01]  /*0a30*/  @P2 LDC R7, c[0x0][0x10] ;  /* 0x00000400ff072b82 */ /* 0x000e220000000800 */
[----:B------:R-:W-:Y:S01]  /*0a40*/  @P2 IMAD.MOV.U32 R3, RZ, RZ, RZ ;  /* 0x000000ffff032224 */ /* 0x000fe200078e00ff */
[----:B------:R-:W-:Y:S01]  /*0a50*/  @P2 LOP3.LUT R0, R0, 0x1000, RZ, 0xfc, !PT ;  /* 0x0000100000002812 */ /* 0x000fe200078efcff */
[----:B------:R-:W-:-:S05]  /*0a60*/  @P2 IMAD.MOV.U32 R15, RZ, RZ, RZ ;  /* 0x000000ffff0f2224 */ /* 0x000fca00078e00ff */
[----:B------:R-:W1:Y:S01]  /*0a70*/  @!P2 LDC R9, c[0x0][0xc] ;  /* 0x00000300ff09ab82 */ /* 0x000e620000000800 */
[----:B0-----:R-:W-:-:S04]  /*0a80*/  @P2 IMAD.WIDE.U32 R6, R7, UR9, R2 ;  /* 0x0000000907062c25 */ /* 0x001fc8000f8e0002 */
[----:B------:R-:W-:Y:S02]  /*0a90*/  @P2 IMAD.MOV.U32 R10, RZ, RZ, R6 ;  /* 0x000000ffff0a2224 */ /* 0x000fe400078e0006 */
[----:B------:R-:W-:Y:S02]  /*0aa0*/  @P2 IMAD.IADD R17, R7, 0x1, R15 ;  /* 0x0000000107112824 */ /* 0x000fe400078e020f */
[----:B-1----:R-:W-:-:S04]  /*0ab0*/  @!P2 IMAD.WIDE.U32 R4, R2, R9, R4 ;  /* 0x000000090204a225 */ /* 0x002fc800078e0004 */
[----:B------:R-:W-:Y:S02]  /*0ac0*/  @!P2 IMAD.MOV.U32 R10, RZ, RZ, R4 ;  /* 0x000000ffff0aa224 */ /* 0x000fe400078e0004 */
[----:B------:R-:W-:-:S03]  /*0ad0*/  @!P2 IMAD.MOV.U32 R17, RZ, RZ, R5 ;  /* 0x000000ffff11a224 */ /* 0x000fc600078e0005 */
[----:B------:R0:W-:Y:S04]  /*0ae0*/  STL [R1+0x120], R10 ;  /* 0x0001200a01007387 */ /* 0x0001e80000100800 */
[----:B------:R0:W-:Y:S01]  /*0af0*/  STL [R1+0x11c], R17 ;  /* 0x00011c1101007387 */ /* 0x0001e20000100800 */
[----:B------:R-:W-:Y:S05]  /*0b00*/  @!P4 BRA `(.L_x_6) ;  /* 0x00000000000cc947 */ /* 0x000fea0003800000 */
[----:B------:R-:W-:Y:S01]  /*0b10*/  UCGABAR_WAIT ;  /* 0x0000000000007dc7 */ /* 0x000fe20008000000 */
[----:B------:R-:W-:Y:S01]  /*0b20*/  CCTL.IVALL ;  /* 0x00000000ff00798f */ /* 0x000fe20002000000 */
[----:B------:R-:W-:Y:S05]  /*0b30*/  BRA `(.L_x_7) ;  /* 0x0000000000047947 */ /* 0x000fea0003800000 */
.L_x_6:
[----:B------:R-:W-:Y:S06]  /*0b40*/  BAR.SYNC.DEFER_BLOCKING 0x0 ;  /* 0x0000000000007b1d */ /* 0x000fec0000010000 */
.L_x_7:
[----:B------:R-:W-:Y:S05]  /*0b50*/  @!P1 BRA `(.L_x_8) ;  /* 0x0000014800809947 */ /* 0x000fea0003800000 */
[----:B------:R-:W-:-:S06]  /*0b60*/  UISETP.GT.U32.AND UP0, UPT, UR10, 0x1, UPT ;  /* 0x000000010a00788c */ /* 0x000fcc000bf04070 */
[----:B------:R-:W-:-:S13]  /*0b70*/  PLOP3.LUT P0, PT, PT, PT, UP0, 0x80, 0x0 ;  /* 0x000000000000781c */ /* 0x000fda0003f0f008 */
[----:B------:R-:W-:Y:S05]  /*0b80*/  @P0 EXIT ;  /* 0x000000000000094d */ /* 0x000fea0003800000 */
[----:B------:R-:W-:Y:S01]  /*0b90*/  IMAD.MOV.U32 R6, RZ, RZ, -0x1 ;  /* 0xffffffffff067424 */ /* 0x000fe200078e00ff */
[----:B------:R-:W-:Y:S01]  /*0ba0*/  ULDC.64 UR4, c[0x0][0x650] ;  /* 0x0001940000047ab9 */ /* 0x000fe20000000a00 */
[----:B------:R-:W-:Y:S01]  /*0bb0*/  IMAD.MOV.U32 R5, RZ, RZ, -0x1 ;  /* 0xffffffffff057424 */ /* 0x000fe200078e00ff */
[----:B------:R-:W-:Y:S01]  /*0bc0*/  ISETP.GE.U32.AND P0, PT, R10, UR4, PT ;  /* 0x000000040a007c0c */ /* 0x000fe2000bf06070 */
[----:B------:R-:W-:Y:S01]  /*0bd0*/  UMOV UR10, 0xffffffff ;  /* 0xffffffff000a7882 */ /* 0x000fe20000000000 */
[----:B------:R1:W-:Y:S01]  /*0be0*/  STL [R1+0x128], R6 ;  /* 0x0001280601007387 */ /* 0x0003e20000100800 */
[----:B------:R-:W-:Y:S02]  /*0bf0*/  PRMT R4, RZ, 0x7610, R4 ;  /* 0x00007610ff047816 */ /* 0x000fe40000000004 */
[----:B------:R-:W-:Y:S01]  /*0c00*/  ISETP.GE.U32.AND.EX P0, PT, R17, UR5, PT, P0 ;  /* 0x0000000511007c0c */ /* 0x000fe2000bf06100 */
[----:B------:R1:W-:-:S12]  /*0c10*/  STL [R1+0x124], R5 ;  /* 0x0001240501007387 */ /* 0x0003d80000100800 */
[----:B-1----:R-:W-:Y:S05]  /*0c20*/  @P0 BRA `(.L_x_9) ;  /* 0x00000004003c0947 */ /* 0x002fea0003800000 */
[----:B------:R-:W-:Y:S01]  /*0c30*/  ULDC.64 UR14, c[0x0][0x628] ;  /* 0x00018a00000e7ab9 */ /* 0x000fe20000000a00 */
[----:B------:R-:W1:Y:S01]  /*0c40*/  LDC.64 R8, c[0x0][0x620] ;  /* 0x00018800ff087b82 */ /* 0x000e620000000a00 */
[----:B------:R-:W-:Y:S01]  /*0c50*/  ISETP.NE.U32.AND P0, PT, RZ, UR14, PT ;  /* 0x0000000eff007c0c */ /* 0x000fe2000bf05070 */
[----:B------:R-:W-:Y:S01]  /*0c60*/  ULDC UR11, c[0x0][0x630] ;  /* 0x00018c00000b7ab9 */ /* 0x000fe20000000800 */
[----:B------:R-:W-:Y:S02]  /*0c70*/  R2UR UR4, R10 ;  /* 0x000000000a0472ca */ /* 0x000fe400000e0000 */
[----:B------:R-:W-:Y:S02]  /*0c80*/  ISETP.NE.AND.EX P0, PT, RZ, UR15, PT, P0 ;  /* 0x0000000fff007c0c */ /* 0x000fe4000bf05300 */
[----:B------:R-:W-:-:S11]  /*0c90*/  R2UR UR5, R17 ;  /* 0x00000000110572ca */ /* 0x000fd600000e0000 */
[----:B------:R-:W-:Y:S05]  /*0ca0*/  @!P0 BRA `(.L_x_10) ;  /* 0x0000000000308947 */ /* 0x000fea0003800000 */
[----:B------:R-:W-:Y:S01]  /*0cb0*/  R2UR UR4, R10 ;  /* 0x000000000a0472ca */ /* 0x000fe200000e0000 */
[----:B------:R-:W-:Y:S01]  /*0cc0*/  ULDC UR8, c[0x0][0x634] ;  /* 0x00018d0000087ab9 */ /* 0x000fe20000000800 */
[----:B------:R-:W-:-:S11]  /*0cd0*/  R2UR UR10, R17 ;  /* 0x00000000110a72ca */ /* 0x000fd600000e0000 */
[----:B------:R-:W-:-:S04]  /*0ce0*/  UIADD3 UR8, UP0, UR4, UR8, URZ ;  /* 0x0000000804087290 */ /* 0x000fc8000ff1e03f */
[----:B------:R-:W-:-:S04]  /*0cf0*/  UIADD3.X UR10, URZ, UR10, URZ, UP0, !UPT ;  /* 0x0000000a3f0a7290 */ /* 0x000fc800087fe43f */
[----:B------:R-:W-:-:S04]  /*0d00*/  UIMAD.WIDE.U32 UR4, UR10, UR14, URZ ;  /* 0x0000000e0a0472a5 */ /* 0x000fc8000f8e003f */
[----:B------:R-:W-:Y:S02]  /*0d10*/  UIMAD.WIDE.U32 UR6, UP0, UR8, UR15, UR4 ;  /* 0x0000000f080672a5 */ /* 0x000fe4000f800004 */
[----:B------:R-:W-:Y:S02]  /*0d20*/  UIMAD.WIDE.U32 UR4, UR8, UR14, URZ ;  /* 0x0000000e080472a5 */ /* 0x000fe4000f8e003f */
[----:B------:R-:W-:Y:S02]  /*0d30*/  UIADD3.X UR9, URZ, URZ, URZ, UP0, !UPT ;  /* 0x0000003f3f097290 */ /* 0x000fe400087fe43f */
[----:B------:R-:W-:Y:S01]  /*0d40*/  UIADD3 URZ, UP0, UR5, UR6, URZ ;  /* 0x00000006053f7290 */ /* 0x000fe2000ff1e03f */
[----:B------:R-:W-:-:S03]  /*0d50*/  UMOV UR8, UR7 ;  /* 0x0000000700087c82 */ /* 0x000fc60008000000 */
[----:B------:R-:W-:-:S12]  /*0d60*/  UIMAD.WIDE.U32.X UR4, UR10, UR15, UR8, UP0 ;  /* 0x0000000f0a0472a5 */ /* 0x000fd800080e0408 */
.L_x_10:
[----:B------:R-:W-:Y:S01]  /*0d70*/  USHF.R.U64 UR10, UR4, UR11, UR5 ;  /* 0x0000000b040a7299 */ /* 0x000fe20008001205 */
[----:B------:R-:W2:Y:S01]  /*0d80*/  LDC.64 R22, c[0x0][0x640] ;  /* 0x00019000ff167b82 */ /* 0x000ea20000000a00 */
[----:B------:R-:W-:Y:S01]  /*0d90*/  USHF.R.U32.HI UR4, URZ, UR11, UR5 ;  /* 0x0000000b3f047299 */ /* 0x000fe20008011605 */
[----:B------:R-:W-:Y:S02]  /*0da0*/  IMAD.MOV.U32 R4, RZ, RZ, R10 ;  /* 0x000000ffff047224 */ /* 0x000fe400078e000a */
[----:B------:R-:W-:Y:S01]  /*0db0*/  IMAD R14, R13, R14, R2 ;  /* 0x0000000e0d0e7224 */ /* 0x000fe200078e0202 */
[----:B------:R-:W-:Y:S01]  /*0dc0*/  IADD3 R3, P0, RZ, -UR10, RZ ;  /* 0x8000000aff037c10 */ /* 0x000fe2000ff1e0ff */
[----:B------:R-:W-:Y:S02]  /*0dd0*/  IMAD.MOV.U32 R13, RZ, RZ, 0x1 ;  /* 0x00000001ff0d7424 */ /* 0x000fe400078e00ff */
[----:B------:R-:W0:Y:S02]  /*0de0*/  LDC R12, c[0x0][0x618] ;  /* 0x00018600ff0c7b82 */ /* 0x000e240000000800 */
[----:B------:R-:W-:-:S04]  /*0df0*/  IMAD.X R5, RZ, RZ, ~UR4, P0 ;  /* 0x80000004ff057e24 */ /* 0x000fc800080e06ff */
[-C--:B-1----:R-:W-:Y:S02]  /*0e00*/  IMAD R6, R5, R8.reuse, RZ ;  /* 0x0000000805067224 */ /* 0x082fe400078e02ff */
[----:B------:R-:W1:Y:S01]  /*0e10*/  LDC R16, c[0x0][0x608] ;  /* 0x00018200ff107b82 */ /* 0x000e620000000800 */
[----:B------:R-:W-:Y:S02]  /*0e20*/  IMAD.MOV.U32 R5, RZ, RZ, R17 ;  /* 0x000000ffff057224 */ /* 0x000fe400078e0011 */
[----:B------:R-:W-:-:S05]  /*0e30*/  IMAD.WIDE.U32 R4, R3, R8, R4 ;  /* 0x0000000803047225 */ /* 0x000fca00078e0004 */
[----:B------:R-:W3:Y:S01]  /*0e40*/  LDC R20, c[0x0][0x658] ;  /* 0x00019600ff147b82 */ /* 0x000ee20000000800 */
[----:B------:R-:W-:Y:S01]  /*0e50*/  IMAD R3, R3, R9, R6 ;  /* 0x0000000903037224 */ /* 0x000fe200078e0206 */
[----:B--2---:R-:W-:-:S03]  /*0e60*/  ISETP.NE.U32.AND P0, PT, R22, RZ, PT ;  /* 0x000000ff1600720c */ /* 0x004fc60003f05070 */
[----:B------:R-:W-:Y:S01]  /*0e70*/  IMAD.IADD R3, R5, 0x1, R3 ;  /* 0x0000000105037824 */ /* 0x000fe200078e0203 */
[----:B------:R-:W-:Y:S01]  /*0e80*/  ISETP.NE.AND.EX P0, PT, R23, RZ, PT, P0 ;  /* 0x000000ff1700720c */ /* 0x000fe20003f05300 */
[----:B------:R-:W-:Y:S01]  /*0e90*/  IMAD.MOV.U32 R5, RZ, RZ, -0x1 ;  /* 0xffffffffff057424 */ /* 0x000fe200078e00ff */
[----:B------:R-:W2:Y:S02]  /*0ea0*/  LDC R18, c[0x0][0x600] ;  /* 0x00018000ff127b82 */ /* 0x000ea40000000800 */
[-CC-:B0-----:R-:W-:Y:S02]  /*0eb0*/  SHF.R.U64 R10, R4, R12.reuse, R3.reuse ;  /* 0x0000000c040a7219 */ /* 0x181fe40000001203 */
[----:B------:R-:W-:-:S04]  /*0ec0*/  SHF.R.U32.HI R3, RZ, R12, R3 ;  /* 0x0000000cff037219 */ /* 0x000fc80000011603 */
[----:B------:R-:W0:Y:S01]  /*0ed0*/  LDC R15, c[0x0][0x648] ;  /* 0x00019200ff0f7b82 */ /* 0x000e220000000800 */
[-CC-:B-1----:R-:W-:Y:S02]  /*0ee0*/  SHF.R.U64 R21, R10, R16.reuse, R3.reuse ;  /* 0x000000100a157219 */ /* 0x182fe40000001203 */
[----:B------:R-:W-:-:S05]  /*0ef0*/  SHF.R.U32.HI R3, RZ, R16, R3 ;  /* 0x00000010ff037219 */ /* 0x000fca0000011603 */
[----:B------:R-:W1:Y:S01]  /*0f00*/  LDC R17, c[0x0][0x638] ;  /* 0x00018e00ff117b82 */ /* 0x000e620000000800 */
[-C--:B---3--:R-:W-:Y:S02]  /*0f10*/  SHF.L.U32 R2, R5, R20.reuse, RZ ;  /* 0x0000001405027219 */ /* 0x088fe400000006ff */
[--C-:B------:R-:W-:Y:S02]  /*0f20*/  SHF.R.U64 R12, R21, R20, R3.reuse ;  /* 0x00000014150c7219 */ /* 0x100fe40000001203 */
[----:B------:R-:W-:Y:S02]  /*0f30*/  LOP3.LUT R8, RZ, R2, RZ, 0x33, !PT ;  /* 0x00000002ff087212 */ /* 0x000fe400078e33ff */
[----:B------:R-:W-:Y:S01]  /*0f40*/  SHF.R.U32.HI R3, RZ, R20, R3 ;  /* 0x00000014ff037219 */ /* 0x000fe20000011603 */
[----:B------:R-:W3:Y:S01]  /*0f50*/  LDC R19, c[0x0][0x610] ;  /* 0x00018400ff137b82 */ /* 0x000ee20000000800 */
[----:B------:R-:W-:Y:S01]  /*0f60*/  IMAD.MOV.U32 R2, RZ, RZ, R12 ;  /* 0x000000ffff027224 */ /* 0x000fe200078e000c */
[----:B------:R-:W-:Y:S06]  /*0f70*/  @!P0 BRA `(.L_x_11) ;  /* 0x0000000000288947 */ /* 0x000fec0003800000 */
[----:B------:R-:W4:Y:S02]  /*0f80*/  LDC R7, c[0x0][0x64c] ;  /* 0x00019300ff077b82 */ /* 0x000f240000000800 */
[----:B----4-:R-:W-:-:S05]  /*0f90*/  IADD3 R7, P0, R12, R7, RZ ;  /* 0x000000070c077210 */ /* 0x010fca0007f1e0ff */
[----:B------:R-:W-:-:S04]  /*0fa0*/  IMAD.X R9, RZ, RZ, R3, P0 ;  /* 0x000000ffff097224 */ /* 0x000fc800000e0603 */
[----:B------:R-:W-:-:S04]  /*0fb0*/  IMAD.WIDE.U32 R2, R9, R22, RZ ;  /* 0x0000001609027225 */ /* 0x000fc800078e00ff */
[----:B------:R-:W-:-:S04]  /*0fc0*/  IMAD.WIDE.U32 R4, P0, R7, R23, R2 ;  /* 0x0000001707047225 */ /* 0x000fc80007800002 */
[----:B------:R-:W-:-:S04]  /*0fd0*/  IMAD.WIDE.U32 R2, R7, R22, RZ ;  /* 0x0000001607027225 */ /* 0x000fc800078e00ff */
[----:B------:R-:W-:Y:S01]  /*0fe0*/  IMAD.X R7, RZ, RZ, RZ, P0 ;  /* 0x000000ffff077224 */ /* 0x000fe200000e06ff */
[----:B------:R-:W-:Y:S01]  /*0ff0*/  IADD3 RZ, P0, R3, R4, RZ ;  /* 0x0000000403ff7210 */ /* 0x000fe20007f1e0ff */
[----:B------:R-:W-:-:S04]  /*1000*/  IMAD.MOV.U32 R6, RZ, RZ, R5 ;  /* 0x000000ffff067224 */ /* 0x000fc800078e0005 */
[----:B------:R-:W-:-:S08]  /*1010*/  IMAD.WIDE.U32.X R2, R9, R23, R6, P0 ;  /* 0x0000001709027225 */ /* 0x000fd000000e0406 */
.L_x_11:
[----:B0-----:R-:W-:Y:S01]  /*1020*/  SHF.R.U64 R4, R2, R15, R3 ;  /* 0x0000000f02047219 */ /* 0x001fe20000001203 */
[----:B--2---:R-:W-:Y:S01]  /*1030*/  VIADD R5, R18, 0xffffffff ;  /* 0xffffffff12057836 */ /* 0x004fe20000000000 */
[----:B------:R-:W-:Y:S02]  /*1040*/  SHF.L.U32 R3, R13, R20, RZ ;  /* 0x000000140d037219 */ /* 0x000fe400000006ff */
[----:B------:R-:W-:Y:S01]  /*1050*/  LOP3.LUT R8, R21, R8, RZ, 0xc0, !PT ;  /* 0x0000000815087212 */ /* 0x000fe200078ec0ff */
[----:B------:R-:W-:Y:S01]  /*1060*/  IMAD.MOV R6, RZ, RZ, -R4 ;  /* 0x000000ffff067224 */ /* 0x000fe200078e0a04 */
[----:B------:R-:W-:Y:S02]  /*1070*/  SEL R2, R11, R14, !P2 ;  /* 0x0000000e0b027207 */ /* 0x000fe40005000000 */
[----:B------:R-:W-:Y:S01]  /*1080*/  LOP3.LUT R5, R10, R5, RZ, 0xc0, !PT ;  /* 0x000000050a057212 */ /* 0x000fe200078ec0ff */
[----:B------:R-:W-:Y:S02]  /*1090*/  IMAD R7, R3, R4, R8 ;  /* 0x0000000403077224 */ /* 0x000fe400078e0208 */
[----:B-1----:R-:W-:-:S02]  /*10a0*/  IMAD R3, R6, R17, R12 ;  /* 0x0000001106037224 */ /* 0x002fc400078e020c */
[----:B---3--:R-:W-:Y:S02]  /*10b0*/  IMAD R2, R7, R19, R2 ;  /* 0x0000001307027224 */ /* 0x008fe400078e0202 */
[----:B------:R-:W-:Y:S02]  /*10c0*/  IMAD R3, R3, R18, R5 ;  /* 0x0000001203037224 */ /* 0x000fe400078e0205 */
[----:B------:R-:W-:-:S03]  /*10d0*/  IMAD.MOV.U32 R4, RZ, RZ, 0x1 ;  /* 0x00000001ff047424 */ /* 0x000fc600078e00ff */
[----:B------:R-:W-:Y:S02]  /*10e0*/  SEL R5, R3, R2, !P2 ;  /* 0x0000000203057207 */ /* 0x000fe40005000000 */
[----:B------:R-:W-:-:S03]  /*10f0*/  SEL R2, R2, R3, !P2 ;  /* 0x0000000302027207 */ /* 0x000fc60005000000 */
[----:B------:R1:W-:Y:S04]  /*1100*/  STL [R1+0x124], R5 ;  /* 0x0001240501007387 */ /* 0x0003e80000100800 */
[----:B------:R1:W-:Y:S02]  /*1110*/  STL [R1+0x128], R2 ;  /* 0x0001280201007387 */ /* 0x0003e40000100800 */
.L_x_9:
[----:B------:R-:W-:-:S08]  /*1120*/  NOP ;  /* 0x0000000000007918 */ /* 0x000fd00000000000 */
[----:B------:R-:W2:Y:S02]  /*1130*/  USETMAXREG.TRY_ALLOC.CTAPOOL UP0, 0xe8 ;  /* 0x000000e8000079c8 */ /* 0x000ea40008000600 */
[----:B--2---:R-:W-:-:S13]  /*1140*/  PLOP3.LUT P0, PT, PT, PT, UP0, 0x80, 0x0 ;  /* 0x000000000000781c */ /* 0x004fda0003f0f008 */
[----:B------:R-:W-:Y:S05]  /*1150*/  @!P0 BRA `(.L_x_9) ;  /* 0xfffffffc00f08947 */ /* 0x000fea000383ffff */
[----:B------:R-:W-:Y:S01]  /*1160*/  ULDC.64 UR4, c[0x0][0x598] ;  /* 0x0001660000047ab9 */ /* 0x000fe20000000a00 */
[----:B------:R-:W-:Y:S01]  /*1170*/  ULDC.64 UR14, c[0x0][0x208] ;  /* 0x00008200000e7ab9 */ /* 0x000fe20000000a00 */
[----:B------:R-:W-:-:S04]  /*1180*/  ISETP.NE.U32.AND P0, PT, RZ, UR4, PT ;  /* 0x00000004ff007c0c */ /* 0x000fc8000bf05070 */
[----:B------:R-:W-:-:S13]  /*1190*/  ISETP.NE.AND.EX P0, PT, RZ, UR5, PT, P0 ;  /* 0x00000005ff007c0c */ /* 0x000fda000bf05300 */
[----:B------:R-:W-:Y:S05]  /*11a0*/  @!P0 BRA `(.L_x_12) ;  /* 0x0000000000208947 */ /* 0x000fea0003800000 */
[----:B-1----:R-:W1:Y:S02]  /*11b0*/  LDC.64 R2, c[0x0][0x598] ;  /* 0x00016600ff027b82 */ /* 0x002e640000000a00 */
[----:B-1----:R-:W2:Y:S02]  /*11c0*/  LDG.E.64 R2, desc[UR14][R2.64] ;  /* 0x0000000e02027981 */ /* 0x002ea4000c1e1b00 */
[----:B--2---:R-:W-:-:S04]  /*11d0*/  ISETP.NE.U32.AND P0, PT, R2, RZ, PT ;  /* 0x000000ff0200720c */ /* 0x004fc80003f05070 */
[----:B------:R-:W-:-:S13]  /*11e0*/  ISETP.NE.AND.EX P0, PT, R3, RZ, PT, P0 ;  /* 0x000000ff0300720c */ /* 0x000fda0003f05300 */
[----:B------:R-:W-:Y:S05]  /*11f0*/  @!P0 BRA `(.L_x_12) ;  /* 0x00000000000c8947 */ /* 0x000fea0003800000 */
[----:B------:R-:W2:Y:S02]  /*1200*/  LD.E R2, desc[UR14][R2.64] ;  /* 0x0000000e02027980 */ /* 0x000ea4000c101900 */
[----:B--2---:R-:W-:Y:S01]  /*1210*/  R2UR UR20, R2 ;  /* 0x00000000021472ca */ /* 0x004fe200000e0000 */
[----:B------:R-:W-:-:S14]  /*1220*/  BRA `(.L_x_13) ;  /* 0x0000000000247947 */ /* 0x000fdc0003800000 */
.L_x_12:
[----:B------:R-:W-:Y:S02]  /*1230*/  ULDC.64 UR4, c[0x0][0x588] ;  /* 0x0001620000047ab9 */ /* 0x000fe40000000a00 */
[----:B------:R-:W-:-:S04]  /*1240*/  ISETP.NE.U32.AND P0, PT, RZ, UR4, PT ;  /* 0x00000004ff007c0c */ /* 0x000fc8000bf05070 */
[----:B------:R-:W-:-:S13]  /*1250*/  ISETP.NE.AND.EX P0, PT, RZ, UR5, PT, P0 ;  /* 0x00000005ff007c0c */ /* 0x000fda000bf05300 */
[----:B------:R-:W-:Y:S05]  /*1260*/  @!P0 BRA `(.L_x_14) ;  /* 0x0000000000108947 */ /* 0x000fea0003800000 */
[----:B-1----:R-:W1:Y:S02]  /*1270*/  LDC.64 R2, c[0x0][0x588] ;  /* 0x00016200ff027b82 */ /* 0x002e640000000a00 */
[----:B-1----:R-:W2:Y:S02]  /*1280*/  LDG.E R2, desc[UR14][R2.64] ;  /* 0x0000000e02027981 */ /* 0x002ea4000c1e1900 */
[----:B--2---:R-:W-:Y:S01]  /*1290*/  R2UR UR20, R2 ;  /* 0x00000000021472ca */ /* 0x004fe200000e0000 */
[----:B------:R-:W-:-:S14]  /*12a0*/  BRA `(.L_x_13) ;  /* 0x0000000000047947 */ /* 0x000fdc0003800000 */
.L_x_14:
[----:B------:R-:W-:-:S05]  /*12b0*/  ULDC UR20, c[0x0][0x580] ;  /* 0x0001600000147ab9 */ /* 0x000fca0000000800 */
.L_x_13:
[----:B------:R-:W-:Y:S02]  /*12c0*/  ULDC.64 UR4, c[0x0][0x5a0] ;  /* 0x0001680000047ab9 */ /* 0x000fe40000000a00 */
        /* <DEDUP_REMOVED lines=11> */
.L_x_15:
        /* <DEDUP_REMOVED lines=8> */
.L_x_17:
[----:B------:R-:W-:-:S05]  /*1400*/  ULDC UR21, c[0x0][0x584] ;  /* 0x0001610000157ab9 */ /* 0x000fca0000000800 */
.L_x_16:
[----:B------:R-:W-:-:S13]  /*1410*/  LOP3.LUT P0, RZ, R4, 0xff, RZ, 0xc0, !PT ;  /* 0x000000ff04ff7812 */ /* 0x000fda000780c0ff */
[----:B------:R-:W-:Y:S05]  /*1420*/  @!P0 EXIT ;  /* 0x000000000000894d */ /* 0x000fea0003800000 */
[----:B-1----:R-:W1:Y:S01]  /*1430*/  LDC.64 R2, c[0x0][0x5c8] ;  /* 0x00017200ff027b82 */ /* 0x002e620000000a00 */
[----:B------:R-:W-:Y:S01]  /*1440*/  ULDC UR4, c[0x0][0x28c] ;  /* 0x0000a30000047ab9 */ /* 0x000fe20000000800 */
[----:B------:R-:W-:Y:S02]  /*1450*/  ULOP3.LUT UR22, UR13, 0x1, URZ, 0xfc, !UPT ;  /* 0x000000010d167892 */ /* 0x000fe4000f8efc3f */
[----:B------:R-:W-:-:S04]  /*1460*/  UIADD3 UR4, UR4, 0x1f, URZ ;  /* 0x0000001f04047890 */ /* 0x000fc8000fffe03f */
[----:B------:R-:W-:-:S04]  /*1470*/  USHF.R.S32.HI UR5, URZ, 0x1f, UR4 ;  /* 0x0000001f3f057899 */ /* 0x000fc80008011404 */
[----:B------:R-:W-:-:S03]  /*1480*/  ULEA.HI UR5, UR5, UR4, URZ, 0x5 ;  /* 0x0000000405057291 */ /* 0x000fc6000f8f283f */
[----:B------:R-:W-:Y:S01]  /*1490*/  UMOV UR4, URZ ;  /* 0x0000003f00047c82 */ /* 0x000fe20008000000 */
[----:B------:R-:W-:-:S03]  /*14a0*/  USHF.R.S32.HI UR9, URZ, 0x5, UR5 ;  /* 0x000000053f097899 */ /* 0x000fc60008011405 */
[----:B------:R-:W-:Y:S01]  /*14b0*/  UMOV UR5, URZ ;  /* 0x0000003f00057c82 */ /* 0x000fe20008000000 */
[C-C-:B-1----:R-:W-:Y:S01]  /*14c0*/  SHF.L.U64.HI R7, R2.reuse, 0x7, R3.reuse ;  /* 0x0000000702077819 */ /* 0x142fe20000010203 */
[C---:B------:R-:W-:Y:S01]  /*14d0*/  IMAD.SHL.U32 R4, R2.reuse, 0x80, RZ ;  /* 0x0000008002047824 */ /* 0x040fe200078e00ff */
[C-C-:B------:R-:W-:Y:S02]  /*14e0*/  SHF.L.U64.HI R6, R2.reuse, 0x3, R3.reuse ;  /* 0x0000000302067819 */ /* 0x140fe40000010203 */
[C---:B------:R-:W-:Y:S01]  /*14f0*/  SHF.L.U64.HI R5, R2.reuse, 0x8, R3 ;  /* 0x0000000802057819 */ /* 0x040fe20000010203 */
[C---:B------:R-:W-:Y:S02]  /*1500*/  IMAD.SHL.U32 R3, R2.reuse, 0x8, RZ ;  /* 0x0000000802037824 */ /* 0x040fe400078e00ff */
[----:B------:R-:W-:-:S07]  /*1510*/  IMAD.SHL.U32 R2, R2, 0x100, RZ ;  /* 0x0000010002027824 */ /* 0x000fce00078e00ff */
.L_x_46:
[----:B01----:R-:W1:Y:S01]  /*1520*/  S2R R8, SR_TID.X ;  /* 0x0000000000087919 */ /* 0x003e620000002100 */
[----:B------:R-:W2:Y:S01]  /*1530*/  S2UR UR18, SR_CgaCtaId ;  /* 0x00000000001279c3 */ /* 0x000ea20000008800 */
[----:B------:R-:W-:Y:S01]  /*1540*/  UMOV UR17, 0x400 ;  /* 0x0000040000117882 */ /* 0x000fe20000000000 */
[----:B------:R-:W-:Y:S01]  /*1550*/  UMOV UR6, URZ ;  /* 0x0000003f00067c82 */ /* 0x000fe20008000000 */
[----:B------:R-:W-:Y:S01]  /*1560*/  STL [R1+0x110], RZ ;  /* 0x000110ff01007387 */ /* 0x000fe20000100800 */
[----:B------:R-:W-:Y:S01]  /*1570*/  UMOV UR7, URZ ;  /* 0x0000003f00077c82 */ /* 0x000fe20008000000 */
[----:B------:R-:W-:Y:S01]  /*1580*/  UMOV UR8, URZ ;  /* 0x0000003f00087c82 */ /* 0x000fe20008000000 */
[----:B------:R-:W-:Y:S01]  /*1590*/  UMOV UR23, UR5 ;  /* 0x0000000500177c82 */ /* 0x000fe20008000000 */
[----:B------:R-:W-:Y:S01]  /*15a0*/  STL [R1+0x10c], RZ ;  /* 0x00010cff01007387 */ /* 0x000fe20000100800 */
[----:B------:R-:W3:Y:S01]  /*15b0*/  LDC R9, c[0x0][0x28c] ;  /* 0x0000a300ff097b82 */ /* 0x000ee20000000800 */
[----:B0-----:R-:W-:-:S02]  /*15c0*/  CS2R R10, SRZ ;  /* 0x00000000000a7805 */ /* 0x001fc4000001ff00 */
[----:B-----5:R-:W-:Y:S01]  /*15d0*/  CS2R R12, SRZ ;  /* 0x00000000000c7805 */ /* 0x020fe2000001ff00 */
[----:B------:R-:W-:Y:S01]  /*15e0*/  STL [R1+0x108], RZ ;  /* 0x000108ff01007387 */ /* 0x000fe20000100800 */
[----:B------:R-:W-:Y:S02]  /*15f0*/  CS2R R14, SRZ ;  /* 0x00000000000e7805 */ /* 0x000fe4000001ff00 */
[----:B------:R-:W-:Y:S02]  /*1600*/  CS2R R16, SRZ ;  /* 0x0000000000107805 */ /* 0x000fe4000001ff00 */
[----:B------:R-:W-:Y:S01]  /*1610*/  CS2R R18, SRZ ;  /* 0x0000000000127805 */ /* 0x000fe2000001ff00 */
[----:B------:R-:W-:Y:S01]  /*1620*/  STL [R1+0x104], RZ ;  /* 0x000104ff01007387 */ /* 0x000fe20000100800 */
[----:B------:R-:W-:Y:S02]  /*1630*/  CS2R R20, SRZ ;  /* 0x0000000000147805 */ /* 0x000fe4000001ff00 */
[----:B------:R-:W-:-:S02]  /*1640*/  CS2R R22, SRZ ;  /* 0x0000000000167805 */ /* 0x000fc4000001ff00 */
[----:B------:R-:W-:Y:S01]  /*1650*/  CS2R R168, SRZ ;  /* 0x0000000000a87805 */ /* 0x000fe2000001ff00 */
        /* <DEDUP_REMOVED lines=13> */
[----:B-1----:R-:W-:Y:S02]  /*1730*/  LOP3.LUT R8, R8, 0x80, RZ, 0xc0, !PT ;  /* 0x0000008008087812 */ /* 0x002fe400078ec0ff */
[----:B------:R-:W-:-:S02]  /*1740*/  CS2R R188, SRZ ;  /* 0x0000000000bc7805 */ /* 0x000fc4000001ff00 */
[----:B---3--:R-:W-:Y:S01]  /*1750*/  ISETP.GE.AND P0, PT, R9, 0x1, PT ;  /* 0x000000010900780c */ /* 0x008fe20003f06270 */
[----:B------:R-:W-:Y:S01]  /*1760*/  STL [R1+0xf0], RZ ;  /* 0x0000f0ff01007387 */ /* 0x000fe20000100800 */
[----:B------:R-:W-:Y:S02]  /*1770*/  SHF.R.U32.HI R8, RZ, 0x7, R8 ;  /* 0x00000007ff087819 */ /* 0x000fe40000011608 */
        /* <DEDUP_REMOVED lines=23> */
[----:B------:R-:W-:Y:S01]  /*18f0*/  CS2R R224, SRZ ;  /* 0x0000000000e07805 */ /* 0x000fe2000001ff00 */
[----:B------:R-:W-:Y:S01]  /*1900*/  IMAD.MOV.U32 R226, RZ, RZ, RZ ;  /* 0x000000ffffe27224 */ /* 0x000fe200078e00ff */
[----:B------:R-:W-:Y:S01]  /*1910*/  CS2R R120, SRZ ;  /* 0x0000000000787805 */ /* 0x000fe2000001ff00 */
[----:B------:R-:W-:Y:S01]  /*1920*/  STL [R1+0xd4], RZ ;  /* 0x0000d4ff01007387 */ /* 0x000fe20000100800 */
[----:B------:R-:W-:Y:S01]  /*1930*/  IMAD.U32 R227, RZ, RZ, UR4 ;  /* 0x00000004ffe37e24 */ /* 0x000fe2000f8e00ff */
[----:B------:R-:W-:Y:S02]  /*1940*/  CS2R R122, SRZ ;  /* 0x00000000007a7805 */ /* 0x000fe4000001ff00 */
[----:B------:R-:W-:Y:S01]  /*1950*/  CS2R R124, SRZ ;  /* 0x00000000007c7805 */ /* 0x000fe2000001ff00 */
[----:B------:R-:W-:Y:S01]  /*1960*/  STL [R1+0xd0], RZ ;  /* 0x0000d0ff01007387 */ /* 0x000fe20000100800 */
[----:B------:R-:W-:-:S02]  /*1970*/  CS2R R126, SRZ ;  /* 0x00000000007e7805 */ /* 0x000fc4000001ff00 */
[----:B------:R-:W-:Y:S02]  /*1980*/  CS2R R128, SRZ ;  /* 0x0000000000807805 */ /* 0x000fe4000001ff00 */
[----:B------:R-:W-:Y:S01]  /*1990*/  CS2R R130, SRZ ;  /* 0x0000000000827805 */ /* 0x000fe2000001ff00 */
[----:B------:R-:W-:Y:S01]  /*19a0*/  STL [R1+0xcc], RZ ;  /* 0x0000ccff01007387 */ /* 0x000fe20000100800 */
[----:B------:R-:W-:Y:S02]  /*19b0*/  CS2R R132, SRZ ;  /* 0x0000000000847805 */ /* 0x000fe4000001ff00 */
        /* <DEDUP_REMOVED lines=26> */
[----:B------:R-:W0:Y:S01]  /*1b60*/  SHFL.IDX PT, R8, R8, RZ, 0x1f ;  /* 0x00001fff08087589 */ /* 0x000e2200000e0000 */
[----:B------:R-:W-:-:S02]  /*1b70*/  CS2R R78, SRZ ;  /* 0x00000000004e7805 */ /* 0x000fc4000001ff00 */
[----:B------:R-:W-:Y:S02]  /*1b80*/  CS2R R80, SRZ ;  /* 0x0000000000507805 */ /* 0x000fe4000001ff00 */
[----:B------:R-:W-:Y:S01]  /*1b90*/  CS2R R82, SRZ ;  /* 0x0000000000527805 */ /* 0x000fe2000001ff00 */
[----:B------:R1:W-:Y:S01]  /*1ba0*/  STL [R1+0xb0], RZ ;  /* 0x0000b0ff01007387 */ /* 0x0003e20000100800 */
[----:B------:R-:W-:Y:S02]  /*1bb0*/  CS2R R84, SRZ ;  /* 0x0000000000547805 */ /* 0x000fe4000001ff00 */
[----:B------:R-:W-:Y:S02]  /*1bc0*/  CS2R R86, SRZ ;  /* 0x0000000000567805 */ /* 0x000fe4000001ff00 */
[----:B------:R-:W-:Y:S01]  /*1bd0*/  CS2R R88, SRZ ;  /* 0x0000000000587805 */ /* 0x000fe2000001ff00 */
[----:B------:R1:W-:Y:S01]  /*1be0*/  STL [R1+0xac], RZ ;  /* 0x0000acff01007387 */ /* 0x0003e20000100800 */
        /* <DEDUP_REMOVED lines=16> */
[----:B0-----:R-:W-:-:S02]  /*1cf0*/  R2UR UR12, R8 ;  /* 0x00000000080c72ca */ /* 0x001fc400000e0000 */
        /* <DEDUP_REMOVED lines=11> */
[----:B------:R-:W-:Y:S01]  /*1db0*/  CS2R R32, SRZ ;  /* 0x0000000000207805 */ /* 0x000fe2000001ff00 */
[----:B------:R-:W-:Y:S01]  /*1dc0*/  ULEA.HI UR11, UR12, UR12, URZ, 0x1 ;  /* 0x0000000c0c0b7291 */ /* 0x000fe2000f8f083f */
[----:B------:R-:W-:Y:S01]  /*1dd0*/  CS2R R34, SRZ ;  /* 0x0000000000227805 */ /* 0x000fe2000001ff00 */
[----:B------:R1:W-:Y:S01]  /*1de0*/  STL [R1+0x8c], RZ ;  /* 0x00008cff01007387 */ /* 0x0003e20000100800 */
[----:B------:R-:W-:Y:S01]  /*1df0*/  CS2R R36, SRZ ;  /* 0x0000000000247805 */ /* 0x000fe2000001ff00 */
[----:B------:R-:W-:Y:S01]  /*1e00*/  ULOP3.LUT UR16, UR11, 0x1ffffe, URZ, 0xc0, !UPT ;  /* 0x001ffffe0b107892 */ /* 0x000fe2000f8ec03f */
[----:B------:R-:W-:Y:S01]  /*1e10*/  CS2R R38, SRZ ;  /* 0x0000000000267805 */ /* 0x000fe2000001ff00 */
[----:B------:R1:W-:Y:S01]  /*1e20*/  STL [R1+0x88], RZ ;  /* 0x000088ff01007387 */ /* 0x0003e20000100800 */
[----:B--2---:R-:W-:Y:S01]  /*1e30*/  ULEA UR11, UR18, UR17, 0x18 ;  /* 0x00000011120b7291 */ /* 0x004fe2000f8ec03f */
[----:B------:R-:W-:Y:S01]  /*1e40*/  CS2R R40, SRZ ;  /* 0x0000000000287805 */ /* 0x000fe2000001ff00 */
[----:B------:R-:W-:Y:S01]  /*1e50*/  UIADD3 UR16, UR12, -UR16, URZ ;  /* 0x800000100c107290 */ /* 0x000fe2000fffe03f */
[----:B------:R1:W-:Y:S01]  /*1e60*/  STL [R1+0x84], RZ ;  /* 0x000084ff01007387 */ /* 0x0003e20000100800 */
[----:B------:R-:W-:-:S02]  /*1e70*/  CS2R R42, SRZ ;  /* 0x00000000002a7805 */ /* 0x000fc4000001ff00 */
[----:B------:R-:W-:Y:S01]  /*1e80*/  CS2R R44, SRZ ;  /* 0x00000000002c7805 */ /* 0x000fe2000001ff00 */
[----:B------:R-:W-:Y:S01]  /*1e90*/  ULEA UR16, UR16, UR11, 0xb ;  /* 0x0000000b10107291 */ /* 0x000fe2000f8e583f */
[----:B------:R1:W-:Y:S01]  /*1ea0*/  STL [R1+0x80], RZ ;  /* 0x000080ff01007387 */ /* 0x0003e20000100800 */
[----:B------:R-:W-:Y:S02]  /*1eb0*/  CS2R R46, SRZ ;  /* 0x00000000002e7805 */ /* 0x000fe4000001ff00 */
[----:B------:R-:W-:Y:S01]  /*1ec0*/  CS2R R48, SRZ ;  /* 0x0000000000307805 */ /* 0x000fe2000001ff00 */
[----:B------:R-:W-:Y:S01]  /*1ed0*/  UIADD3 UR16, UR16, 0x200, URZ ;  /* 0x0000020010107890 */ /* 0x000fe2000fffe03f */
[----:B------:R1:W-:Y:S01]  /*1ee0*/  STL [R1+0x7c], RZ ;  /* 0x00007cff01007387 */ /* 0x0003e20000100800 */
[----:B------:R-:W-:Y:S02]  /*1ef0*/  CS2R R50, SRZ ;  /* 0x0000000000327805 */ /* 0x000fe4000001ff00 */
[----:B------:R-:W-:Y:S01]  /*1f00*/  CS2R R52, SRZ ;  /* 0x0000000000347805 */ /* 0x000fe2000001ff00 */
[----:B------:R-:W-:Y:S01]  /*1f10*/  USHF.R.U32.HI UR12, URZ, 0x4, UR16 ;  /* 0x000000043f0c7899 */ /* 0x000fe20008011610 */
[----:B------:R1:W-:Y:S01]  /*1f20*/  STL [R1+0x78], RZ ;  /* 0x000078ff01007387 */ /* 0x0003e20000100800 */
[----:B------:R-:W-:-:S02]  /*1f30*/  CS2R R54, SRZ ;  /* 0x0000000000367805 */ /* 0x000fc4000001ff00 */
[----:B------:R-:W-:Y:S01]  /*1f40*/  CS2R R56, SRZ ;  /* 0x0000000000387805 */ /* 0x000fe2000001ff00 */
[----:B------:R-:W-:Y:S01]  /*1f50*/  ULOP3.LUT UR12, UR12, 0x3fff, URZ, 0xc0, !UPT ;  /* 0x00003fff0c0c7892 */ /* 0x000fe2000f8ec03f */
[----:B------:R1:W-:Y:S01]  /*1f60*/  STL [R1+0x74], RZ ;  /* 0x000074ff01007387 */ /* 0x0003e20000100800 */
[----:B------:R-:W-:Y:S02]  /*1f70*/  CS2R R58, SRZ ;  /* 0x00000000003a7805 */ /* 0x000fe4000001ff00 */
[----:B------:R-:W-:Y:S02]  /*1f80*/  CS2R R60, SRZ ;  /* 0x00000000003c7805 */ /* 0x000fe4000001ff00 */
[----:B------:R-:W-:Y:S01]  /*1f90*/  CS2R R62, SRZ ;  /* 0x00000000003e7805 */ /* 0x000fe2000001ff00 */
[----:B------:R1:W-:Y:S01]  /*1fa0*/  STL [R1+0x70], RZ ;  /* 0x000070ff01007387 */ /* 0x0003e20000100800 */
[----:B------:R-:W-:Y:S02]  /*1fb0*/  CS2R R64, SRZ ;  /* 0x0000000000407805 */ /* 0x000fe4000001ff00 */
[----:B------:R-:W-:-:S02]  /*1fc0*/  CS2R R66, SRZ ;  /* 0x0000000000427805 */ /* 0x000fc4000001ff00 */
[----:B------:R-:W-:Y:S01]  /*1fd0*/  CS2R R68, SRZ ;  /* 0x0000000000447805 */ /* 0x000fe2000001ff00 */
[----:B------:R1:W-:Y:S01]  /*1fe0*/  STL [R1+0x6c], RZ ;  /* 0x00006cff01007387 */ /* 0x0003e20000100800 */
[----:B------:R-:W-:-:S03]  /*1ff0*/  CS2R R70, SRZ ;  /* 0x0000000000467805 */ /* 0x000fc6000001ff00 */
[----:B------:R1:W-:Y:S04]  /*2000*/  STL [R1+0x68], RZ ;  /* 0x000068ff01007387 */ /* 0x0003e80000100800 */
        /* <DEDUP_REMOVED lines=25> */
[----:B------:R1:W-:Y:S01]  /*21a0*/  STL [R1], RZ ;  /* 0x000000ff01007387 */ /* 0x0003e20000100800 */
[----:B------:R-:W-:Y:S05]  /*21b0*/  @!P0 BRA `(.L_x_18) ;  /* 0x0000001400b88947 */ /* 0x000fea0003800000 */
[----:B------:R-:W-:-:S06]  /*21c0*/  UISETP.NE.AND UP0, UPT, UR22, 0x3, UPT ;  /* 0x000000031600788c */ /* 0x000fcc000bf05270 */
[----:B------:R-:W-:-:S13]  /*21d0*/  PLOP3.LUT P1, PT, PT, PT, UP0, 0x80, 0x0 ;  /* 0x000000000000781c */ /* 0x000fda0003f2f008 */
[----:B------:R-:W-:Y:S05]  /*21e0*/  @!P1 BRA `(.L_x_19) ;  /* 0x0000000000049947 */ /* 0x000fea0003800000 */
[----:B------:R-:W-:Y:S01]  /*21f0*/  BPT.TRAP 0x1 ;  /* 0x000000040000795c */ /* 0x000fe20000300000 */
.L_x_19:
[----:B------:R-:W-:Y:S01]  /*2200*/  ULEA UR7, UR5, UR11, 0x3 ;  /* 0x0000000b05077291 */ /* 0x000fe2000f8e183f */
[----:B------:R-:W-:-:S05]  /*2210*/  IMAD.U32 R8, RZ, RZ, UR4 ;  /* 0x00000004ff087e24 */ /* 0x000fca000f8e00ff */
[----:B------:R-:W-:-:S04]  /*2220*/  SHF.L.U32 R8, R8, 0x1f, RZ ;  /* 0x0000001f08087819 */ /* 0x000fc800000006ff */
[----:B------:R0:W2:Y:S01]  /*2230*/  SYNCS.PHASECHK.TRANS64.TRYWAIT P0, [UR7], R8 ;  /* 0x00000008ff0075a7 */ /* 0x0000a20008000147 */
[----:B------:R-:W-:Y:S05]  /*2240*/  @!P1 BRA `(.L_x_20) ;  /* 0x0000000000049947 */ /* 0x000fea0003800000 */
[----:B------:R-:W-:Y:S01]  /*2250*/  BPT.TRAP 0x1 ;  /* 0x000000040000795c */ /* 0x000fe20000300000 */
.L_x_20:
[----:B------:R3:W-:Y:S01]  /*2260*/  STL [R1+0x110], RZ ;  /* 0x000110ff01007387 */ /* 0x0007e20000100800 */
[----:B------:R-:W-:Y:S01]  /*2270*/  UMOV UR6, 0x1 ;  /* 0x0000000100067882 */ /* 0x000fe20000000000 */
[----:B--2---:R-:W-:Y:S05]  /*2280*/  @P0 BRA `(.L_x_21) ;  /* 0x0000000000080947 */ /* 0x004fea0003800000 */
[----:B------:R-:W2:Y:S02]  /*2290*/  SYNCS.PHASECHK.TRANS64.TRYWAIT P0, [UR7], R8 ;  /* 0x00000008ff0075a7 */ /* 0x000ea40008000147 */
[----:B--2---:R-:W-:Y:S05]  /*22a0*/  @!P0 BRA `(.L_x_22) ;  /* 0x0000014c00d88947 */ /* 0x004fea0003800000 */
.L_x_21:
[----:B------:R4:W-:Y:S01]  /*22b0*/  STL [R1+0x10c], RZ ;  /* 0x00010cff01007387 */ /* 0x0009e20000100800 */
[----:B------:R-:W-:Y:S01]  /*22c0*/  UIADD3 UR7, UR11, 0x2d200, URZ ;  /* 0x0002d2000b077890 */ /* 0x000fe2000fffe03f */
[----:B------:R-:W-:Y:S01]  /*22d0*/  WARPGROUP.ARRIVE ;  /* 0x00000000000079c5 */ /* 0x000fe20000000000 */
[----:B------:R-:W-:Y:S01]  /*22e0*/  ULOP3.LUT UR8, UR12, 0x10000, URZ, 0xfc, !UPT ;  /* 0x000100000c087892 */ /* 0x000fe2000f8efc3f */
[----:B------:R4:W-:Y:S01]  /*22f0*/  STL [R1+0x108], RZ ;  /* 0x000108ff01007387 */ /* 0x0009e20000100800 */
[----:B------:R-:W-:Y:S01]  /*2300*/  USHF.R.U32.HI UR7, URZ, 0x4, UR7 ;  /* 0x000000043f077899 */ /* 0x000fe20008011607 */
[----:B0-2---:R-:W-:Y:S01]  /*2310*/  CS2R R8, SRZ ;  /* 0x0000000000087805 */ /* 0x005fe2000001ff00 */
[----:B------:R-:W-:Y:S01]  /*2320*/  UMOV UR17, 0xc0000010 ;  /* 0xc000001000117882 */ /* 0x000fe20000000000 */
[----:B------:R4:W-:Y:S01]  /*2330*/  STL [R1+0x104], RZ ;  /* 0x000104ff01007387 */ /* 0x0009e20000100800 */
[----:B------:R-:W-:Y:S01]  /*2340*/  ULOP3.LUT UR7, UR7, 0x3fff, URZ, 0xc0, !UPT ;  /* 0x00003fff07077892 */ /* 0x000fe2000f8ec03f */
[----:B------:R-:W-:Y:S01]  /*2350*/  CS2R R10, SRZ ;  /* 0x00000000000a7805 */ /* 0x000fe2000001ff00 */
[----:B------:R-:W-:Y:S01]  /*2360*/  UMOV UR19, 0xc0000010 ;  /* 0xc000001000137882 */ /* 0x000fe20000000000 */
[----:B------:R4:W-:Y:S01]  /*2370*/  STL [R1+0x100], RZ ;  /* 0x000100ff01007387 */ /* 0x0009e20000100800 */
[----:B------:R-:W-:Y:S01]  /*2380*/  ULOP3.LUT UR18, UR7, 0x10000, URZ, 0xfc, !UPT ;  /* 0x0001000007127892 */ /* 0x000fe2000f8efc3f */
[----:B------:R-:W-:Y:S01]  /*2390*/  CS2R R12, SRZ ;  /* 0x00000000000c7805 */ /* 0x000fe2000001ff00 */
[----:B------:R-:W-:Y:S01]  /*23a0*/  UIMAD UR7, UR5, 0x300, UR8 ;  /* 0x00000300050778a4 */ /* 0x000fe2000f8e0208 */
[----:B------:R4:W-:Y:S01]  /*23b0*/  STL [R1+0xfc], RZ ;  /* 0x0000fcff01007387 */ /* 0x0009e20000100800 */
[----:B------:R-:W-:Y:S01]  /*23c0*/  UIMAD UR18, UR5, 0xc0, UR18 ;  /* 0x000000c0051278a4 */ /* 0x000fe2000f8e0212 */
[----:B------:R-:W-:-:S02]  /*23d0*/  CS2R R14, SRZ ;  /* 0x00000000000e7805 */ /* 0x000fc4000001ff00 */
[----:B------:R-:W-:Y:S01]  /*23e0*/  CS2R R16, SRZ ;  /* 0x0000000000107805 */ /* 0x000fe2000001ff00 */
[----:B------:R4:W-:Y:S01]  /*23f0*/  STL [R1+0xf8], RZ ;  /* 0x0000f8ff01007387 */ /* 0x0009e20000100800 */
[----:B------:R-:W-:Y:S01]  /*2400*/  CS2R R18, SRZ ;  /* 0x0000000000127805 */ /* 0x000fe2000001ff00 */
[----:B------:R-:W-:Y:S01]  /*2410*/  UMOV UR16, UR7 ;  /* 0x0000000700107c82 */ /* 0x000fe20008000000 */
[----:B------:R-:W-:Y:S01]  /*2420*/  CS2R R20, SRZ ;  /* 0x0000000000147805 */ /* 0x000fe2000001ff00 */
[----:B------:R4:W-:Y:S01]  /*2430*/  STL [R1+0xf4], RZ ;  /* 0x0000f4ff01007387 */ /* 0x0009e20000100800 */
[----:B------:R-:W-:Y:S01]  /*2440*/  CS2R R22, SRZ ;  /* 0x0000000000167805 */ /* 0x000fe2000001ff00 */
[----:B------:R-:W-:Y:S01]  /*2450*/  QGMMA.64x96x32.F32.E4M3.E4M3 R120, gdesc[UR16], RZ, !UPT ;  /* 0x01600000107879f3 */ /* 0x000fe2000c7008ff */
[----:B------:R-:W-:Y:S01]  /*2460*/  UIADD3 UR16, UR7, 0x100, URZ ;  /* 0x0000010007107890 */ /* 0x000fe2000fffe03f */
[----:B------:R4:W-:Y:S01]  /*2470*/  STL [R1+0xf0], RZ ;  /* 0x0000f0ff01007387 */ /* 0x0009e20000100800 */
[----:B------:R-:W-:Y:S01]  /*2480*/  UMOV UR17, 0xc0000010 ;  /* 0xc000001000117882 */ /* 0x000fe20000000000 */
[----:B------:R-:W-:-:S02]  /*2490*/  CS2R R168, SRZ ;  /* 0x0000000000a87805 */ /* 0x000fc4000001ff00 */
[----:B------:R-:W-:Y:S01]  /*24a0*/  CS2R R170, SRZ ;  /* 0x0000000000aa7805 */ /* 0x000fe2000001ff00 */
[----:B------:R4:W-:Y:S01]  /*24b0*/  STL [R1+0xec], RZ ;  /* 0x0000ecff01007387 */ /* 0x0009e20000100800 */
[----:B------:R-:W-:Y:S02]  /*24c0*/  CS2R R172, SRZ ;  /* 0x0000000000ac7805 */ /* 0x000fe4000001ff00 */
[----:B------:R-:W-:Y:S02]  /*24d0*/  CS2R R174, SRZ ;  /* 0x0000000000ae7805 */ /* 0x000fe4000001ff00 */
[----:B------:R-:W-:Y:S01]  /*24e0*/  CS2R R176, SRZ ;  /* 0x0000000000b07805 */ /* 0x000fe2000001ff00 */
[----:B------:R4:W-:Y:S01]  /*24f0*/  STL [R1+0xe8], RZ ;  /* 0x0000e8ff01007387 */ /* 0x0009e20000100800 */
[----:B------:R-:W-:Y:S01]  /*2500*/  QGMMA.64x96x32.F32.E4M3.E4M3 R72, gdesc[UR16], RZ, !UPT ;  /* 0x01600000104879f3 */ /* 0x000fe2000c7008ff */
[----:B------:R-:W-:Y:S01]  /*2510*/  UIADD3 UR16, UR7, 0x200, URZ ;  /* 0x0000020007107890 */ /* 0x000fe2000fffe03f */
[----:B------:R-:W-:Y:S01]  /*2520*/  CS2R R178, SRZ ;  /* 0x0000000000b27805 */ /* 0x000fe2000001ff00 */
[----:B------:R4:W-:Y:S01]  /*2530*/  STL [R1+0xe4], RZ ;  /* 0x0000e4ff01007387 */ /* 0x0009e20000100800 */
[----:B------:R-:W-:Y:S01]  /*2540*/  ULDC UR7, c[0x0][0x50c] ;  /* 0x0001430000077ab9 */ /* 0x000fe20000000800 */
[----:B------:R-:W-:Y:S01]  /*2550*/  UMOV UR17, 0xc0000010 ;  /* 0xc000001000117882 */ /* 0x000fe20000000000 */
[----:B------:R-:W-:Y:S01]  /*2560*/  UISETP.NE.AND UP0, UPT, UR7, 0x1, UPT ;  /* 0x000000010700788c */ /* 0x000fe2000bf05270 */
[----:B------:R4:W-:Y:S01]  /*2570*/  STL [R1+0xe0], RZ ;  /* 0x0000e0ff01007387 */ /* 0x0009e20000100800 */
[----:B------:R-:W-:-:S02]  /*2580*/  CS2R R180, SRZ ;  /* 0x0000000000b47805 */ /* 0x000fc4000001ff00 */
[----:B------:R-:W-:Y:S01]  /*2590*/  CS2R R182, SRZ ;  /* 0x0000000000b67805 */ /* 0x000fe2000001ff00 */
[----:B------:R-:W-:Y:S01]  /*25a0*/  USEL UR7, URZ, 0x1, UP0 ;  /* 0x000000013f077887 */ /* 0x000fe20008000000 */
[----:B------:R4:W-:Y:S01]  /*25b0*/  STL [R1+0xdc], RZ ;  /* 0x0000dcff01007387 */ /* 0x0009e20000100800 */
[----:B------:R-:W-:Y:S01]  /*25c0*/  QGMMA.64x96x32.F32.E4M3.E4M3 R24, gdesc[UR16], RZ, !UPT, gsb0 ;  /* 0x01600000101879f3 */ /* 0x000fe2000c0008ff */
[----:B------:R-:W-:Y:S02]  /*25d0*/  CS2R R184, SRZ ;  /* 0x0000000000b87805 */ /* 0x000fe4000001ff00 */
[----:B------:R-:W-:Y:S01]  /*25e0*/  CS2R R186, SRZ ;  /* 0x0000000000ba7805 */ /* 0x000fe2000001ff00 */
[----:B------:R4:W-:Y:S01]  /*25f0*/  STL [R1+0xd8], RZ ;  /* 0x0000d8ff01007387 */ /* 0x0009e20000100800 */
[----:B------:R-:W-:Y:S02]  /*2600*/  ISETP.NE.AND P0, PT, RZ, UR7, PT ;  /* 0x00000007ff007c0c */ /* 0x000fe4000bf05270 */
[----:B------:R-:W-:-:S02]  /*2610*/  CS2R R188, SRZ ;  /* 0x0000000000bc7805 */ /* 0x000fc4000001ff00 */
[----:B------:R-:W-:Y:S01]  /*2620*/  CS2R R190, SRZ ;  /* 0x0000000000be7805 */ /* 0x000fe2000001ff00 */
        /* <DEDUP_REMOVED lines=22> */
[----:B------:R-:W-:Y:S01]  /*2790*/  CS2R R224, SRZ ;  /* 0x0000000000e07805 */ /* 0x000fe2000001ff00 */
[----:B------:R-:W-:Y:S01]  /*27a0*/  IMAD.MOV.U32 R226, RZ, RZ, RZ ;  /* 0x000000ffffe27224 */ /* 0x000fe200078e00ff */
        /* <DEDUP_REMOVED lines=49> */
[----:B------:R-:W-:Y:S02]  /*2ac0*/  WARPGROUP.DEPBAR.LE gsb0, 0x0 ;  /* 0x00008000000079c5 */ /* 0x000fe40000010000 */
[----:B------:R-:W-:-:S01]  /*2ad0*/  FADD R227, RZ, R99 ;  /* 0x00000063ffe37221 */ /* 0x000fc20000000000 */
[----:B------:R-:W-:Y:S01]  /*2ae0*/  FADD R226, RZ, R120 ;  /* 0x00000078ffe27221 */ /* 0x000fe20000000000 */
[----:B------:R-:W-:-:S01]  /*2af0*/  FADD R225, RZ, R121 ;  /* 0x00000079ffe17221 */ /* 0x000fc20000000000 */
[----:B------:R-:W-:Y:S01]  /*2b00*/  FADD R224, RZ, R122 ;  /* 0x0000007affe07221 */ /* 0x000fe20000000000 */
[----:B------:R-:W-:-:S01]  /*2b10*/  FADD R223, RZ, R123 ;  /* 0x0000007bffdf7221 */ /* 0x000fc20000000000 */
[----:B------:R0:W-:Y:S01]  /*2b20*/  STL [R1], R227 ;  /* 0x000000e301007387 */ /* 0x0001e20000100800 */
[----:B------:R-:W-:-:S01]  /*2b30*/  FADD R222, RZ, R124 ;  /* 0x0000007cffde7221 */ /* 0x000fc20000000000 */
[----:B------:R-:W-:Y:S01]  /*2b40*/  FADD R221, RZ, R125 ;  /* 0x0000007dffdd7221 */ /* 0x000fe20000000000 */
[----:B------:R-:W-:-:S01]  /*2b50*/  FADD R220, RZ, R126 ;  /* 0x0000007effdc7221 */ /* 0x000fc20000000000 */
[----:B------:R-:W-:Y:S01]  /*2b60*/  FADD R219, RZ, R127 ;  /* 0x0000007fffdb7221 */ /* 0x000fe20000000000 */
[----:B------:R-:W-:-:S01]  /*2b70*/  FADD R218, RZ, R128 ;  /* 0x00000080ffda7221 */ /* 0x000fc20000000000 */
[----:B------:R-:W-:Y:S01]  /*2b80*/  FADD R217, RZ, R129 ;  /* 0x00000081ffd97221 */ /* 0x000fe20000000000 */
[----:B------:R-:W-:-:S01]  /*2b90*/  FADD R216, RZ, R130 ;  /* 0x00000082ffd87221 */ /* 0x000fc20000000000 */
[----:B------:R-:W-:Y:S01]  /*2ba0*/  FADD R215, RZ, R131 ;  /* 0x00000083ffd77221 */ /* 0x000fe20000000000 */
[----:B------:R-:W-:-:S01]  /*2bb0*/  FADD R214, RZ, R132 ;  /* 0x00000084ffd67221 */ /* 0x000fc20000000000 */
[----:B0-----:R-:W-:Y:S01]  /*2bc0*/  FADD R227, RZ, R100 ;  /* 0x00000064ffe37221 */ /* 0x001fe20000000000 */
[----:B------:R-:W-:-:S01]  /*2bd0*/  FADD R213, RZ, R133 ;  /* 0x00000085ffd57221 */ /* 0x000fc20000000000 */
[----:B------:R-:W-:Y:S01]  /*2be0*/  FADD R212, RZ, R134 ;  /* 0x00000086ffd47221 */ /* 0x000fe20000000000 */
[----:B------:R-:W-:-:S01]  /*2bf0*/  FADD R211, RZ, R135 ;  /* 0x00000087ffd37221 */ /* 0x000fc20000000000 */
[----:B------:R-:W-:Y:S01]  /*2c00*/  FADD R210, RZ, R136 ;  /* 0x00000088ffd27221 */ /* 0x000fe20000000000 */
[----:B------:R0:W-:Y:S01]  /*2c10*/  STL [R1+0x4], R227 ;  /* 0x000004e301007387 */ /* 0x0001e20000100800 */
        /* <DEDUP_REMOVED lines=66> */
[----:B------:R-:W-:Y:S01]  /*3040*/  UMOV UR6, URZ ;  /* 0x0000003f00067c82 */ /* 0x000fe20008000000 */
[----:B0-----:R-:W-:-:S05]  /*3050*/  FADD R227, RZ, R105 ;  /* 0x00000069ffe37221 */ /* 0x001fca0000000000 */
[----:B------:R0:W-:Y:S02]  /*3060*/  STL [R1+0x18], R227 ;  /* 0x000018e301007387 */ /* 0x0001e40000100800 */
        /* <DEDUP_REMOVED lines=124> */
.L_x_23:
[----:B------:R-:W-:-:S04]  /*3830*/  UIADD3 UR23, UR5, 0x1, URZ ;  /* 0x0000000105177890 */ /* 0x000fc8000fffe03f */
[----:B------:R-:W-:-:S04]  /*3840*/  UISETP.NE.AND UP0, UPT, UR23, 0xf, UPT ;  /* 0x0000000f1700788c */ /* 0x000fc8000bf05270 */
[----:B------:R-:W-:Y:S02]  /*3850*/  USEL UR8, URZ, 0x1, UP0 ;  /* 0x000000013f087887 */ /* 0x000fe40008000000 */
[----:B------:R-:W-:Y:S02]  /*3860*/  USEL UR23, UR23, URZ, UP0 ;  /* 0x0000003f17177287 */ /* 0x000fe40008000000 */
[----:B------:R-:W-:-:S06]  /*3870*/  ULOP3.LUT UR8, UR4, UR8, URZ, 0x3c, !UPT ;  /* 0x0000000804087292 */ /* 0x000fcc000f8e3c3f */
[----:B0-----:R-:W-:Y:S01]  /*3880*/  IMAD.U32 R227, RZ, RZ, UR8 ;  /* 0x00000008ffe37e24 */ /* 0x001fe2000f8e00ff */
[----:B------:R-:W-:-:S06]  /*3890*/  UMOV UR8, 0x1 ;  /* 0x0000000100087882 */ /* 0x000fcc0000000000 */
.L_x_18:
[----:B------:R-:W-:-:S04]  /*38a0*/  UISETP.LT.AND UP0, UPT, UR9, 0x1, UPT ;  /* 0x000000010900788c */ /* 0x000fc8000bf01270 */
[----:B------:R-:W-:-:S04]  /*38b0*/  USEL UR16, UR9, 0x1, UP0 ;  /* 0x0000000109107887 */ /* 0x000fc80008000000 */
[----:B------:R-:W-:-:S04]  /*38c0*/  UIADD3 UR16, UR9, -UR16, URZ ;  /* 0x8000001009107290 */ /* 0x000fc8000fffe03f */
[----:B------:R-:W-:-:S06]  /*38d0*/  UISETP.GE.AND UP0, UPT, UR16, 0x1, UPT ;  /* 0x000000011000788c */ /* 0x000fcc000bf06270 */
[----:B------:R-:W-:-:S13]  /*38e0*/  PLOP3.LUT P0, PT, PT, PT, UP0, 0x80, 0x0 ;  /* 0x000000000000781c */ /* 0x000fda0003f0f008 */
[----:B------:R-:W-:Y:S05]  /*38f0*/  @!P0 BRA `(.L_x_24) ;  /* 0x0000001800288947 */ /* 0x000fea0003800000 */
[----:B------:R-:W-:Y:S01]  /*3900*/  IMAD.U32 R228, RZ, RZ, UR16 ;  /* 0x00000010ffe47e24 */ /* 0x000fe2000f8e00ff */
[----:B------:R-:W-:Y:S01]  /*3910*/  UMOV UR24, UR5 ;  /* 0x0000000500187c82 */ /* 0x000fe20008000000 */
[----:B------:R-:W-:-:S05]  /*3920*/  ULDC UR25, c[0x0][0x50c] ;  /* 0x0001430000197ab9 */ /* 0x000fca0000000800 */
.L_x_32:
[----:B------:R-:W-:-:S06]  /*3930*/  UISETP.NE.AND UP0, UPT, UR22, 0x3, UPT ;  /* 0x000000031600788c */ /* 0x000fcc000bf05270 */
[----:B------:R-:W-:-:S13]  /*3940*/  PLOP3.LUT P1, PT, PT, PT, UP0, 0x80, 0x0 ;  /* 0x000000000000781c */ /* 0x000fda0003f2f008 */
[----:B-----5:R-:W-:Y:S05]  /*3950*/  @!P1 BRA `(.L_x_25) ;  /* 0x0000000000049947 */ /* 0x020fea0003800000 */
[----:B------:R-:W-:Y:S01]  /*3960*/  BPT.TRAP 0x1 ;  /* 0x000000040000795c */ /* 0x000fe20000300000 */
.L_x_25:
[----:B------:R-:W0:Y:S01]  /*3970*/  S2UR UR16, SR_CgaCtaId ;  /* 0x00000000001079c3 */ /* 0x000e220000008800 */
[----:B------:R-:W-:Y:S01]  /*3980*/  UMOV UR11, 0x400 ;  /* 0x00000400000b7882 */ /* 0x000fe20000000000 */
[----:B------:R-:W-:Y:S01]  /*3990*/  SHF.L.U32 R229, R227, 0x1f, RZ ;  /* 0x0000001fe3e57819 */ /* 0x000fe200000006ff */
[----:B0-----:R-:W-:-:S04]  /*39a0*/  ULEA UR11, UR16, UR11, 0x18 ;  /* 0x0000000b100b7291 */ /* 0x001fc8000f8ec03f */
[----:B------:R-:W-:-:S09]  /*39b0*/  ULEA UR16, UR23, UR11, 0x3 ;  /* 0x0000000b17107291 */ /* 0x000fd2000f8e183f */
[----:B------:R0:W2:Y:S01]  /*39c0*/  SYNCS.PHASECHK.TRANS64.TRYWAIT P0, [UR16], R229 ;  /* 0x000000e5ff0075a7 */ /* 0x0000a20008000150 */
[----:B------:R-:W-:Y:S05]  /*39d0*/  @!P1 BRA `(.L_x_26) ;  /* 0x0000000000049947 */ /* 0x000fea0003800000 */
[----:B------:R-:W-:Y:S01]  /*39e0*/  BPT.TRAP 0x1 ;  /* 0x000000040000795c */ /* 0x000fe20000300000 */
.L_x_26:
[----:B--2---:R-:W-:Y:S05]  /*39f0*/  @P0 BRA `(.L_x_27) ;  /* 0x0000000000080947 */ /* 0x004fea0003800000 */
[----:B------:R-:W2:Y:S02]  /*3a00*/  SYNCS.PHASECHK.TRANS64.TRYWAIT P0, [UR16], R229 ;  /* 0x000000e5ff0075a7 */ /* 0x000ea40008000150 */
[----:B--2---:R-:W-:Y:S05]  /*3a10*/  @!P0 BRA `(.L_x_28) ;  /* 0x0000013800148947 */ /* 0x004fea0003800000 */
.L_x_27:
[----:B------:R-:W-:Y:S01]  /*3a20*/  UIADD3 UR16, UR11, 0x2d200, URZ ;  /* 0x0002d2000b107890 */ /* 0x000fe2000fffe03f */
[----:B------:R-:W-:Y:S01]  /*3a30*/  WARPGROUP.ARRIVE ;  /* 0x00000000000079c5 */ /* 0x000fe20000000000 */
[----:B------:R-:W-:Y:S02]  /*3a40*/  UISETP.NE.AND UP0, UPT, UR7, URZ, UPT ;  /* 0x0000003f0700728c */ /* 0x000fe4000bf05270 */
[----:B------:R-:W-:Y:S02]  /*3a50*/  USHF.R.U32.HI UR16, URZ, 0x4, UR16 ;  /* 0x000000043f107899 */ /* 0x000fe40008011610 */
[----:B------:R-:W-:Y:S02]  /*3a60*/  USEL UR8, UR8, URZ, !UP0 ;  /* 0x0000003f08087287 */ /* 0x000fe4000c000000 */
[----:B------:R-:W-:Y:S02]  /*3a70*/  ULOP3.LUT UR16, UR16, 0x3fff, URZ, 0xc0, !UPT ;  /* 0x00003fff10107892 */ /* 0x000fe4000f8ec03f */
[----:B------:R-:W-:-:S02]  /*3a80*/  ULOP3.LUT UR7, UR12, 0x10000, URZ, 0xfc, !UPT ;  /* 0x000100000c077892 */ /* 0x000fc4000f8efc3f */
[----:B------:R-:W-:Y:S02]  /*3a90*/  ULOP3.LUT UR16, UR16, 0x10000, URZ, 0xfc, !UPT ;  /* 0x0001000010107892 */ /* 0x000fe4000f8efc3f */
[----:B------:R-:W-:Y:S02]  /*3aa0*/  UISETP.NE.U32.AND UP0, UPT, UR8, URZ, UPT ;  /* 0x0000003f0800728c */ /* 0x000fe4000bf05070 */
[----:B------:R-:W-:Y:S02]  /*3ab0*/  UIMAD UR7, UR23, 0x300, UR7 ;  /* 0x00000300170778a4 */ /* 0x000fe4000f8e0207 */
[----:B------:R-:W-:Y:S01]  /*3ac0*/  UIMAD UR18, UR23, 0xc0, UR16 ;  /* 0x000000c0171278a4 */ /* 0x000fe2000f8e0210 */
[----:B------:R-:W-:Y:S01]  /*3ad0*/  UMOV UR17, 0xc0000010 ;  /* 0xc000001000117882 */ /* 0x000fe20000000000 */
[----:B------:R-:W-:Y:S01]  /*3ae0*/  UMOV UR19, 0xc0000010 ;  /* 0xc000001000137882 */ /* 0x000fe20000000000 */
[----:B------:R-:W-:Y:S02]  /*3af0*/  UIADD3 UR6, UR6, 0x1, URZ ;  /* 0x0000000106067890 */ /* 0x000fe4000fffe03f */
[----:B------:R-:W-:-:S04]  /*3b00*/  UMOV UR16, UR7 ;  /* 0x0000000700107c82 */ /* 0x000fc80008000000 */
[----:B------:R-:W-:Y:S01]  /*3b10*/  QGMMA.64x96x32.F32.E4M3.E4M3 R120, gdesc[UR16], R120, UP0 ;  /* 0x01600000107879f3 */ /* 0x000fe2000bf00878 */
[----:B------:R-:W-:Y:S01]  /*3b20*/  UIADD3 UR16, UR7, 0x100, URZ ;  /* 0x0000010007107890 */ /* 0x000fe2000fffe03f */
[----:B------:R-:W-:-:S08]  /*3b30*/  UMOV UR17, 0xc0000010 ;  /* 0xc000001000117882 */ /* 0x000fd00000000000 */
[----:B------:R-:W-:Y:S01]  /*3b40*/  QGMMA.64x96x32.F32.E4M3.E4M3 R72, gdesc[UR16], R72, UP0 ;  /* 0x01600000104879f3 */ /* 0x000fe2000bf00848 */
[----:B------:R-:W-:Y:S01]  /*3b50*/  UIADD3 UR16, UR7, 0x200, URZ ;  /* 0x0000020007107890 */ /* 0x000fe2000fffe03f */
[----:B------:R-:W-:-:S08]  /*3b60*/  UMOV UR17, 0xc0000010 ;  /* 0xc000001000117882 */ /* 0x000fd00000000000 */
[----:B------:R-:W-:Y:S01]  /*3b70*/  QGMMA.64x96x32.F32.E4M3.E4M3 R24, gdesc[UR16], R24, UP0, gsb0 ;  /* 0x01600000101879f3 */ /* 0x000fe2000b800818 */
[----:B------:R-:W-:-:S04]  /*3b80*/  UISETP.NE.AND UP0, UPT, UR6, UR25, UPT ;  /* 0x000000190600728c */ /* 0x000fc8000bf05270 */
[----:B------:R-:W-:-:S06]  /*3b90*/  USEL UR7, URZ, 0x1, UP0 ;  /* 0x000000013f077887 */ /* 0x000fcc0008000000 */
[----:B------:R-:W-:Y:S01]  /*3ba0*/  ISETP.NE.AND P0, PT, RZ, UR7, PT ;  /* 0x00000007ff007c0c */ /* 0x000fe2000bf05270 */
[----:B------:R-:W-:-:S12]  /*3bb0*/  WARPGROUP.DEPBAR.LE gsb0, 0x1 ;  /* 0x00008000000079c5 */ /* 0x000fd80000010100 */
[----:B------:R-:W-:Y:S05]  /*3bc0*/  @!P0 BRA `(.L_x_29) ;  /* 0x0000001000f88947 */ /* 0x000fea0003800000 */
[----:B------:R2:W-:Y:S04]  /*3bd0*/  STL [R1+0x148], R227 ;  /* 0x000148e301007387 */ /* 0x0005e80000100800 */
[----:B--2---:R-:W2:Y:S01]  /*3be0*/  LDL.LU R227, [R1] ;  /* 0x0000000001e37983 */ /* 0x004ea20000300800 */
[----:B------:R-:W-:Y:S02]  /*3bf0*/  WARPGROUP.DEPBAR.LE gsb0, 0x0 ;  /* 0x00008000000079c5 */ /* 0x000fe40000010000 */
[----:B------:R-:W-:-:S01]  /*3c00*/  FADD R226, R120, R226 ;  /* 0x000000e278e27221 */ /* 0x000fc20000000000 */
[----:B------:R-:W-:Y:S01]  /*3c10*/  STL [R1+0x144], R7 ;  /* 0x0001440701007387 */ /* 0x000fe20000100800 */
[----:B------:R-:W-:-:S01]  /*3c20*/  FADD R225, R121, R225 ;  /* 0x000000e179e17221 */ /* 0x000fc20000000000 */
[----:B------:R-:W-:Y:S01]  /*3c30*/  FADD R224, R122, R224 ;  /* 0x000000e07ae07221 */ /* 0x000fe20000000000 */
        /* <DEDUP_REMOVED lines=21> */
[----:B-----5:R-:W-:Y:S01]  /*3d90*/  STL [R1+0x12c], R0 ;  /* 0x00012c0001007387 */ /* 0x020fe20000100800 */
        /* <DEDUP_REMOVED lines=65> */
[----:B--2---:R-:W-:-:S05]  /*41b0*/  FADD R227, R99, R227 ;  /* 0x000000e363e37221 */ /* 0x004fca0000000000 */
[----:B------:R2:W-:Y:S04]  /*41c0*/  STL [R1], R227 ;  /* 0x000000e301007387 */ /* 0x0005e80000100800 */
[----:B--2---:R-:W2:Y:S04]  /*41d0*/  LDL.LU R227, [R1+0x4] ;  /* 0x0000040001e37983 */ /* 0x004ea80000300800 */
[----:B------:R-:W3:Y:S04]  /*41e0*/  LDL.LU R226, [R1+0x8] ;  /* 0x0000080001e27983 */ /* 0x000ee80000300800 */
[----:B------:R-:W4:Y:S04]  /*41f0*/  LDL.LU R225, [R1+0xc] ;  /* 0x00000c0001e17983 */ /* 0x000f280000300800 */
        /* <DEDUP_REMOVED lines=13> */
[----:B------:R-:W4:Y:S01]  /*42d0*/  LDL.LU R0, [R1+0x44] ;  /* 0x0000440001007983 */ /* 0x000f220000300800 */
[----:B--2---:R-:W-:-:S01]  /*42e0*/  FADD R227, R100, R227 ;  /* 0x000000e364e37221 */ /* 0x004fc20000000000 */
[----:B---3--:R-:W-:-:S04]  /*42f0*/  FADD R226, R101, R226 ;  /* 0x000000e265e27221 */ /* 0x008fc80000000000 */
[----:B------:R2:W-:Y:S01]  /*4300*/  STL [R1+0x4], R227 ;  /* 0x000004e301007387 */ /* 0x0005e20000100800 */
[----:B----4-:R-:W-:-:S03]  /*4310*/  FADD R225, R102, R225 ;  /* 0x000000e166e17221 */ /* 0x010fc60000000000 */
[----:B------:R3:W-:Y:S01]  /*4320*/  STL [R1+0x8], R226 ;  /* 0x000008e201007387 */ /* 0x0007e20000100800 */
[----:B------:R-:W-:-:S03]  /*4330*/  FADD R224, R103, R224 ;  /* 0x000000e067e07221 */ /* 0x000fc60000000000 */
        /* <DEDUP_REMOVED lines=24> */
[----:B--2---:R-:W2:Y:S01]  /*44c0*/  LDL.LU R227, [R1+0x48] ;  /* 0x0000480001e37983 */ /* 0x004ea20000300800 */
[----:B------:R-:W-:-:S03]  /*44d0*/  FADD R0, R116, R0 ;  /* 0x0000000074007221 */ /* 0x000fc60000000000 */
[----:B------:R1:W-:Y:S04]  /*44e0*/  STL [R1+0x3c], R3 ;  /* 0x00003c0301007387 */ /* 0x0003e80000100800 */
[----:B---3--:R-:W3:Y:S04]  /*44f0*/  LDL.LU R226, [R1+0x4c] ;  /* 0x00004c0001e27983 */ /* 0x008ee80000300800 */
[----:B------:R1:W-:Y:S04]  /*4500*/  STL [R1+0x40], R2 ;  /* 0x0000400201007387 */ /* 0x0003e80000100800 */
[----:B----4-:R-:W4:Y:S04]  /*4510*/  LDL.LU R225, [R1+0x50] ;  /* 0x0000500001e17983 */ /* 0x010f280000300800 */
[----:B------:R1:W-:Y:S04]  /*4520*/  STL [R1+0x44], R0 ;  /* 0x0000440001007387 */ /* 0x0003e80000100800 */
[----:B0-----:R-:W4:Y:S04]  /*4530*/  LDL.LU R224, [R1+0x54] ;  /* 0x0000540001e07983 */ /* 0x001f280000300800 */
[----:B-1----:R-:W4:Y:S04]  /*4540*/  LDL.LU R223, [R1+0x58] ;  /* 0x0000580001df7983 */ /* 0x002f280000300800 */
        /* <DEDUP_REMOVED lines=42> */
[----:B0-----:R-:W4:Y:S01]  /*47f0*/  LDL.LU R227, [R1+0x8c] ;  /* 0x00008c0001e37983 */ /* 0x001f220000300800 */
[----:B------:R-:W-:-:S03]  /*4800*/  FADD R0, R37, R0 ;  /* 0x0000000025007221 */ /* 0x000fc60000000000 */
[----:B------:R0:W-:Y:S04]  /*4810*/  STL [R1+0x80], R3 ;  /* 0x0000800301007387 */ /* 0x0001e80000100800 */
[----:B-1----:R-:W4:Y:S04]  /*4820*/  LDL.LU R226, [R1+0x90] ;  /* 0x0000900001e27983 */ /* 0x002f280000300800 */
[----:B------:R1:W-:Y:S04]  /*4830*/  STL [R1+0x84], R2 ;  /* 0x0000840201007387 */ /* 0x0003e80000100800 */
[----:B--2---:R-:W2:Y:S04]  /*4840*/  LDL.LU R225, [R1+0x94] ;  /* 0x0000940001e17983 */ /* 0x004ea80000300800 */
[----:B------:R1:W-:Y:S04]  /*4850*/  STL [R1+0x88], R0 ;  /* 0x0000880001007387 */ /* 0x0003e80000100800 */
[----:B---3--:R-:W3:Y:S04]  /*4860*/  LDL.LU R224, [R1+0x98] ;  /* 0x0000980001e07983 */ /* 0x008ee80000300800 */
[----:B----4-:R-:W4:Y:S04]  /*4870*/  LDL.LU R223, [R1+0x9c] ;  /* 0x00009c0001df7983 */ /* 0x010f280000300800 */
        /* <DEDUP_REMOVED lines=9> */
[----:B0-----:R-:W4:Y:S04]  /*4910*/  LDL.LU R3, [R1+0xc4] ;  /* 0x0000c40001037983 */ /* 0x001f280000300800 */
[----:B-1----:R-:W4:Y:S04]  /*4920*/  LDL.LU R2, [R1+0xc8] ;  /* 0x0000c80001027983 */ /* 0x002f280000300800 */
[----:B------:R-:W4:Y:S01]  /*4930*/  LDL.LU R0, [R1+0xcc] ;  /* 0x0000cc0001007983 */ /* 0x000f220000300800 */
[----:B------:R-:W-:-:S01]  /*4940*/  FADD R227, R38, R227 ;  /* 0x000000e326e37221 */ /* 0x000fc20000000000 */
[----:B------:R-:W-:-:S04]  /*4950*/  FADD R226, R39, R226 ;  /* 0x000000e227e27221 */ /* 0x000fc80000000000 */
[----:B------:R-:W-:Y:S01]  /*4960*/  STL [R1+0x8c], R227 ;  /* 0x00008ce301007387 */ /* 0x000fe20000100800 */
[----:B--2---:R-:W-:-:S03]  /*4970*/  FADD R225, R40, R225 ;  /* 0x000000e128e17221 */ /* 0x004fc60000000000 */
[----:B------:R-:W-:Y:S01]  /*4980*/  STL [R1+0x90], R226 ;  /* 0x000090e201007387 */ /* 0x000fe20000100800 */
[----:B---3--:R-:W-:-:S03]  /*4990*/  FADD R224, R41, R224 ;  /* 0x000000e029e07221 */ /* 0x008fc60000000000 */
[----:B------:R-:W-:Y:S01]  /*49a0*/  STL [R1+0x94], R225 ;  /* 0x000094e101007387 */ /* 0x000fe20000100800 */
[----:B----4-:R-:W-:-:S03]  /*49b0*/  FADD R223, R42, R223 ;  /* 0x000000df2adf7221 */ /* 0x010fc60000000000 */
[----:B------:R-:W-:Y:S01]  /*49c0*/  STL [R1+0x98], R224 ;  /* 0x000098e001007387 */ /* 0x000fe20000100800 */
[----:B------:R-:W-:-:S03]  /*49d0*/  FADD R222, R43, R222 ;  /* 0x000000de2bde7221 */ /* 0x000fc60000000000 */
        /* <DEDUP_REMOVED lines=23> */
[----:B------:R-:W4:Y:S04]  /*4b50*/  LDL.LU R219, [R1+0xd4] ;  /* 0x0000d40001db7983 */ /* 0x000f280000300800 */
[----:B------:R0:W-:Y:S04]  /*4b60*/  STL [R1+0xc8], R2 ;  /* 0x0000c80201007387 */ /* 0x0001e80000100800 */
[----:B------:R-:W4:Y:S04]  /*4b70*/  LDL.LU R220, [R1+0xd8] ;  /* 0x0000d80001dc7983 */ /* 0x000f280000300800 */
[----:B------:R0:W-:Y:S04]  /*4b80*/  STL [R1+0xcc], R0 ;  /* 0x0000cc0001007387 */ /* 0x0001e80000100800 */
[----:B------:R-:W4:Y:S04]  /*4b90*/  LDL.LU R221, [R1+0xdc] ;  /* 0x0000dc0001dd7983 */ /* 0x000f280000300800 */
[----:B------:R-:W4:Y:S04]  /*4ba0*/  LDL.LU R222, [R1+0xe0] ;  /* 0x0000e00001de7983 */ /* 0x000f280000300800 */
[----:B------:R-:W4:Y:S04]  /*4bb0*/  LDL.LU R223, [R1+0xe4] ;  /* 0x0000e40001df7983 */ /* 0x000f280000300800 */
[----:B------:R-:W4:Y:S04]  /*4bc0*/  LDL.LU R224, [R1+0xe8] ;  /* 0x0000e80001e07983 */ /* 0x000f280000300800 */
[----:B------:R-:W4:Y:S04]  /*4bd0*/  LDL.LU R225, [R1+0xec] ;  /* 0x0000ec0001e17983 */ /* 0x000f280000300800 */
[----:B------:R-:W4:Y:S04]  /*4be0*/  LDL.LU R226, [R1+0xf0] ;  /* 0x0000f00001e27983 */ /* 0x000f280000300800 */
[----:B------:R-:W4:Y:S04]  /*4bf0*/  LDL.LU R227, [R1+0xf4] ;  /* 0x0000f40001e37983 */ /* 0x000f280000300800 */
[----:B-1----:R-:W4:Y:S04]  /*4c00*/  LDL.LU R7, [R1+0xf8] ;  /* 0x0000f80001077983 */ /* 0x002f280000300800 */
[----:B--2---:R-:W2:Y:S04]  /*4c10*/  LDL.LU R6, [R1+0xfc] ;  /* 0x0000fc0001067983 */ /* 0x004ea80000300800 */
[----:B---3--:R-:W3:Y:S04]  /*4c20*/  LDL.LU R5, [R1+0x100] ;  /* 0x0001000001057983 */ /* 0x008ee80000300800 */
[----:B----4-:R-:W4:Y:S04]  /*4c30*/  LDL.LU R4, [R1+0x104] ;  /* 0x0001040001047983 */ /* 0x010f280000300800 */
[----:B0-----:R-:W4:Y:S04]  /*4c40*/  LDL.LU R3, [R1+0x108] ;  /* 0x0001080001037983 */ /* 0x001f280000300800 */
[----:B------:R-:W4:Y:S04]  /*4c50*/  LDL.LU R2, [R1+0x10c] ;  /* 0x00010c0001027983 */ /* 0x000f280000300800 */
[----:B------:R-:W4:Y:S01]  /*4c60*/  LDL.LU R0, [R1+0x110] ;  /* 0x0001100001007983 */ /* 0x000f220000300800 */
[----:B------:R-:W-:-:S05]  /*4c70*/  FADD R218, R55, R218 ;  /* 0x000000da37da7221 */ /* 0x000fca0000000000 */
[----:B------:R0:W-:Y:S01]  /*4c80*/  STL [R1+0xd0], R218 ;  /* 0x0000d0da01007387 */ /* 0x0001e20000100800 */
[----:B------:R-:W-:-:S03]  /*4c90*/  FADD R219, R56, R219 ;  /* 0x000000db38db7221 */ /* 0x000fc60000000000 */
[----:B0-----:R0:W5:Y:S01]  /*4ca0*/  LDL.LU R218, [R1+0x16c] ;  /* 0x00016c0001da7983 */ /* 0x0011620000300800 */
[----:B------:R-:W-:-:S03]  /*4cb0*/  FADD R220, R57, R220 ;  /* 0x000000dc39dc7221 */ /* 0x000fc60000000000 */
[----:B------:R1:W-:Y:S01]  /*4cc0*/  STL [R1+0xd4], R219 ;  /* 0x0000d4db01007387 */ /* 0x0003e20000100800 */
[----:B------:R-:W-:-:S01]  /*4cd0*/  FADD R221, R58, R221 ;  /* 0x000000dd3add7221 */ /* 0x000fc20000000000 */
[----:B------:R-:W-:Y:S02]  /*4ce0*/  FADD R222, R59, R222 ;  /* 0x000000de3bde7221 */ /* 0x000fe40000000000 */
[----:B-1----:R0:W5:Y:S01]  /*4cf0*/  LDL.LU R219, [R1+0x168] ;  /* 0x0001680001db7983 */ /* 0x0021620000300800 */
[----:B------:R-:W-:-:S03]  /*4d00*/  FADD R223, R60, R223 ;  /* 0x000000df3cdf7221 */ /* 0x000fc60000000000 */
[----:B------:R1:W-:Y:S01]  /*4d10*/  STL [R1+0xd8], R220 ;  /* 0x0000d8dc01007387 */ /* 0x0003e20000100800 */
[----:B------:R-:W-:-:S03]  /*4d20*/  FADD R224, R61, R224 ;  /* 0x000000e03de07221 */ /* 0x000fc60000000000 */
[----:B-1----:R0:W5:Y:S01]  /*4d30*/  LDL.LU R220, [R1+0x164] ;  /* 0x0001640001dc7983 */ /* 0x0021620000300800 */
[----:B------:R-:W-:-:S03]  /*4d40*/  FADD R225, R62, R225 ;  /* 0x000000e13ee17221 */ /* 0x000fc60000000000 */
[----:B------:R1:W-:Y:S01]  /*4d50*/  STL [R1+0xdc], R221 ;  /* 0x0000dcdd01007387 */ /* 0x0003e20000100800 */
[----:B------:R-:W-:-:S01]  /*4d60*/  FADD R226, R63, R226 ;  /* 0x000000e23fe27221 */ /* 0x000fc20000000000 */
[----:B------:R-:W-:Y:S02]  /*4d70*/  FADD R227, R64, R227 ;  /* 0x000000e340e37221 */ /* 0x000fe40000000000 */
[----:B-1----:R0:W5:Y:S04]  /*4d80*/  LDL.LU R221, [R1+0x160] ;  /* 0x0001600001dd7983 */ /* 0x0021680000300800 */
[----:B------:R1:W-:Y:S01]  /*4d90*/  STL [R1+0xe0], R222 ;  /* 0x0000e0de01007387 */ /* 0x0003e20000100800 */
[----:B------:R-:W-:-:S01]  /*4da0*/  FADD R7, R65, R7 ;  /* 0x0000000741077221 */ /* 0x000fc20000000000 */
[----:B--2---:R-:W-:-:S02]  /*4db0*/  FADD R6, R66, R6 ;  /* 0x0000000642067221 */ /* 0x004fc40000000000 */
[----:B-1----:R0:W5:Y:S04]  /*4dc0*/  LDL.LU R222, [R1+0x15c] ;  /* 0x00015c0001de7983 */ /* 0x0021680000300800 */
[----:B------:R1:W-:Y:S01]  /*4dd0*/  STL [R1+0xe4], R223 ;  /* 0x0000e4df01007387 */ /* 0x0003e20000100800 */
[----:B---3--:R-:W-:-:S03]  /*4de0*/  FADD R5, R67, R5 ;  /* 0x0000000543057221 */ /* 0x008fc60000000000 */
[----:B-1----:R0:W5:Y:S04]  /*4df0*/  LDL.LU R223, [R1+0x158] ;  /* 0x0001580001df7983 */ /* 0x0021680000300800 */
[----:B------:R1:W-:Y:S01]  /*4e00*/  STL [R1+0xe8], R224 ;  /* 0x0000e8e001007387 */ /* 0x0003e20000100800 */
[----:B----4-:R-:W-:-:S03]  /*4e10*/  FADD R4, R68, R4 ;  /* 0x0000000444047221 */ /* 0x010fc60000000000 */
[----:B-1----:R0:W5:Y:S04]  /*4e20*/  LDL.LU R224, [R1+0x154] ;  /* 0x0001540001e07983 */ /* 0x0021680000300800 */
[----:B------:R1:W-:Y:S01]  /*4e30*/  STL [R1+0xec], R225 ;  /* 0x0000ece101007387 */ /* 0x0003e20000100800 */
[----:B------:R-:W-:-:S03]  /*4e40*/  FADD R3, R69, R3 ;  /* 0x0000000345037221 */ /* 0x000fc60000000000 */
[----:B-1----:R0:W5:Y:S04]  /*4e50*/  LDL.LU R225, [R1+0x150] ;  /* 0x0001500001e17983 */ /* 0x0021680000300800 */
[----:B------:R1:W-:Y:S01]  /*4e60*/  STL [R1+0xf0], R226 ;  /* 0x0000f0e201007387 */ /* 0x0003e20000100800 */
[----:B------:R-:W-:-:S03]  /*4e70*/  FADD R2, R70, R2 ;  /* 0x0000000246027221 */ /* 0x000fc60000000000 */
[----:B-1----:R0:W5:Y:S04]  /*4e80*/  LDL.LU R226, [R1+0x14c] ;  /* 0x00014c0001e27983 */ /* 0x0021680000300800 */
[----:B------:R1:W-:Y:S01]  /*4e90*/  STL [R1+0xf4], R227 ;  /* 0x0000f4e301007387 */ /* 0x0003e20000100800 */
[----:B------:R-:W-:-:S03]  /*4ea0*/  FADD R0, R0, R71 ;  /* 0x0000004700007221 */ /* 0x000fc60000000000 */
[----:B-1----:R0:W5:Y:S04]  /*4eb0*/  LDL.LU R227, [R1+0x148] ;  /* 0x0001480001e37983 */ /* 0x0021680000300800 */
[----:B------:R1:W-:Y:S04]  /*4ec0*/  STL [R1+0xf8], R7 ;  /* 0x0000f80701007387 */ /* 0x0003e80000100800 */
        /* <DEDUP_REMOVED lines=12> */
[----:B-1----:R0:W5:Y:S01]  /*4f90*/  LDL.LU R0, [R1+0x12c] ;  /* 0x00012c0001007983 */ /* 0x0021620000300800 */
[----:B------:R-:W-:-:S05]  /*4fa0*/  UMOV UR6, URZ ;  /* 0x0000003f00067c82 */ /* 0x000fca0008000000 */
.L_x_29:
[----:B------:R-:W-:Y:S05]  /*4fb0*/  @!P1 BRA `(.L_x_30) ;  /* 0x0000000000049947 */ /* 0x000fea0003800000 */
[----:B------:R-:W-:Y:S01]  /*4fc0*/  BPT.TRAP 0x1 ;  /* 0x000000040000795c */ /* 0x000fe20000300000 */
.L_x_30:
[----:B-----5:R2:W-:Y:S04]  /*4fd0*/  STL [R1+0x130], R2 ;  /* 0x0001300201007387 */ /* 0x0205e80000100800 */
[----:B--2---:R-:W2:Y:S04]  /*4fe0*/  LDL R2, [R1+0x114] ;  /* 0x0001140001027983 */ /* 0x004ea80000100800 */
[----:B------:R0:W-:Y:S04]  /*4ff0*/  STL [R1+0x12c], R0 ;  /* 0x00012c0001007387 */ /* 0x0001e80000100800 */
[----:B0-----:R-:W3:Y:S01]  /*5000*/  LDL R0, [R1+0x118] ;  /* 0x0001180001007983 */ /* 0x001ee20000100800 */
[----:B--2---:R-:W-:-:S03]  /*5010*/  ISETP.NE.AND P0, PT, R2, RZ, PT ;  /* 0x000000ff0200720c */ /* 0x004fc60003f05270 */
[----:B------:R0:W5:Y:S10]  /*5020*/  LDL.LU R2, [R1+0x130] ;  /* 0x0001300001027983 */ /* 0x0001740000300800 */
[----:B------:R-:W-:-:S05]  /*5030*/  VOTEU.ANY UP0, P0 ;  /* 0x00000000003f7886 */ /* 0x000fca0000000100 */
[----:B------:R-:W-:-:S04]  /*5040*/  @UP0 ULEA UR8, UR24, UR11, 0x3 ;  /* 0x0000000b18080291 */ /* 0x000fc8000f8e183f */
[----:B------:R-:W-:-:S06]  /*5050*/  @UP0 UIADD3 UR8, UR8, 0x78, URZ ;  /* 0x0000007808080890 */ /* 0x000fcc000fffe03f */
[----:B------:R-:W-:-:S05]  /*5060*/  IMAD.U32 R229, RZ, RZ, UR8 ;  /* 0x00000008ffe57e24 */ /* 0x000fca000f8e00ff */
[----:B---3--:R-:W-:Y:S02]  /*5070*/  @P0 PRMT R229, R0, 0x654, R229 ;  /* 0x0000065400e50816 */ /* 0x008fe400000000e5 */
[----:B------:R0:W5:Y:S01]  /*5080*/  LDL.LU R0, [R1+0x12c] ;  /* 0x00012c0001007983 */ /* 0x0001620000300800 */
[----:B------:R-:W-:Y:S01]  /*5090*/  UISETP.GT.U32.AND UP0, UPT, UR13, 0x1, UPT ;  /* 0x000000010d00788c */ /* 0x000fe2000bf04070 */
[----:B------:R0:W-:Y:S05]  /*50a0*/  @P0 SYNCS.ARRIVE.TRANS64.RED.A1T0 RZ, [R229+URZ], RZ ;  /* 0x000000ffe5ff09a7 */ /* 0x0001ea000810043f */
[----:B------:R-:W-:-:S13]  /*50b0*/  PLOP3.LUT P0, PT, PT, PT, UP0, 0x80, 0x0 ;  /* 0x000000000000781c */ /* 0x000fda0003f0f008 */
[----:B0-----:R-:W-:Y:S05]  /*50c0*/  @P0 BRA `(.L_x_31) ;  /* 0x0000000000040947 */ /* 0x001fea0003800000 */
[----:B------:R-:W-:Y:S01]  /*50d0*/  BPT.TRAP 0x1 ;  /* 0x000000040000795c */ /* 0x000fe20000300000 */
.L_x_31:
[----:B------:R-:W-:Y:S01]  /*50e0*/  UIADD3 UR23, UR23, 0x1, URZ ;  /* 0x0000000117177890 */ /* 0x000fe2000fffe03f */
[C---:B------:R-:W-:Y:S01]  /*50f0*/  ISETP.GT.AND P0, PT, R228.reuse, 0x1, PT ;  /* 0x00000001e400780c */ /* 0x040fe20003f04270 */
[----:B------:R-:W-:Y:S01]  /*5100*/  UIADD3 UR24, UR24, 0x1, URZ ;  /* 0x0000000118187890 */ /* 0x000fe2000fffe03f */
[----:B------:R-:W-:Y:S01]  /*5110*/  VIADD R228, R228, 0xffffffff ;  /* 0xffffffffe4e47836 */ /* 0x000fe20000000000 */
[----:B------:R-:W-:Y:S02]  /*5120*/  UISETP.NE.AND UP0, UPT, UR23, 0xf, UPT ;  /* 0x0000000f1700788c */ /* 0x000fe4000bf05270 */
[----:B------:R-:W-:Y:S02]  /*5130*/  UISETP.NE.AND UP1, UPT, UR24, 0xf, UPT ;  /* 0x0000000f1800788c */ /* 0x000fe4000bf25270 */
[----:B------:R-:W-:Y:S02]  /*5140*/  USEL UR8, URZ, 0x1, UP0 ;  /* 0x000000013f087887 */ /* 0x000fe40008000000 */
[----:B------:R-:W-:-:S02]  /*5150*/  USEL UR23, UR23, URZ, UP0 ;  /* 0x0000003f17177287 */ /* 0x000fc40008000000 */
[----:B------:R-:W-:Y:S02]  /*5160*/  USEL UR24, UR24, URZ, UP1 ;  /* 0x0000003f18187287 */ /* 0x000fe40008800000 */
[----:B------:R-:W-:Y:S01]  /*5170*/  LOP3.LUT R227, R227, UR8, RZ, 0x3c, !PT ;  /* 0x00000008e3e37c12 */ /* 0x000fe2000f8e3cff */
[----:B------:R-:W-:Y:S01]  /*5180*/  UMOV UR8, 0x1 ;  /* 0x0000000100087882 */ /* 0x000fe20000000000 */
[----:B------:R-:W-:Y:S08]  /*5190*/  @P0 BRA `(.L_x_32) ;  /* 0xffffffe400e40947 */ /* 0x000ff0000383ffff */
.L_x_24:
[----:B------:R-:W-:-:S04]  /*51a0*/  UISETP.NE.AND UP0, UPT, UR6, URZ, UPT ;  /* 0x0000003f0600728c */ /* 0x000fc8000bf05270 */
[----:B------:R-:W-:-:S06]  /*51b0*/  USEL UR6, URZ, 0x1, !UP0 ;  /* 0x000000013f067887 */ /* 0x000fcc000c000000 */
[----:B------:R-:W-:-:S13]  /*51c0*/  ISETP.NE.AND P0, PT, RZ, UR6, PT ;  /* 0x00000006ff007c0c */ /* 0x000fda000bf05270 */
[----:B------:R-:W-:Y:S05]  /*51d0*/  @!P0 BRA `(.L_x_33) ;  /* 0x0000001400608947 */ /* 0x000fea0003800000 */
[----:B------:R-:W2:Y:S04]  /*51e0*/  LDL.LU R227, [R1+0xf8] ;  /* 0x0000f80001e37983 */ /* 0x000ea80000300800 */
[----:B------:R0:W-:Y:S01]  /*51f0*/  STL [R1+0x144], R7 ;  /* 0x0001440701007387 */ /* 0x0001e20000100800 */
[----:B------:R-:W-:-:S03]  /*5200*/  WARPGROUP.DEPBAR.LE gsb0, 0x0 ;  /* 0x00008000000079c5 */ /* 0x000fc60000010000 */
[----:B0-----:R-:W3:Y:S04]  /*5210*/  LDL.LU R7, [R1+0xf4] ;  /* 0x0000f40001077983 */ /* 0x001ee80000300800 */
[----:B------:R0:W-:Y:S01]  /*5220*/  STL [R1+0x140], R6 ;  /* 0x0001400601007387 */ /* 0x0001e20000100800 */
[----:B------:R-:W-:Y:S01]  /*5230*/  FADD R226, R120, R226 ;  /* 0x000000e278e27221 */ /* 0x000fe20000000000 */
[----:B------:R-:W-:Y:S02]  /*5240*/  FADD R225, R121, R225 ;  /* 0x000000e179e17221 */ /* 0x000fe40000000000 */
[----:B0-----:R-:W4:Y:S04]  /*5250*/  LDL.LU R6, [R1+0x20] ;  /* 0x0000200001067983 */ /* 0x001f280000300800 */
[----:B------:R0:W-:Y:S01]  /*5260*/  STL [R1+0x13c], R5 ;  /* 0x00013c0501007387 */ /* 0x0001e20000100800 */
[----:B------:R-:W-:-:S03]  /*5270*/  FADD R224, R122, R224 ;  /* 0x000000e07ae07221 */ /* 0x000fc60000000000 */
[----:B0-----:R-:W2:Y:S04]  /*5280*/  LDL.LU R5, [R1+0x1c] ;  /* 0x00001c0001057983 */ /* 0x001ea80000300800 */
[----:B------:R0:W-:Y:S04]  /*5290*/  STL [R1+0x138], R4 ;  /* 0x0001380401007387 */ /* 0x0001e80000100800 */
[----:B0-----:R-:W3:Y:S04]  /*52a0*/  LDL.LU R4, [R1+0x18] ;  /* 0x0000180001047983 */ /* 0x001ee80000300800 */
[----:B------:R0:W-:Y:S04]  /*52b0*/  STL [R1+0x134], R3 ;  /* 0x0001340301007387 */ /* 0x0001e80000100800 */
[----:B0-----:R-:W3:Y:S04]  /*52c0*/  LDL.LU R3, [R1+0x14] ;  /* 0x0000140001037983 */ /* 0x001ee80000300800 */
[----:B-----5:R0:W-:Y:S04]  /*52d0*/  STL [R1+0x130], R2 ;  /* 0x0001300201007387 */ /* 0x0201e80000100800 */
[----:B0-----:R-:W3:Y:S04]  /*52e0*/  LDL.LU R2, [R1+0x10] ;  /* 0x0000100001027983 */ /* 0x001ee80000300800 */
[----:B------:R0:W-:Y:S04]  /*52f0*/  STL [R1+0x12c], R0 ;  /* 0x00012c0001007387 */ /* 0x0001e80000100800 */
[----:B0-----:R-:W3:Y:S04]  /*5300*/  LDL.LU R0, [R1+0xc] ;  /* 0x00000c0001007983 */ /* 0x001ee80000300800 */
[----:B------:R0:W-:Y:S04]  /*5310*/  STL [R1+0x148], R226 ;  /* 0x000148e201007387 */ /* 0x0001e80000100800 */
[----:B0-----:R-:W3:Y:S04]  /*5320*/  LDL.LU R226, [R1+0x8] ;  /* 0x0000080001e27983 */ /* 0x001ee80000300800 */
[----:B------:R0:W-:Y:S04]  /*5330*/  STL [R1+0x14c], R225 ;  /* 0x00014ce101007387 */ /* 0x0001e80000100800 */
[----:B0-----:R-:W3:Y:S04]  /*5340*/  LDL.LU R225, [R1+0x4] ;  /* 0x0000040001e17983 */ /* 0x001ee80000300800 */
[----:B------:R0:W-:Y:S04]  /*5350*/  STL [R1+0x150], R224 ;  /* 0x000150e001007387 */ /* 0x0001e80000100800 */
[----:B0-----:R-:W3:Y:S01]  /*5360*/  LDL.LU R224, [R1] ;  /* 0x0000000001e07983 */ /* 0x001ee20000300800 */
[----:B------:R-:W-:Y:S01]  /*5370*/  FADD R223, R123, R223 ;  /* 0x000000df7bdf7221 */ /* 0x000fe20000000000 */
[----:B------:R-:W-:Y:S01]  /*5380*/  FADD R222, R124, R222 ;  /* 0x000000de7cde7221 */ /* 0x000fe20000000000 */
[----:B------:R-:W-:Y:S01]  /*5390*/  FADD R221, R125, R221 ;  /* 0x000000dd7ddd7221 */ /* 0x000fe20000000000 */
[----:B------:R-:W-:Y:S01]  /*53a0*/  FADD R220, R126, R220 ;  /* 0x000000dc7edc7221 */ /* 0x000fe20000000000 */
[----:B------:R-:W-:Y:S01]  /*53b0*/  FADD R219, R127, R219 ;  /* 0x000000db7fdb7221 */ /* 0x000fe20000000000 */
[----:B------:R-:W-:Y:S01]  /*53c0*/  STL [R1+0x154], R223 ;  /* 0x000154df01007387 */ /* 0x000fe20000100800 */
        /* <DEDUP_REMOVED lines=75> */
[----:B------:R0:W-:Y:S01]  /*5880*/  STL [R1+0x1a0], R204 ;  /* 0x0001a0cc01007387 */ /* 0x0001e20000100800 */
[----:B------:R-:W-:Y:S01]  /*5890*/  FADD R17, R89, R17 ;  /* 0x0000001159117221 */ /* 0x000fe20000000000 */
        /* <DEDUP_REMOVED lines=9> */
[----:B----4-:R-:W-:Y:S01]  /*5930*/  FADD R6, R107, R6 ;  /* 0x000000066b067221 */ /* 0x010fe20000000000 */
[----:B--2---:R-:W-:Y:S01]  /*5940*/  FADD R5, R106, R5 ;  /* 0x000000056a057221 */ /* 0x004fe20000000000 */
[----:B---3--:R-:W-:Y:S01]  /*5950*/  FADD R4, R105, R4 ;  /* 0x0000000469047221 */ /* 0x008fe20000000000 */
[----:B------:R-:W-:Y:S01]  /*5960*/  FADD R3, R104, R3 ;  /* 0x0000000368037221 */ /* 0x000fe20000000000 */
[----:B------:R-:W-:Y:S01]  /*5970*/  FADD R2, R103, R2 ;  /* 0x0000000267027221 */ /* 0x000fe20000000000 */
[----:B------:R-:W-:Y:S01]  /*5980*/  FADD R0, R102, R0 ;  /* 0x0000000066007221 */ /* 0x000fe20000000000 */
[----:B------:R-:W-:Y:S01]  /*5990*/  FADD R226, R101, R226 ;  /* 0x000000e265e27221 */ /* 0x000fe20000000000 */
[----:B------:R-:W-:Y:S01]  /*59a0*/  FADD R225, R100, R225 ;  /* 0x000000e164e17221 */ /* 0x000fe20000000000 */
[----:B------:R-:W-:-:S05]  /*59b0*/  FADD R224, R99, R224 ;  /* 0x000000e063e07221 */ /* 0x000fca0000000000 */
[----:B------:R2:W-:Y:S04]  /*59c0*/  STL [R1], R224 ;  /* 0x000000e001007387 */ /* 0x0005e80000100800 */
[----:B------:R3:W-:Y:S04]  /*59d0*/  STL [R1+0x4], R225 ;  /* 0x000004e101007387 */ /* 0x0007e80000100800 */
[----:B------:R4:W-:Y:S04]  /*59e0*/  STL [R1+0x8], R226 ;  /* 0x000008e201007387 */ /* 0x0009e80000100800 */
[----:B------:R1:W-:Y:S04]  /*59f0*/  STL [R1+0xc], R0 ;  /* 0x00000c0001007387 */ /* 0x0003e80000100800 */
[----:B------:R1:W-:Y:S04]  /*5a00*/  STL [R1+0x10], R2 ;  /* 0x0000100201007387 */ /* 0x0003e80000100800 */
[----:B------:R1:W-:Y:S04]  /*5a10*/  STL [R1+0x14], R3 ;  /* 0x0000140301007387 */ /* 0x0003e80000100800 */
[----:B0-----:R-:W4:Y:S04]  /*5a20*/  LDL.LU R204, [R1+0x24] ;  /* 0x0000240001cc7983 */ /* 0x001f280000300800 */
        /* <DEDUP_REMOVED lines=22> */
[----:B--2---:R-:W2:Y:S04]  /*5b90*/  LDL.LU R224, [R1+0x74] ;  /* 0x0000740001e07983 */ /* 0x004ea80000300800 */
[----:B---3--:R-:W3:Y:S04]  /*5ba0*/  LDL.LU R225, [R1+0x78] ;  /* 0x0000780001e17983 */ /* 0x008ee80000300800 */
[----:B----4-:R-:W4:Y:S04]  /*5bb0*/  LDL.LU R226, [R1+0x7c] ;  /* 0x00007c0001e27983 */ /* 0x010f280000300800 */
[----:B-1----:R-:W4:Y:S04]  /*5bc0*/  LDL.LU R0, [R1+0x80] ;  /* 0x0000800001007983 */ /* 0x002f280000300800 */
[----:B------:R-:W4:Y:S04]  /*5bd0*/  LDL.LU R2, [R1+0x84] ;  /* 0x0000840001027983 */ /* 0x000f280000300800 */
[----:B------:R-:W4:Y:S04]  /*5be0*/  LDL.LU R3, [R1+0x88] ;  /* 0x0000880001037983 */ /* 0x000f280000300800 */
[----:B0-----:R-:W4:Y:S04]  /*5bf0*/  LDL.LU R4, [R1+0x8c] ;  /* 0x00008c0001047983 */ /* 0x001f280000300800 */
[----:B------:R-:W4:Y:S04]  /*5c00*/  LDL.LU R5, [R1+0x90] ;  /* 0x0000900001057983 */ /* 0x000f280000300800 */
[----:B------:R-:W4:Y:S01]  /*5c10*/  LDL.LU R6, [R1+0x94] ;  /* 0x0000940001067983 */ /* 0x000f220000300800 */
[----:B------:R-:W-:-:S05]  /*5c20*/  FADD R204, R108, R204 ;  /* 0x000000cc6ccc7221 */ /* 0x000fca0000000000 */
[----:B------:R0:W-:Y:S01]  /*5c30*/  STL [R1+0x24], R204 ;  /* 0x000024cc01007387 */ /* 0x0001e20000100800 */
[----:B------:R-:W-:-:S05]  /*5c40*/  FADD R205, R109, R205 ;  /* 0x000000cd6dcd7221 */ /* 0x000fca0000000000 */
[----:B------:R1:W-:Y:S01]  /*5c50*/  STL [R1+0x28], R205 ;  /* 0x000028cd01007387 */ /* 0x0003e20000100800 */
[----:B------:R-:W-:-:S05]  /*5c60*/  FADD R206, R110, R206 ;  /* 0x000000ce6ece7221 */ /* 0x000fca0000000000 */
[----:B------:R1:W-:Y:S01]  /*5c70*/  STL [R1+0x2c], R206 ;  /* 0x00002cce01007387 */ /* 0x0003e20000100800 */
[----:B------:R-:W-:Y:S01]  /*5c80*/  FADD R207, R111, R207 ;  /* 0x000000cf6fcf7221 */ /* 0x000fe20000000000 */
[----:B------:R-:W-:-:S04]  /*5c90*/  FADD R208, R112, R208 ;  /* 0x000000d070d07221 */ /* 0x000fc80000000000 */
        /* <DEDUP_REMOVED lines=31> */
[----:B--2---:R-:W-:-:S03]  /*5e90*/  FADD R224, R32, R224 ;  /* 0x000000e020e07221 */ /* 0x004fc60000000000 */
[----:B------:R2:W-:Y:S01]  /*5ea0*/  STL [R1+0x70], R223 ;  /* 0x000070df01007387 */ /* 0x0005e20000100800 */
[----:B---3--:R-:W-:-:S03]  /*5eb0*/  FADD R225, R33, R225 ;  /* 0x000000e121e17221 */ /* 0x008fc60000000000 */
[----:B------:R3:W-:Y:S01]  /*5ec0*/  STL [R1+0x74], R224 ;  /* 0x000074e001007387 */ /* 0x0007e20000100800 */
[----:B----4-:R-:W-:-:S03]  /*5ed0*/  FADD R226, R34, R226 ;  /* 0x000000e222e27221 */ /* 0x010fc60000000000 */
[----:B------:R4:W-:Y:S01]  /*5ee0*/  STL [R1+0x78], R225 ;  /* 0x000078e101007387 */ /* 0x0009e20000100800 */
[----:B------:R-:W-:-:S03]  /*5ef0*/  FADD R0, R35, R0 ;  /* 0x0000000023007221 */ /* 0x000fc60000000000 */
[----:B------:R4:W-:Y:S01]  /*5f00*/  STL [R1+0x7c], R226 ;  /* 0x00007ce201007387 */ /* 0x0009e20000100800 */
[----:B------:R-:W-:-:S03]  /*5f10*/  FADD R2, R36, R2 ;  /* 0x0000000224027221 */ /* 0x000fc60000000000 */
[----:B------:R-:W-:Y:S01]  /*5f20*/  STL [R1+0x80], R0 ;  /* 0x0000800001007387 */ /* 0x000fe20000100800 */
[----:B------:R-:W-:-:S03]  /*5f30*/  FADD R3, R37, R3 ;  /* 0x0000000325037221 */ /* 0x000fc60000000000 */
[----:B------:R-:W-:Y:S01]  /*5f40*/  STL [R1+0x84], R2 ;  /* 0x0000840201007387 */ /* 0x000fe20000100800 */
[----:B------:R-:W-:-:S03]  /*5f50*/  FADD R4, R38, R4 ;  /* 0x0000000426047221 */ /* 0x000fc60000000000 */
[----:B------:R-:W-:Y:S01]  /*5f60*/  STL [R1+0x88], R3 ;  /* 0x0000880301007387 */ /* 0x000fe20000100800 */
[----:B------:R-:W-:-:S03]  /*5f70*/  FADD R5, R39, R5 ;  /* 0x0000000527057221 */ /* 0x000fc60000000000 */
[----:B0-----:R-:W4:Y:S01]  /*5f80*/  LDL.LU R204, [R1+0x98] ;  /* 0x0000980001cc7983 */ /* 0x001f220000300800 */
[----:B------:R-:W-:-:S03]  /*5f90*/  FADD R6, R40, R6 ;  /* 0x0000000628067221 */ /* 0x000fc60000000000 */
[----:B------:R-:W-:Y:S04]  /*5fa0*/  STL [R1+0x8c], R4 ;  /* 0x00008c0401007387 */ /* 0x000fe80000100800 */
[----:B-1----:R-:W4:Y:S04]  /*5fb0*/  LDL.LU R205, [R1+0x9c] ;  /* 0x00009c0001cd7983 */ /* 0x002f280000300800 */
        /* <DEDUP_REMOVED lines=22> */
[----:B------:R-:W4:Y:S04]  /*6120*/  LDL.LU R226, [R1+0xf0] ;  /* 0x0000f00001e27983 */ /* 0x000f280000300800 */
[----:B0-----:R-:W4:Y:S04]  /*6130*/  LDL.LU R5, [R1+0xfc] ;  /* 0x0000fc0001057983 */ /* 0x001f280000300800 */
[----:B------:R-:W4:Y:S04]  /*6140*/  LDL.LU R4, [R1+0x100] ;  /* 0x0001000001047983 */ /* 0x000f280000300800 */
[----:B------:R-:W4:Y:S01]  /*6150*/  LDL.LU R3, [R1+0x104] ;  /* 0x0001040001037983 */ /* 0x000f220000300800 */
[----:B-1----:R-:W-:-:S03]  /*6160*/  IMAD.MOV.U32 R6, RZ, RZ, R227 ;  /* 0x000000ffff067224 */ /* 0x002fc600078e00e3 */
[----:B------:R-:W4:Y:S04]  /*6170*/  LDL.LU R2, [R1+0x108] ;  /* 0x0001080001027983 */ /* 0x000f280000300800 */
[----:B------:R-:W4:Y:S04]  /*6180*/  LDL.LU R0, [R1+0x10c] ;  /* 0x00010c0001007983 */ /* 0x000f280000300800 */
[----:B------:R-:W4:Y:S01]  /*6190*/  LDL.LU R227, [R1+0x110] ;  /* 0x0001100001e37983 */ /* 0x000f220000300800 */
[----:B------:R-:W-:Y:S01]  /*61a0*/  FADD R7, R64, R7 ;  /* 0x0000000740077221 */ /* 0x000fe20000000000 */
[----:B------:R-:W-:Y:S01]  /*61b0*/  FADD R6, R65, R6 ;  /* 0x0000000641067221 */ /* 0x000fe20000000000 */
[----:B------:R-:W-:-:S05]  /*61c0*/  FADD R204, R41, R204 ;  /* 0x000000cc29cc7221 */ /* 0x000fca0000000000 */
[----:B------:R0:W-:Y:S01]  /*61d0*/  STL [R1+0x98], R204 ;  /* 0x000098cc01007387 */ /* 0x0001e20000100800 */
[----:B------:R-:W-:-:S03]  /*61e0*/  FADD R205, R42, R205 ;  /* 0x000000cd2acd7221 */ /* 0x000fc60000000000 */
[----:B0-----:R0:W5:Y:S01]  /*61f0*/  LDL.LU R204, [R1+0x1a0] ;  /* 0x0001a00001cc7983 */ /* 0x0011620000300800 */
[----:B------:R-:W-:-:S03]  /*6200*/  FADD R206, R43, R206 ;  /* 0x000000ce2bce7221 */ /* 0x000fc60000000000 */
[----:B------:R1:W-:Y:S01]  /*6210*/  STL [R1+0x9c], R205 ;  /* 0x00009ccd01007387 */ /* 0x0003e20000100800 */
[----:B------:R-:W-:Y:S01]  /*6220*/  FADD R207, R44, R207 ;  /* 0x000000cf2ccf7221 */ /* 0x000fe20000000000 */
        /* <DEDUP_REMOVED lines=8> */
[----:B------:R-:W-:Y:S01]  /*62b0*/  FADD R212, R49, R212 ;  /* 0x000000d431d47221 */ /* 0x000fe20000000000 */
[----:B------:R-:W-:Y:S02]  /*62c0*/  FADD R213, R50, R213 ;  /* 0x000000d532d57221 */ /* 0x000fe40000000000 */
[----:B-1----:R0:W5:Y:S04]  /*62d0*/  LDL.LU R207, [R1+0x194] ;  /* 0x0001940001cf7983 */ /* 0x0021680000300800 */
[----:B------:R1:W-:Y:S01]  /*62e0*/  STL [R1+0xa8], R208 ;  /* 0x0000a8d001007387 */ /* 0x0003e20000100800 */
[----:B------:R-:W-:Y:S01]  /*62f0*/  FADD R214, R51, R214 ;  /* 0x000000d633d67221 */ /* 0x000fe20000000000 */
[----:B------:R-:W-:-:S02]  /*6300*/  FADD R215, R52, R215 ;  /* 0x000000d734d77221 */ /* 0x000fc40000000000 */
        /* <DEDUP_REMOVED lines=23> */
[----:B--2---:R-:W-:-:S03]  /*6480*/  FADD R223, R60, R223 ;  /* 0x000000df3cdf7221 */ /* 0x004fc60000000000 */
        /* <DEDUP_REMOVED lines=44> */
[----:B------:R0:W-:Y:S02]  /*6750*/  STL [R1+0x110], R227 ;  /* 0x000110e301007387 */ /* 0x0001e40000100800 */
.L_x_33:
[----:B------:R-:W-:Y:S02]  /*6760*/  WARPGROUP.DEPBAR.LE gsb0, 0x0 ;  /* 0x00008000000079c5 */ /* 0x000fe40000010000 */
[----:B------:R-:W2:Y:S02]  /*6770*/  LDC R24, c[0x0][0x28c] ;  /* 0x0000a300ff187b82 */ /* 0x000ea40000000800 */
[----:B--2---:R-:W-:-:S13]  /*6780*/  ISETP.GE.AND P0, PT, R24, 0x1, PT ;  /* 0x000000011800780c */ /* 0x004fda0003f06270 */
[----:B------:R-:W-:Y:S05]  /*6790*/  @!P0 BRA `(.L_x_34) ;  /* 0x0000000000648947 */ /* 0x000fea0003800000 */
[----:B------:R-:W-:-:S06]  /*67a0*/  UISETP.NE.AND UP0, UPT, UR22, 0x3, UPT ;  /* 0x000000031600788c */ /* 0x000fcc000bf05270 */
[----:B------:R-:W-:-:S13]  /*67b0*/  PLOP3.LUT P0, PT, PT, PT, UP0, 0x80, 0x0 ;  /* 0x000000000000781c */ /* 0x000fda0003f0f008 */
[----:B------:R-:W-:Y:S05]  /*67c0*/  @!P0 BRA `(.L_x_35) ;  /* 0x0000000000048947 */ /* 0x000fea0003800000 */
[----:B------:R-:W-:Y:S01]  /*67d0*/  BPT.TRAP 0x1 ;  /* 0x000000040000795c */ /* 0x000fe20000300000 */
.L_x_35:
[----:B0-----:R-:W2:Y:S01]  /*67e0*/  LDL R227, [R1+0x114] ;  /* 0x0001140001e37983 */ /* 0x001ea20000100800 */
[----:B------:R-:W-:Y:S01]  /*67f0*/  BSSY B0, `(.L_x_36) ;  /* 0x000000f000007945 */ /* 0x000fe20003800000 */
[----:B--2---:R-:W-:-:S13]  /*6800*/  ISETP.NE.AND P0, PT, R227, RZ, PT ;  /* 0x000000ffe300720c */ /* 0x004fda0003f05270 */
[----:B------:R-:W-:Y:S05]  /*6810*/  @!P0 BRA `(.L_x_37) ;  /* 0x0000000000308947 */ /* 0x000fea0003800000 */
[----:B------:R-:W2:Y:S01]  /*6820*/  LDL R227, [R1+0x118] ;  /* 0x0001180001e37983 */ /* 0x000ea20000100800 */
[----:B------:R-:W-:-:S04]  /*6830*/  UISETP.LT.AND UP0, UPT, UR9, 0x1, UPT ;  /* 0x000000010900788c */ /* 0x000fc8000bf01270 */
[----:B------:R-:W-:-:S04]  /*6840*/  USEL UR8, UR9, 0x1, UP0 ;  /* 0x0000000109087887 */ /* 0x000fc80008000000 */
[----:B------:R-:W-:-:S04]  /*6850*/  UIADD3 UR8, UR5, UR9, -UR8 ;  /* 0x0000000905087290 */ /* 0x000fc8000fffe808 */
[----:B------:R-:W-:-:S04]  /*6860*/  UIMAD.WIDE.U32 UR6, UR8, -0x77777777, URZ ;  /* 0x88888889080678a5 */ /* 0x000fc8000f8e003f */
[----:B------:R-:W-:-:S04]  /*6870*/  USHF.R.U32.HI UR6, URZ, 0x3, UR7 ;  /* 0x000000033f067899 */ /* 0x000fc80008011607 */
[----:B------:R-:W-:-:S04]  /*6880*/  UIMAD UR8, UR6, -0xf, UR8 ;  /* 0xfffffff1060878a4 */ /* 0x000fc8000f8e0208 */
[----:B------:R-:W-:-:S04]  /*6890*/  ULEA UR8, UR8, UR11, 0x3 ;  /* 0x0000000b08087291 */ /* 0x000fc8000f8e183f */
[----:B------:R-:W-:-:S06]  /*68a0*/  UIADD3 UR8, UR8, 0x78, URZ ;  /* 0x0000007808087890 */ /* 0x000fcc000fffe03f */
[----:B------:R-:W-:-:S05]  /*68b0*/  IMAD.U32 R24, RZ, RZ, UR8 ;  /* 0x00000008ff187e24 */ /* 0x000fca000f8e00ff */
[----:B--2---:R-:W-:-:S04]  /*68c0*/  PRMT R24, R227, 0x654, R24 ;  /* 0x00000654e3187816 */ /* 0x004fc80000000018 */
[----:B------:R0:W-:Y:S03]  /*68d0*/  SYNCS.ARRIVE.TRANS64.RED.A1T0 RZ, [R24+URZ], RZ ;  /* 0x000000ff18ff79a7 */ /* 0x0001e6000810043f */
.L_x_37:
[----:B------:R-:W-:Y:S05]  /*68e0*/  BSYNC B0 ;  /* 0x0000000000007941 */ /* 0x000fea0003800000 */
.L_x_36:
[----:B------:R-:W-:-:S06]  /*68f0*/  UISETP.GT.U32.AND UP0, UPT, UR13, 0x1, UPT ;  /* 0x000000010d00788c */ /* 0x000fcc000bf04070 */
[----:B------:R-:W-:-:S13]  /*6900*/  PLOP3.LUT P0, PT, PT, PT, UP0, 0x80, 0x0 ;  /* 0x000000000000781c */ /* 0x000fda0003f0f008 */
[----:B------:R-:W-:Y:S05]  /*6910*/  @P0 BRA `(.L_x_34) ;  /* 0x0000000000040947 */ /* 0x000fea0003800000 */
[----:B------:R-:W-:Y:S01]  /*6920*/  BPT.TRAP 0x1 ;  /* 0x000000040000795c */ /* 0x000fe20000300000 */
.L_x_34:
[----:B-----5:R2:W-:Y:S01]  /*6930*/  STL [R1+0x130], R2 ;  /* 0x0001300201007387 */ /* 0x0205e20000100800 */
[----:B------:R-:W1:Y:S01]  /*6940*/  LDC R31, c[0x0][0x288] ;  /* 0x0000a200ff1f7b82 */ /* 0x000e620000000800 */
[----:B------:R-:W-:Y:S02]  /*6950*/  UIADD3 UR5, UR9, UR5, URZ ;  /* 0x0000000509057290 */ /* 0x000fe4000fffe03f */
[----:B------:R-:W-:Y:S02]  /*6960*/  UISETP.GE.U32.AND UP1, UPT, UR9, 0xf, UPT ;  /* 0x0000000f0900788c */ /* 0x000fe4000bf26070 */
[----:B------:R-:W-:Y:S01]  /*6970*/  USHF.R.S32.HI UR11, URZ, 0x1f, UR10 ;  /* 0x0000001f3f0b7899 */ /* 0x000fe2000801140a */
[----:B------:R-:W-:Y:S01]  /*6980*/  ULDC.64 UR16, c[0x0][0x5d0] ;  /* 0x0001740000107ab9 */ /* 0x000fe20000000a00 */
[----:B------:R-:W-:Y:S01]  /*6990*/  ULDC UR18, c[0x0][0x284] ;  /* 0x0000a10000127ab9 */ /* 0x000fe20000000800 */
[----:B--2---:R-:W2:Y:S01]  /*69a0*/  LDL.LU R2, [R1+0x124] ;  /* 0x0001240001027983 */ /* 0x004ea20000300800 */
[----:B------:R-:W-:-:S03]  /*69b0*/  ULDC.64 UR24, c[0x0][0x5c8] ;  /* 0x0001720000187ab9 */ /* 0x000fc60000000a00 */
[----:B------:R3:W-:Y:S04]  /*69c0*/  STL [R1+0x12c], R0 ;  /* 0x00012c0001007387 */ /* 0x0007e80000100800 */
[----:B0-----:R-:W4:Y:S01]  /*69d0*/  LDL.LU R227, [R1+0x128] ;  /* 0x0001280001e37983 */ /* 0x001f220000300800 */
[----:B---3--:R-:W0:Y:S02]  /*69e0*/  S2R R0, SR_TID.X ;  /* 0x0000000000007919 */ /* 0x008e240000002100 */
[--C-:B0-----:R-:W-:Y:S02]  /*69f0*/  SHF.R.U32.HI R24, RZ, 0x7, R0.reuse ;  /* 0x00000007ff187819 */ /* 0x101fe40000011600 */
[----:B------:R-:W-:Y:S02]  /*6a00*/  SHF.R.U32.HI R25, RZ, 0x2, R0 ;  /* 0x00000002ff197819 */ /* 0x000fe40000011600 */
[----:B------:R-:W-:-:S02]  /*6a10*/  LOP3.LUT R26, R0, 0x60, RZ, 0xc0, !PT ;  /* 0x00000060001a7812 */ /* 0x000fc400078ec0ff */
[----:B------:R-:W-:Y:S02]  /*6a20*/  LOP3.LUT R24, R24, 0x1, RZ, 0xc0, !PT ;  /* 0x0000000118187812 */ /* 0x000fe400078ec0ff */
[----:B------:R-:W-:Y:S02]  /*6a30*/  LOP3.LUT R25, R25, 0x7, RZ, 0xc0, !PT ;  /* 0x0000000719197812 */ /* 0x000fe400078ec0ff */
[----:B------:R-:W-:Y:S01]  /*6a40*/  SHF.R.U32.HI R26, RZ, 0x1, R26 ;  /* 0x00000001ff1a7819 */ /* 0x000fe2000001161a */
[----:B------:R-:W-:-:S03]  /*6a50*/  IMAD.SHL.U32 R28, R24, 0x40, RZ ;  /* 0x00000040181c7824 */ /* 0x000fc600078e00ff */
[--C-:B------:R-:W-:Y:S02]  /*6a60*/  IADD3 R27, RZ, -R26, -R25.reuse ;  /* 0x8000001aff1b7210 */ /* 0x100fe40007ffe819 */
[----:B------:R-:W-:Y:S02]  /*6a70*/  LOP3.LUT R37, R28, 0x40, R25, 0xe2, !PT ;  /* 0x000000401c257812 */ /* 0x000fe400078ee219 */
[----:B------:R-:W-:Y:S01]  /*6a80*/  LOP3.LUT R28, R0, 0x3, RZ, 0xc0, !PT ;  /* 0x00000003001c7812 */ /* 0x000fe200078ec0ff */
[----:B------:R-:W-:Y:S02]  /*6a90*/  IMAD R35, R24, -0x40, R27 ;  /* 0xffffffc018237824 */ /* 0x000fe400078e021b */
[----:B------:R-:W-:Y:S02]  /*6aa0*/  IMAD.SHL.U32 R27, R0, 0x2, RZ ;  /* 0x00000002001b7824 */ /* 0x000fe400078e00ff */
[----:B--2---:R-:W-:Y:S02]  /*6ab0*/  IMAD R34, R2, 0x60, RZ ;  /* 0x0000006002227824 */ /* 0x004fe400078e02ff */
[----:B------:R0:W5:Y:S04]  /*6ac0*/  LDL.LU R2, [R1+0x130] ;  /* 0x0001300001027983 */ /* 0x0001680000300800 */
[----:B------:R0:W5:Y:S01]  /*6ad0*/  LDL.LU R0, [R1+0x12c] ;  /* 0x00012c0001007983 */ /* 0x0001620000300800 */
[----:B----4-:R-:W-:Y:S01]  /*6ae0*/  IMAD.WIDE R38, R227, 0x180, RZ ;  /* 0x00000180e3267825 */ /* 0x010fe200078e02ff */
[----:B------:R-:W-:Y:S01]  /*6af0*/  UISETP.GT.U32.AND UP0, UPT, UR5, 0xe, UPT ;  /* 0x0000000e0500788c */ /* 0x000fe2000bf04070 */
[----:B-1----:R-:W-:-:S02]  /*6b00*/  ISETP.GE.AND P0, PT, R34, R31, PT ;  /* 0x0000001f2200720c */ /* 0x002fc40003f06270 */
[----:B------:R-:W-:Y:S01]  /*6b10*/  IMAD R30, R227, 0x180, RZ ;  /* 0x00000180e31e7824 */ /* 0x000fe200078e02ff */
[----:B------:R-:W-:Y:S02]  /*6b20*/  LOP3.LUT R37, R38, R37, R26, 0xfe, !PT ;  /* 0x0000002526257212 */ /* 0x000fe400078efe1a */
[----:B------:R-:W-:Y:S01]  /*6b30*/  LOP3.LUT R26, R34, 0x6, R27, 0xf8, !PT ;  /* 0x00000006221a7812 */ /* 0x000fe200078ef81b */
[----:B------:R-:W-:Y:S02]  /*6b40*/  UIMAD UR6, UR11, UR16, URZ ;  /* 0x000000100b0672a4 */ /* 0x000fe4000f8e023f */
[----:B------:R-:W-:Y:S01]  /*6b50*/  IMAD.U32 R25, RZ, RZ, UR16 ;  /* 0x00000010ff197e24 */ /* 0x000fe2000f8e00ff */
[----:B------:R-:W-:Y:S01]  /*6b60*/  UISETP.LT.U32.AND UP0, UPT, UR9, 0xf, UP0 ;  /* 0x0000000f0900788c */ /* 0x000fe20008701070 */
[----:B------:R-:W-:Y:S02]  /*6b70*/  SHF.R.S32.HI R27, RZ, 0x1f, R26 ;  /* 0x0000001fff1b7819 */ /* 0x000fe4000001141a */
[----:B------:R-:W-:Y:S01]  /*6b80*/  ISETP.GE.OR P0, PT, R30, UR18, P0 ;  /* 0x000000121e007c0c */ /* 0x000fe20008706670 */
[----:B------:R-:W-:-:S02]  /*6b90*/  UIMAD UR8, UR10, UR17, UR6 ;  /* 0x000000110a0872a4 */ /* 0x000fc4000f8e0206 */
[----:B------:R-:W-:Y:S01]  /*6ba0*/  @UP1 UIMAD.WIDE.U32 UR6, UR5, -0x77777777, URZ ;  /* 0x88888889050618a5 */ /* 0x000fe2000f8e003f */
[----:B------:R-:W-:Y:S01]  /*6bb0*/  IMAD.WIDE.U32 R24, R25, UR10, R26 ;  /* 0x0000000a19187c25 */ /* 0x000fe2000f8e001a */
[----:B------:R-:W-:Y:S02]  /*6bc0*/  USEL UR12, URZ, 0x1, !UP0 ;  /* 0x000000013f0c7887 */ /* 0x000fe4000c000000 */
[----:B------:R-:W-:Y:S01]  /*6bd0*/  @UP1 USHF.R.U32.HI UR6, URZ, 0x3, UR7 ;  /* 0x000000033f061899 */ /* 0x000fe20008011607 */
[----:B------:R-:W-:Y:S01]  /*6be0*/  IMAD R29, R28, -0x2, R31 ;  /* 0xfffffffe1c1d7824 */ /* 0x000fe200078e021f */
[----:B------:R-:W-:Y:S01]  /*6bf0*/  ULOP3.LUT UR4, UR4, UR12, URZ, 0x3c, !UPT ;  /* 0x0000000c04047292 */ /* 0x000fe2000f8e3c3f */
[----:B------:R-:W-:Y:S02]  /*6c00*/  VIADD R25, R25, UR8 ;  /* 0x0000000819197c36 */ /* 0x000fe40008000000 */
[----:B------:R-:W-:Y:S01]  /*6c10*/  IMAD R28, R39, UR24, RZ ;  /* 0x00000018271c7c24 */ /* 0x000fe2000f8e02ff */
[----:B------:R-:W-:Y:S01]  /*6c20*/  IADD3 R35, -R30, UR18, R35 ;  /* 0x000000121e237c10 */ /* 0x000fe2000fffe123 */
[----:B------:R-:W-:Y:S01]  /*6c30*/  IMAD.IADD R34, R29, 0x1, -R34 ;  /* 0x000000011d227824 */ /* 0x000fe200078e0a22 */
[----:B------:R-:W-:Y:S01]  /*6c40*/  @UP1 ULOP3.LUT UR4, UR4, 0x1, UR6, 0x78, !UPT ;  /* 0x0000000104041892 */ /* 0x000fe2000f8e7806 */
[----:B------:R-:W-:-:S02]  /*6c50*/  IMAD R29, R37, UR25, R28 ;  /* 0x00000019251d7c24 */ /* 0x000fc4000f8e021c */
[----:B------:R-:W-:-:S04]  /*6c60*/  IMAD.WIDE.U32 R24, R37, UR24, R24 ;  /* 0x0000001825187c25 */ /* 0x000fc8000f8e0018 */
[----:B------:R-:W-:Y:S01]  /*6c70*/  IMAD.MOV.U32 R227, RZ, RZ, -0x1 ;  /* 0xffffffffffe37424 */ /* 0x000fe200078e00ff */
[----:B0-----:R-:W-:Y:S06]  /*6c80*/  @P0 BRA `(.L_x_38) ;  /* 0x000000e000500947 */ /* 0x001fec0003800000 */
[----:B------:R-:W-:Y:S01]  /*6c90*/  FSETP.NEU.AND P0, PT, RZ, UR21, PT ;  /* 0x00000015ff007c0b */ /* 0x000fe2000bf0d000 */
[----:B------:R-:W-:Y:S01]  /*6ca0*/  BSSY B0, `(.L_x_38) ;  /* 0x0000e12000007945 */ /* 0x000fe20003800000 */
[----:B------:R-:W-:-:S11]  /*6cb0*/  IMAD.IADD R36, R25, 0x1, R29 ;  /* 0x0000000119247824 */ /* 0x000fd600078e021d */
[----:B------:R-:W-:Y:S05]  /*6cc0*/  @!P0 BRA `(.L_x_39) ;  /* 0x0000008000c48947 */ /* 0x000fea0003800000 */
[----:B------:R-:W-:Y:S01]  /*6cd0*/  ULDC.64 UR16, c[0x0][0x5b8] ;  /* 0x00016e0000107ab9 */ /* 0x000fe20000000a00 */
[----:B------:R-:W-:Y:S01]  /*6ce0*/  ISETP.GE.AND P1, PT, R35, 0x1, PT ;  /* 0x000000012300780c */ /* 0x000fe20003f26270 */
[----:B------:R-:W-:Y:S02]  /*6cf0*/  UIMAD UR6, UR11, UR16, URZ ;  /* 0x000000100b0672a4 */ /* 0x000fe4000f8e023f */
[----:B------:R-:W-:Y:S01]  /*6d00*/  IMAD.U32 R29, RZ, RZ, UR16 ;  /* 0x00000010ff1d7e24 */ /* 0x000fe2000f8e00ff */
[----:B------:R-:W-:Y:S01]  /*6d10*/  PRMT R32, RZ, 0x7610, R32 ;  /* 0x00007610ff207816 */ /* 0x000fe20000000020 */
[----:B------:R-:W-:Y:S02]  /*6d20*/  UIMAD UR6, UR10, UR17, UR6 ;  /* 0x000000110a0672a4 */ /* 0x000fe4000f8e0206 */
[----:B------:R-:W-:Y:S01]  /*6d30*/  IMAD.WIDE.U32 R26, R29, UR10, R26 ;  /* 0x0000000a1d1a7c25 */ /* 0x000fe2000f8e001a */
[----:B------:R-:W-:Y:S01]  /*6d40*/  ISETP.LT.OR P3, PT, R34, 0x1, !P1 ;  /* 0x000000012200780c */ /* 0x000fe20004f61670 */
[----:B------:R-:W-:-:S02]  /*6d50*/  ULDC.64 UR10, c[0x0][0x5a8] ;  /* 0x00016a00000a7ab9 */ /* 0x000fc40000000a00 */
[----:B------:R-:W-:Y:S02]  /*6d60*/  IMAD.MOV.U32 R30, RZ, RZ, R26 ;  /* 0x000000ffff1e7224 */ /* 0x000fe400078e001a */
[----:B------:R-:W-:Y:S01]  /*6d70*/  VIADD R31, R27, UR6 ;  /* 0x000000061b1f7c36 */ /* 0x000fe20008000000 */
[----:B------:R-:W-:Y:S02]  /*6d80*/  ULDC.64 UR6, c[0x0][0x5b0] ;  /* 0x00016c0000067ab9 */ /* 0x000fe40000000a00 */
[----:B------:R-:W-:Y:S02]  /*6d90*/  IMAD R28, R39, UR6, RZ ;  /* 0x00000006271c7c24 */ /* 0x000fe4000f8e02ff */
[----:B------:R-:W-:-:S04]  /*6da0*/  IMAD.WIDE.U32 R26, R37, UR6, R30 ;  /* 0x00000006251a7c25 */ /* 0x000fc8000f8e001e */
[----:B------:R-:W-:Y:S01]  /*6db0*/  IMAD R29, R37, UR7, R28 ;  /* 0x00000007251d7c24 */ /* 0x000fe2000f8e021c */
[----:B------:R-:W-:-:S04]  /*6dc0*/  IADD3 R26, P0, R26, UR10, RZ ;  /* 0x0000000a1a1a7c10 */ /* 0x000fc8000ff1e0ff */
[----:B------:R-:W-:Y:S02]  /*6dd0*/  IADD3.X R27, R27, UR11, R29, P0, !PT ;  /* 0x0000000b1b1b7c10 */ /* 0x000fe400087fe41d */
[----:B------:R-:W0:Y:S03]  /*6de0*/  @!P3 LDC.64 R28, c[0x0][0x5c0] ;  /* 0x00017000ff1cbb82 */ /* 0x000e260000000a00 */
[----:B------:R-:W2:Y:S01]  /*6df0*/  @!P3 LDG.E.U8 R32, desc[UR14][R26.64] ;  /* 0x0000000e1a20b981 */ /* 0x000ea2000c1e1100 */
[----:B------:R-:W-:Y:S02]  /*6e00*/  ISETP.LT.OR P2, PT, R34, 0x2, !P1 ;  /* 0x000000022200780c */ /* 0x000fe40004f41670 */
[----:B------:R-:W-:Y:S02]  /*6e10*/  PRMT R38, RZ, 0x7610, R38 ;  /* 0x00007610ff267816 */ /* 0x000fe40000000026 */
[----:B0-----:R-:W-:-:S05]  /*6e20*/  @!P3 IADD3 R28, P0, R24, R28, RZ ;  /* 0x0000001c181cb210 */ /* 0x001fca0007f1e0ff */
[----:B------:R-:W-:Y:S01]  /*6e30*/  @!P3 IMAD.X R29, R36, 0x1, R29, P0 ;  /* 0x00000001241db824 */ /* 0x000fe200000e061d */
[----:B--2---:R-:W-:-:S04]  /*6e40*/  LOP3.LUT R32, R32, 0xff, RZ, 0xc0, !PT ;  /* 0x000000ff20207812 */ /* 0x004fc800078ec0ff */
[----:B------:R-:W-:-:S05]  /*6e50*/  F2FP.F16.E4M3.UNPACK_B R32, R32 ;  /* 0x00000020ff20723e */ /* 0x000fca00020006ff */
[----:B------:R-:W-:-:S05]  /*6e60*/  HADD2.F32 R32, -RZ, R32.H0_H0 ;  /* 0x20000020ff207230 */ /* 0x000fca0000004100 */
[----:B------:R-:W-:-:S04]  /*6e70*/  FMUL R33, R32, UR21 ;  /* 0x0000001520217c20 */ /* 0x000fc80008400000 */
[----:B------:R-:W-:Y:S01]  /*6e80*/  FFMA R33, R226, UR20, R33 ;  /* 0x00000014e2217c23 */ /* 0x000fe20008000021 */
[----:B------:R-:W-:Y:S01]  /*6e90*/  IADD3 R41, P0, R37, 0x8, RZ ;  /* 0x0000000825297810 */ /* 0x000fe20007f1e0ff */
[----:B------:R-:W2:Y:S03]  /*6ea0*/  LDL.LU R226, [R1] ;  /* 0x0000000001e27983 */ /* 0x000ea60000300800 */
[----:B------:R-:W-:Y:S02]  /*6eb0*/  F2FP.SATFINITE.E4M3.F32.PACK_AB_MERGE_C R43, RZ, R33, RZ ;  /* 0x00000021ff2b723e */ /* 0x000fe400048070ff */
[----:B------:R-:W0:Y:S03]  /*6ec0*/  @!P2 LDC.64 R32, c[0x0][0x5c0] ;  /* 0x00017000ff20ab82 */ /* 0x000e260000000a00 */
[----:B------:R1:W-:Y:S04]  /*6ed0*/  @!P3 STG.E.U8 desc[UR14][R28.64], R43 ;  /* 0x0000002b1c00b986 */ /* 0x0003e8000c10110e */
[----:B------:R-:W3:Y:S01]  /*6ee0*/  @!P2 LDG.E.U8 R38, desc[UR14][R26.64+0x1] ;  /* 0x0000010e1a26a981 */ /* 0x000ee2000c1e1100 */
[----:B------:R-:W-:Y:S01]  /*6ef0*/  IMAD.X R40, RZ, RZ, R39, P0 ;  /* 0x000000ffff287224 */ /* 0x000fe200000e0627 */
[----:B------:R-:W-:-:S03]  /*6f00*/  ISETP.GE.AND P0, PT, R35, 0x9, PT ;  /* 0x000000092300780c */ /* 0x000fc60003f06270 */
[----:B------:R-:W-:Y:S01]  /*6f10*/  IMAD R40, R40, UR6, RZ ;  /* 0x0000000628287c24 */ /* 0x000fe2000f8e02ff */
[----:B------:R-:W-:Y:S01]  /*6f20*/  ISETP.LT.OR P3, PT, R34, 0x1, !P0 ;  /* 0x000000012200780c */ /* 0x000fe20004761670 */
[----:B-1----:R-:W-:-:S04]  /*6f30*/  IMAD.WIDE.U32 R28, R41, UR6, R30 ;  /* 0x00000006291c7c25 */ /* 0x002fc8000f8e001e */
[----:B------:R-:W-:Y:S01]  /*6f40*/  IMAD R41, R41, UR7, R40 ;  /* 0x0000000729297c24 */ /* 0x000fe2000f8e0228 */
[----:B------:R-:W-:Y:S02]  /*6f50*/  IADD3 R28, P4, R28, UR10, RZ ;  /* 0x0000000a1c1c7c10 */ /* 0x000fe4000ff9e0ff */
[----:B0-----:R-:W-:Y:S02]  /*6f60*/  @!P2 IADD3 R32, P5, R24, R32, RZ ;  /* 0x000000201820a210 */ /* 0x001fe40007fbe0ff */
[----:B------:R-:W-:-:S03]  /*6f70*/  IADD3.X R29, R29, UR11, R41, P4, !PT ;  /* 0x0000000b1d1d7c10 */ /* 0x000fc6000a7fe429 */
[----:B------:R-:W-:Y:S01]  /*6f80*/  @!P2 IMAD.X R33, R36, 0x1, R33, P5 ;  /* 0x000000012421a824 */ /* 0x000fe200028e0621 */
[----:B---3--:R-:W-:-:S04]  /*6f90*/  LOP3.LUT R38, R38, 0xff, RZ, 0xc0, !PT ;  /* 0x000000ff26267812 */ /* 0x008fc800078ec0ff */
[----:B------:R-:W-:-:S05]  /*6fa0*/  F2FP.F16.E4M3.UNPACK_B R38, R38 ;  /* 0x00000026ff26723e */ /* 0x000fca00020006ff */
[----:B------:R-:W-:-:S05]  /*6fb0*/  HADD2.F32 R38, -RZ, R38.H0_H0 ;  /* 0x20000026ff267230 */ /* 0x000fca0000004100 */
[----:B------:R-:W-:-:S04]  /*6fc0*/  FMUL R38, R38, UR21 ;  /* 0x0000001526267c20 */ /* 0x000fc80008400000 */
[----:B------:R-:W-:Y:S02]  /*6fd0*/  FFMA R38, R225, UR20, R38 ;  /* 0x00000014e1267c23 */ /* 0x000fe40008000026 */
[----:B------:R-:W3:Y:S03]  /*6fe0*/  LDL.LU R225, [R1+0x8] ;  /* 0x0000080001e17983 */ /* 0x000ee60000300800 */
[----:B------:R-:W-:Y:S02]  /*6ff0*/  F2FP.SATFINITE.E4M3.F32.PACK_AB_MERGE_C R43, RZ, R38, RZ ;  /* 0x00000026ff2b723e */ /* 0x000fe400048070ff */
[----:B------:R-:W-:-:S03]  /*7000*/  PRMT R38, RZ, 0x7610, R38 ;  /* 0x00007610ff267816 */ /* 0x000fc60000000026 */
[----:B------:R0:W-:Y:S04]  /*7010*/  @!P2 STG.E.U8 desc[UR14][R32.64+0x1], R43 ;  /* 0x0000012b2000a986 */ /* 0x0001e8000c10110e */
[----:B------:R-:W4:Y:S01]  /*7020*/  @!P3 LDG.E.U8 R38, desc[UR14][R28.64] ;  /* 0x0000000e1c26b981 */ /* 0x000f22000c1e1100 */
[----:B------:R-:W-:Y:S01]  /*7030*/  ISETP.LT.OR P2, PT, R34, 0x2, !P0 ;  /* 0x000000022200780c */ /* 0x000fe20004741670 */
[----:B0-----:R-:W0:Y:S02]  /*7040*/  @!P3 LDC.64 R32, c[0x0][0x5c0] ;  /* 0x00017000ff20bb82 */ /* 0x001e240000000a00 */
[----:B0-----:R-:W-:-:S04]  /*7050*/  @!P3 IADD3 R32, P4, P5, R24, R32, R3 ;  /* 0x000000201820b210 */ /* 0x001fc80007d9e003 */
[----:B------:R-:W-:Y:S02]  /*7060*/  @!P3 IADD3.X R33, R36, R33, R6, P4, P5 ;  /* 0x000000212421b210 */ /* 0x000fe400027ea406 */
[----:B----4-:R-:W-:-:S04]  /*7070*/  LOP3.LUT R38, R38, 0xff, RZ, 0xc0, !PT ;  /* 0x000000ff26267812 */ /* 0x010fc800078ec0ff */
[----:B------:R-:W-:-:S05]  /*7080*/  F2FP.F16.E4M3.UNPACK_B R38, R38 ;  /* 0x00000026ff26723e */ /* 0x000fca00020006ff */
[----:B------:R-:W-:-:S05]  /*7090*/  HADD2.F32 R38, -RZ, R38.H0_H0 ;  /* 0x20000026ff267230 */ /* 0x000fca0000004100 */
[----:B------:R-:W-:-:S04]  /*70a0*/  FMUL R41, R38, UR21 ;  /* 0x0000001526297c20 */ /* 0x000fc80008400000 */
[----:B------:R-:W-:Y:S01]  /*70b0*/  FFMA R41, R224, UR20, R41 ;  /* 0x00000014e0297c23 */ /* 0x000fe20008000029 */
[----:B------:R-:W-:Y:S01]  /*70c0*/  PRMT R38, RZ, 0x7610, R38 ;  /* 0x00007610ff267816 */ /* 0x000fe20000000026 */
[----:B------:R-:W4:Y:S03]  /*70d0*/  LDL.LU R224, [R1+0x4] ;  /* 0x0000040001e07983 */ /* 0x000f260000300800 */
[----:B------:R-:W-:-:S05]  /*70e0*/  F2FP.SATFINITE.E4M3.F32.PACK_AB_MERGE_C R41, RZ, R41, RZ ;  /* 0x00000029ff29723e */ /* 0x000fca00048070ff */
[----:B------:R0:W-:Y:S04]  /*70f0*/  @!P3 STG.E.U8 desc[UR14][R32.64], R41 ;  /* 0x000000292000b986 */ /* 0x0001e8000c10110e */
[----:B------:R-:W2:Y:S01]  /*7100*/  @!P2 LDG.E.U8 R38, desc[UR14][R28.64+0x1] ;  /* 0x0000010e1c26a981 */ /* 0x000ea2000c1e1100 */
[----:B------:R-:W-:Y:S01]  /*7110*/  ISETP.LT.OR P3, PT, R34, 0x9, !P1 ;  /* 0x000000092200780c */ /* 0x000fe20004f61670 */
[----:B0-----:R-:W0:Y:S02]  /*7120*/  @!P2 LDC.64 R32, c[0x0][0x5c0] ;  /* 0x00017000ff20ab82 */ /* 0x001e240000000a00 */
[----:B0-----:R-:W-:-:S04]  /*7130*/  @!P2 IADD3 R32, P4, P5, R24, R32, R3 ;  /* 0x000000201820a210 */ /* 0x001fc80007d9e003 */
[----:B------:R-:W-:Y:S02]  /*7140*/  @!P2 IADD3.X R33, R36, R33, R6, P4, P5 ;  /* 0x000000212421a210 */ /* 0x000fe400027ea406 */
[----:B--2---:R-:W-:-:S04]  /*7150*/  LOP3.LUT R38, R38, 0xff, RZ, 0xc0, !PT ;  /* 0x000000ff26267812 */ /* 0x004fc800078ec0ff */
[----:B------:R-:W-:-:S05]  /*7160*/  F2FP.F16.E4M3.UNPACK_B R38, R38 ;  /* 0x00000026ff26723e */ /* 0x000fca00020006ff */
[----:B------:R-:W-:-:S05]  /*7170*/  HADD2.F32 R38, -RZ, R38.H0_H0 ;  /* 0x20000026ff267230 */ /* 0x000fca0000004100 */
[----:B------:R-:W-:-:S04]  /*7180*/  FMUL R38, R38, UR21 ;  /* 0x0000001526267c20 */ /* 0x000fc80008400000 */
[----:B------:R-:W-:-:S05]  /*7190*/  FFMA R38, R223, UR20, R38 ;  /* 0x00000014df267c23 */ /* 0x000fca0008000026 */
[----:B------:R-:W-:Y:S02]  /*71a0*/  F2FP.SATFINITE.E4M3.F32.PACK_AB_MERGE_C R43, RZ, R38, RZ ;  /* 0x00000026ff2b723e */ /* 0x000fe400048070ff */
[----:B------:R-:W-:-:S03]  /*71b0*/  PRMT R38, RZ, 0x7610, R38 ;  /* 0x00007610ff267816 */ /* 0x000fc60000000026 */
[----:B------:R0:W-:Y:S04]  /*71c0*/  @!P2 STG.E.U8 desc[UR14][R32.64+0x1], R43 ;  /* 0x0000012b2000a986 */ /* 0x0001e8000c10110e */
[----:B------:R-:W2:Y:S01]  /*71d0*/  @!P3 LDG.E.U8 R38, desc[UR14][R26.64+0x8] ;  /* 0x0000080e1a26b981 */ /* 0x000ea2000c1e1100 */
[----:B------:R-:W-:Y:S01]  /*71e0*/  ISETP.LT.OR P2, PT, R34, 0xa, !P1 ;  /* 0x0000000a2200780c */ /* 0x000fe20004f41670 */
[----:B0-----:R-:W0:Y:S02]  /*71f0*/  @!P3 LDC.64 R32, c[0x0][0x5c0] ;  /* 0x00017000ff20bb82 */ /* 0x001e240000000a00 */
[----:B0-----:R-:W-:-:S05]  /*7200*/  @!P3 IADD3 R32, P4, R24, R32, RZ ;  /* 0x000000201820b210 */ /* 0x001fca0007f9e0ff */
[----:B------:R-:W-:Y:S01]  /*7210*/  @!P3 IMAD.X R33, R36, 0x1, R33, P4 ;  /* 0x000000012421b824 */ /* 0x000fe200020e0621 */
[----:B--2---:R-:W-:-:S04]  /*7220*/  LOP3.LUT R38, R38, 0xff, RZ, 0xc0, !PT ;  /* 0x000000ff26267812 */ /* 0x004fc800078ec0ff */
[----:B------:R-:W-:-:S05]  /*7230*/  F2FP.F16.E4M3.UNPACK_B R38, R38 ;  /* 0x00000026ff26723e */ /* 0x000fca00020006ff */
[----:B------:R-:W-:-:S05]  /*7240*/  HADD2.F32 R38, -RZ, R38.H0_H0 ;  /* 0x20000026ff267230 */ /* 0x000fca0000004100 */
[----:B------:R-:W-:Y:S01]  /*7250*/  FMUL R41, R38, UR21 ;  /* 0x0000001526297c20 */ /* 0x000fe20008400000 */
[----:B------:R-:W-:-:S03]  /*7260*/  PRMT R38, RZ, 0x7610, R38 ;  /* 0x00007610ff267816 */ /* 0x000fc60000000026 */
[----:B------:R-:W-:-:S05]  /*7270*/  FFMA R41, R222, UR20, R41 ;  /* 0x00000014de297c23 */ /* 0x000fca0008000029 */
[----:B------:R-:W-:-:S05]  /*7280*/  F2FP.SATFINITE.E4M3.F32.PACK_AB_MERGE_C R41, RZ, R41, RZ ;  /* 0x00000029ff29723e */ /* 0x000fca00048070ff */
        /* <DEDUP_REMOVED lines=521> */
[----:B------:R1:W2:Y:S01]  /*9320*/  @!P1 LDG.E.U8 R38, desc[UR14][R26.64+0x59] ;  /* 0x0000590e1a269981 */ /* 0x0002a2000c1e1100 */
[----:B------:R-:W-:Y:S02]  /*9330*/  ISETP.LT.OR P2, PT, R34, 0x59, !P0 ;  /* 0x000000592200780c */ /* 0x000fe40004741670 */
[----:B0-----:R-:W-:Y:S01]  /*9340*/  PRMT R32, RZ, 0x7610, R32 ;  /* 0x00007610ff207816 */ /* 0x001fe20000000020 */
[----:B-1----:R-:W0:Y:S02]  /*9350*/  @!P1 LDC.64 R26, c[0x0][0x5c0] ;  /* 0x00017000ff1a9b82 */ /* 0x002e240000000a00 */
[----:B0-----:R-:W-:-:S05]  /*9360*/  @!P1 IADD3 R26, P3, R24, R26, RZ ;  /* 0x0000001a181a9210 */ /* 0x001fca0007f7e0ff */
[----:B------:R-:W-:Y:S01]  /*9370*/  @!P1 IMAD.X R27, R36, 0x1, R27, P3 ;  /* 0x00000001241b9824 */ /* 0x000fe200018e061b */
[----:B--2---:R-:W-:-:S04]  /*9380*/  LOP3.LUT R38, R38, 0xff, RZ, 0xc0, !PT ;  /* 0x000000ff26267812 */ /* 0x004fc800078ec0ff */
[----:B------:R-:W-:-:S05]  /*9390*/  F2FP.F16.E4M3.UNPACK_B R38, R38 ;  /* 0x00000026ff26723e */ /* 0x000fca00020006ff */
[----:B------:R-:W-:-:S05]  /*93a0*/  HADD2.F32 R38, -RZ, R38.H0_H0 ;  /* 0x20000026ff267230 */ /* 0x000fca0000004100 */
[----:B------:R-:W-:-:S04]  /*93b0*/  FMUL R38, R38, UR21 ;  /* 0x0000001526267c20 */ /* 0x000fc80008400000 */
        /* <DEDUP_REMOVED lines=17> */
[----:B------:R-:W-:-:S05]  /*94d0*/  IADD3 R33, P0, R37, 0x80, RZ ;  /* 0x0000008025217810 */ /* 0x000fca0007f1e0ff */
[----:B------:R-:W-:Y:S01]  /*94e0*/  IMAD.X R38, RZ, RZ, R39, P0 ;  /* 0x000000ffff267224 */ /* 0x000fe200000e0627 */
[----:B------:R-:W-:Y:S01]  /*94f0*/  ISETP.GE.AND P0, PT, R35, 0x81, PT ;  /* 0x000000812300780c */ /* 0x000fe20003f06270 */
[----:B0-----:R-:W-:Y:S01]  /*9500*/  IMAD.WIDE.U32 R26, R33, UR6, R30 ;  /* 0x00000006211a7c25 */ /* 0x001fe2000f8e001e */
[----:B-1----:R-:W0:Y:S02]  /*9510*/  @!P1 LDC.64 R28, c[0x0][0x5c0] ;  /* 0x00017000ff1c9b82 */ /* 0x002e240000000a00 */
[----:B------:R-:W-:Y:S01]  /*9520*/  ISETP.LT.OR P3, PT, R34, 0x1, !P0 ;  /* 0x000000012200780c */ /* 0x000fe20004761670 */
[----:B------:R-:W-:Y:S01]  /*9530*/  IMAD R38, R38, UR6, RZ ;  /* 0x0000000626267c24 */ /* 0x000fe2000f8e02ff */
[----:B------:R-:W-:-:S03]  /*9540*/  IADD3 R26, P2, R26, UR10, RZ ;  /* 0x0000000a1a1a7c10 */ /* 0x000fc6000ff5e0ff */
[----:B------:R-:W-:-:S05]  /*9550*/  IMAD R33, R33, UR7, R38 ;  /* 0x0000000721217c24 */ /* 0x000fca000f8e0226 */
[----:B------:R-:W-:Y:S02]  /*9560*/  IADD3.X R27, R27, UR11, R33, P2, !PT ;  /* 0x0000000b1b1b7c10 */ /* 0x000fe400097fe421 */
        /* <DEDUP_REMOVED lines=24> */
[----:B------:R-:W-:-:S05]  /*96f0*/  IADD3 R41, P1, R37, 0x88, RZ ;  /* 0x0000008825297810 */ /* 0x000fca0007f3e0ff */
[----:B------:R-:W-:Y:S01]  /*9700*/  IMAD.X R33, RZ, RZ, R39, P1 ;  /* 0x000000ffff217224 */ /* 0x000fe200008e0627 */
[----:B------:R-:W-:Y:S01]  /*9710*/  ISETP.GE.AND P1, PT, R35, 0x89, PT ;  /* 0x000000892300780c */ /* 0x000fe20003f26270 */
[----:B0-----:R-:W0:Y:S02]  /*9720*/  @!P2 LDC.64 R28, c[0x0][0x5c0] ;  /* 0x00017000ff1cab82 */ /* 0x001e240000000a00 */
[----:B------:R-:W-:Y:S01]  /*9730*/  IMAD R40, R33, UR6, RZ ;  /* 0x0000000621287c24 */ /* 0x000fe2000f8e02ff */
[----:B------:R-:W-:Y:S02]  /*9740*/  ISETP.LT.OR P3, PT, R34, 0x1, !P1 ;  /* 0x000000012200780c */ /* 0x000fe40004f61670 */
[----:B0-----:R-:W-:-:S04]  /*9750*/  @!P2 IADD3 R28, P4, P5, R24, R28, R4 ;  /* 0x0000001c181ca210 */ /* 0x001fc80007d9e004 */
[----:B------:R-:W-:Y:S02]  /*9760*/  @!P2 IADD3.X R29, R36, R29, R7, P4, P5 ;  /* 0x0000001d241da210 */ /* 0x000fe400027ea407 */
[----:B--2---:R-:W-:-:S04]  /*9770*/  LOP3.LUT R32, R32, 0xff, RZ, 0xc0, !PT ;  /* 0x000000ff20207812 */ /* 0x004fc800078ec0ff */
[----:B------:R-:W-:-:S05]  /*9780*/  F2FP.F16.E4M3.UNPACK_B R32, R32 ;  /* 0x00000020ff20723e */ /* 0x000fca00020006ff */
[----:B------:R-:W-:-:S05]  /*9790*/  HADD2.F32 R32, -RZ, R32.H0_H0 ;  /* 0x20000020ff207230 */ /* 0x000fca0000004100 */
[----:B------:R-:W-:Y:S01]  /*97a0*/  FMUL R38, R32, UR21 ;  /* 0x0000001520267c20 */ /* 0x000fe20008400000 */
[----:B------:R-:W-:-:S04]  /*97b0*/  IMAD.WIDE.U32 R32, R41, UR6, R30 ;  /* 0x0000000629207c25 */ /* 0x000fc8000f8e001e */
[----:B------:R-:W-:Y:S01]  /*97c0*/  FFMA R38, R177, UR20, R38 ;  /* 0x00000014b1267c23 */ /* 0x000fe20008000026 */
[----:B------:R-:W-:Y:S01]  /*97d0*/  IMAD R41, R41, UR7, R40 ;  /* 0x0000000729297c24 */ /* 0x000fe2000f8e0228 */
[----:B------:R-:W-:-:S03]  /*97e0*/  IADD3 R32, P4, R32, UR10, RZ ;  /* 0x0000000a20207c10 */ /* 0x000fc6000ff9e0ff */
[----:B------:R-:W-:Y:S02]  /*97f0*/  F2FP.SATFINITE.E4M3.F32.PACK_AB_MERGE_C R45, RZ, R38, RZ ;  /* 0x00000026ff2d723e */ /* 0x000fe400048070ff */
[----:B------:R-:W-:Y:S02]  /*9800*/  PRMT R38, RZ, 0x7610, R38 ;  /* 0x00007610ff267816 */ /* 0x000fe40000000026 */
[----:B------:R-:W-:Y:S01]  /*9810*/  IADD3.X R33, R33, UR11, R41, P4, !PT ;  /* 0x0000000b21217c10 */ /* 0x000fe2000a7fe429 */
[----:B------:R0:W-:Y:S04]  /*9820*/  @!P2 STG.E.U8 desc[UR14][R28.64+0x1], R45 ;  /* 0x0000012d1c00a986 */ /* 0x0001e8000c10110e */
[----:B------:R-:W2:Y:S01]  /*9830*/  @!P3 LDG.E.U8 R38, desc[UR14][R32.64] ;  /* 0x0000000e2026b981 */ /* 0x000ea2000c1e1100 */
[----:B------:R-:W-:-:S02]  /*9840*/  @!P3 IADD3 R43, P4, P5, R3, R24, R4 ;  /* 0x00000018032bb210 */ /* 0x000fc40007d9e004 */
[----:B------:R-:W-:Y:S01]  /*9850*/  ISETP.LT.OR P2, PT, R34, 0x2, !P1 ;  /* 0x000000022200780c */ /* 0x000fe20004f41670 */
[----:B0-----:R-:W0:Y:S01]  /*9860*/  @!P3 LDC.64 R28, c[0x0][0x5c0] ;  /* 0x00017000ff1cbb82 */ /* 0x001e220000000a00 */
[----:B--2---:R-:W-:-:S04]  /*9870*/  LOP3.LUT R38, R38, 0xff, RZ, 0xc0, !PT ;  /* 0x000000ff26267812 */ /* 0x004fc800078ec0ff */
[----:B------:R-:W-:-:S05]  /*9880*/  F2FP.F16.E4M3.UNPACK_B R38, R38 ;  /* 0x00000026ff26723e */ /* 0x000fca00020006ff */
[----:B------:R-:W-:-:S05]  /*9890*/  HADD2.F32 R38, -RZ, R38.H0_H0 ;  /* 0x20000026ff267230 */ /* 0x000fca0000004100 */
[----:B------:R-:W-:Y:S01]  /*98a0*/  FMUL R41, R38, UR21 ;  /* 0x0000001526297c20 */ /* 0x000fe20008400000 */
[----:B------:R-:W-:Y:S02]  /*98b0*/  @!P3 IADD3.X R38, R6, R36, R7, P4, P5 ;  /* 0x000000240626b210 */ /* 0x000fe400027ea407 */
[----:B0-----:R-:W-:Y:S01]  /*98c0*/  @!P3 IADD3 R28, P4, R43, R28, RZ ;  /* 0x0000001c2b1cb210 */ /* 0x001fe20007f9e0ff */
[----:B------:R-:W-:-:S04]  /*98d0*/  FFMA R41, R176, UR20, R41 ;  /* 0x00000014b0297c23 */ /* 0x000fc80008000029 */
[----:B------:R-:W-:Y:S01]  /*98e0*/  @!P3 IMAD.X R29, R38, 0x1, R29, P4 ;  /* 0x00000001261db824 */ /* 0x000fe200020e061d */
[----:B------:R-:W-:Y:S02]  /*98f0*/  F2FP.SATFINITE.E4M3.F32.PACK_AB_MERGE_C R41, RZ, R41, RZ ;  /* 0x00000029ff29723e */ /* 0x000fe400048070ff */
[----:B------:R-:W-:-:S03]  /*9900*/  PRMT R38, RZ, 0x7610, R38 ;  /* 0x00007610ff267816 */ /* 0x000fc60000000026 */
[----:B------:R0:W-:Y:S04]  /*9910*/  @!P3 STG.E.U8 desc[UR14][R28.64], R41 ;  /* 0x000000291c00b986 */ /* 0x0001e8000c10110e */
[----:B------:R-:W2:Y:S01]  /*9920*/  @!P2 LDG.E.U8 R38, desc[UR14][R32.64+0x1] ;  /* 0x0000010e2026a981 */ /* 0x000ea2000c1e1100 */
[----:B------:R-:W-:Y:S02]  /*9930*/  @!P2 IADD3 R43, P4, P5, R3, R24, R4 ;  /* 0x00000018032ba210 */ /* 0x000fe40007d9e004 */
[----:B------:R-:W-:Y:S02]  /*9940*/  ISETP.LT.OR P3, PT, R34, 0x9, !P0 ;  /* 0x000000092200780c */ /* 0x000fe40004761670 */
[----:B------:R-:W-:Y:S01]  /*9950*/  @!P2 IADD3.X R40, R6, R36, R7, P4, P5 ;  /* 0x000000240628a210 */ /* 0x000fe200027ea407 */
        /* <DEDUP_REMOVED lines=38> */
[----:B------:R-:W-:Y:S02]  /*9bc0*/  @!P3 IADD3 R45, P4, P5, R3, R24, R4 ;  /* 0x00000018032db210 */ /* 0x000fe40007d9e004 */
        /* <DEDUP_REMOVED lines=11> */
[----:B------:R-:W-:Y:S01]  /*9c80*/  PRMT R38, RZ, 0x7610, R38 ;  /* 0x00007610ff267816 */ /* 0x000fe20000000026 */
[----:B------:R-:W0:Y:S02]  /*9c90*/  @!P2 LDC.64 R40, c[0x0][0x5c0] ;  /* 0x00017000ff28ab82 */ /* 0x000e240000000a00 */
[----:B------:R1:W-:Y:S04]  /*9ca0*/  @!P3 STG.E.U8 desc[UR14][R28.64+0x8], R43 ;  /* 0x0000082b1c00b986 */ /* 0x0003e8000c10110e */
[----:B------:R-:W2:Y:S01]  /*9cb0*/  @!P2 LDG.E.U8 R38, desc[UR14][R32.64+0x9] ;  /* 0x0000090e2026a981 */ /* 0x000ea2000c1e1100 */
[----:B------:R-:W-:-:S02]  /*9cc0*/  @!P2 IADD3 R45, P4, P5, R3, R24, R4 ;  /* 0x00000018032da210 */ /* 0x000fc40007d9e004 */
[----:B------:R-:W-:Y:S02]  /*9cd0*/  ISETP.LT.OR P3, PT, R34, 0x11, !P0 ;  /* 0x000000112200780c */ /* 0x000fe40004761670 */
[----:B------:R-:W-:-:S11]  /*9ce0*/  @!P2 IADD3.X R42, R6, R36, R7, P4, P5 ;  /* 0x00000024062aa210 */ /* 0x000fd600027ea407 */
[----:B-1----:R-:W1:Y:S01]  /*9cf0*/  @!P3 LDC.64 R28, c[0x0][0x5c0] ;  /* 0x00017000ff1cbb82 */ /* 0x002e620000000a00 */
        /* <DEDUP_REMOVED lines=11> */
[----:B------:R-:W-:Y:S02]  /*9db0*/  ISETP.LT.OR P2, PT, R34, 0x12, !P0 ;  /* 0x000000122200780c */ /* 0x000fe40004741670 */
[----:B-1----:R-:W-:-:S04]  /*9dc0*/  @!P3 IADD3 R28, P4, P5, R24, R28, R4 ;  /* 0x0000001c181cb210 */ /* 0x002fc80007d9e004 */
[----:B------:R-:W-:-:S07]  /*9dd0*/  @!P3 IADD3.X R29, R36, R29, R7, P4, P5 ;  /* 0x0000001d241db210 */ /* 0x000fce00027ea407 */
[----:B0-----:R-:W0:Y:S01]  /*9de0*/  @!P2 LDC.64 R40, c[0x0][0x5c0] ;  /* 0x00017000ff28ab82 */ /* 0x001e220000000a00 */
        /* <DEDUP_REMOVED lines=9> */
[----:B------:R-:W-:Y:S02]  /*9e80*/  ISETP.LT.OR P3, PT, R34, 0x11, !P1 ;  /* 0x000000112200780c */ /* 0x000fe40004f61670 */
[----:B0-----:R-:W-:-:S04]  /*9e90*/  @!P2 IADD3 R40, P4, P5, R24, R40, R4 ;  /* 0x000000281828a210 */ /* 0x001fc80007d9e004 */
[----:B------:R-:W-:-:S07]  /*9ea0*/  @!P2 IADD3.X R41, R36, R41, R7, P4, P5 ;  /* 0x000000292429a210 */ /* 0x000fce00027ea407 */
[----:B-1----:R-:W0:Y:S01]  /*9eb0*/  @!P3 LDC.64 R28, c[0x0][0x5c0] ;  /* 0x00017000ff1cbb82 */ /* 0x002e220000000a00 */
        /* <DEDUP_REMOVED lines=10> */
[----:B------:R-:W-:Y:S02]  /*9f60*/  ISETP.LT.OR P2, PT, R34, 0x12, !P1 ;  /* 0x000000122200780c */ /* 0x000fe40004f41670 */
        /* <DEDUP_REMOVED lines=8> */
[----:B-1----:R-:W-:Y:S01]  /*9ff0*/  F2FP.SATFINITE.E4M3.F32.PACK_AB_MERGE_C R45, RZ, R168, RZ ;  /* 0x000000a8ff2d723e */ /* 0x002fe200048070ff */
[----:B------:R-:W0:Y:S01]  /*a000*/  @!P2 LDC.64 R28, c[0x0][0x5c0] ;  /* 0x00017000ff1cab82 */ /* 0x000e220000000a00 */
[----:B------:R-:W-:-:S03]  /*a010*/  PRMT R38, RZ, 0x7610, R38 ;  /* 0x00007610ff267816 */ /* 0x000fc60000000026 */
[----:B------:R1:W-:Y:S04]  /*a020*/  @!P3 STG.E.U8 desc[UR14][R42.64+0x10], R45 ;  /* 0x0000102d2a00b986 */ /* 0x0003e8000c10110e */
[----:B------:R-:W2:Y:S01]  /*a030*/  @!P2 LDG.E.U8 R38, desc[UR14][R32.64+0x11] ;  /* 0x0000110e2026a981 */ /* 0x000ea2000c1e1100 */
[----:B------:R-:W-:Y:S02]  /*a040*/  @!P2 IADD3 R41, P4, P5, R3, R24, R4 ;  /* 0x000000180329a210 */ /* 0x000fe40007d9e004 */
[----:B------:R-:W-:Y:S02]  /*a050*/  ISETP.LT.OR P3, PT, R34, 0x19, !P0 ;  /* 0x000000192200780c */ /* 0x000fe40004761670 */
[----:B------:R-:W-:Y:S02]  /*a060*/  @!P2 IADD3.X R44, R6, R36, R7, P4, P5 ;  /* 0x00000024062ca210 */ /* 0x000fe400027ea407 */
[----:B0-----:R-:W-:-:S05]  /*a070*/  @!P2 IADD3 R40, P4, R41, R28, RZ ;  /* 0x0000001c2928a210 */ /* 0x001fca0007f9e0ff */
[----:B------:R-:W-:-:S04]  /*a080*/  @!P2 IMAD.X R41, R44, 0x1, R29, P4 ;  /* 0x000000012c29a824 */ /* 0x000fc800020e061d */
[----:B------:R-:W0:Y:S01]  /*a090*/  @!P3 LDC.64 R28, c[0x0][0x5c0] ;  /* 0x00017000ff1cbb82 */ /* 0x000e220000000a00 */
[----:B--2---:R-:W-:-:S04]  /*a0a0*/  LOP3.LUT R38, R38, 0xff, RZ, 0xc0, !PT ;  /* 0x000000ff26267812 */ /* 0x004fc800078ec0ff */
[----:B------:R-:W-:-:S05]  /*a0b0*/  F2FP.F16.E4M3.UNPACK_B R38, R38 ;  /* 0x00000026ff26723e */ /* 0x000fca00020006ff */
[----:B------:R-:W-:-:S05]  /*a0c0*/  HADD2.F32 R38, -RZ, R38.H0_H0 ;  /* 0x20000026ff267230 */ /* 0x000fca0000004100 */
[----:B------:R-:W-:-:S04]  /*a0d0*/  FMUL R38, R38, UR21 ;  /* 0x0000001526267c20 */ /* 0x000fc80008400000 */
[----:B------:R-:W-:Y:S01]  /*a0e0*/  FFMA R38, R23, UR20, R38 ;  /* 0x0000001417267c23 */ /* 0x000fe20008000026 */
[----:B------:R-:W-:-:S04]  /*a0f0*/  PRMT R23, RZ, 0x7610, R23 ;  /* 0x00007610ff177816 */ /* 0x000fc80000000017 */
[----:B-1----:R-:W-:-:S05]  /*a100*/  F2FP.SATFINITE.E4M3.F32.PACK_AB_MERGE_C R43, RZ, R38, RZ ;  /* 0x00000026ff2b723e */ /* 0x002fca00048070ff */
        /* <DEDUP_REMOVED lines=10> */
[----:B------:R-:W-:Y:S01]  /*a1b0*/  FFMA R23, R22, UR20, R23 ;  /* 0x0000001416177c23 */ /* 0x000fe20008000017 */
[----:B------:R-:W-:-:S04]  /*a1c0*/  PRMT R22, RZ, 0x7610, R22 ;  /* 0x00007610ff167816 */ /* 0x000fc80000000016 */
[----:B------:R-:W-:-:S05]  /*a1d0*/  F2FP.SATFINITE.E4M3.F32.PACK_AB_MERGE_C R23, RZ, R23, RZ ;  /* 0x00000017ff17723e */ /* 0x000fca00048070ff */
[----:B------:R1:W-:Y:S04]  /*a1e0*/  @!P3 STG.E.U8 desc[UR14][R28.64+0x18], R23 ;  /* 0x000018171c00b986 */ /* 0x0003e8000c10110e */
[----:B------:R-:W2:Y:S01]  /*a1f0*/  @!P2 LDG.E.U8 R22, desc[UR14][R26.64+0x19] ;  /* 0x0000190e1a16a981 */ /* 0x000ea2000c1e1100 */
[----:B------:R-:W-:Y:S02]  /*a200*/  ISETP.LT.OR P3, PT, R34, 0x19, !P1 ;  /* 0x000000192200780c */ /* 0x000fe40004f61670 */
[----:B0-----:R-:W-:-:S04]  /*a210*/  @!P2 IADD3 R40, P4, P5, R24, R40, R4 ;  /* 0x000000281828a210 */ /* 0x001fc80007d9e004 */
[----:B------:R-:W-:Y:S02]  /*a220*/  @!P2 IADD3.X R41, R36, R41, R7, P4, P5 ;  /* 0x000000292429a210 */ /* 0x000fe400027ea407 */
[----:B--2---:R-:W-:-:S04]  /*a230*/  LOP3.LUT R22, R22, 0xff, RZ, 0xc0, !PT ;  /* 0x000000ff16167812 */ /* 0x004fc800078ec0ff */
[----:B------:R-:W-:-:S05]  /*a240*/  F2FP.F16.E4M3.UNPACK_B R22, R22 ;  /* 0x00000016ff16723e */ /* 0x000fca00020006ff */
[----:B------:R-:W-:-:S05]  /*a250*/  HADD2.F32 R22, -RZ, R22.H0_H0 ;  /* 0x20000016ff167230 */ /* 0x000fca0000004100 */
[----:B------:R-:W-:-:S04]  /*a260*/  FMUL R22, R22, UR21 ;  /* 0x0000001516167c20 */ /* 0x000fc80008400000 */
[----:B------:R-:W-:Y:S01]  /*a270*/  FFMA R22, R21, UR20, R22 ;  /* 0x0000001415167c23 */ /* 0x000fe20008000016 */
[----:B------:R-:W-:-:S04]  /*a280*/  PRMT R21, RZ, 0x7610, R21 ;  /* 0x00007610ff157816 */ /* 0x000fc80000000015 */
[----:B-1----:R-:W-:Y:S02]  /*a290*/  F2FP.SATFINITE.E4M3.F32.PACK_AB_MERGE_C R29, RZ, R22, RZ ;  /* 0x00000016ff1d723e */ /* 0x002fe400048070ff */
[----:B------:R-:W0:Y:S03]  /*a2a0*/  @!P3 LDC.64 R22, c[0x0][0x5c0] ;  /* 0x00017000ff16bb82 */ /* 0x000e260000000a00 */
        /* <DEDUP_REMOVED lines=17> */
[----:B------:R-:W-:Y:S02]  /*a3c0*/  @!P2 IADD3 R21, P4, P5, R3, R24, R4 ;  /* 0x000000180315a210 */ /* 0x000fe40007d9e004 */
[----:B------:R-:W-:Y:S02]  /*a3d0*/  ISETP.LT.OR P3, PT, R34, 0x21, !P0 ;  /* 0x000000212200780c */ /* 0x000fe40004761670 */
[----:B------:R-:W-:-:S11]  /*a3e0*/  @!P2 IADD3.X R38, R6, R36, R7, P4, P5 ;  /* 0x000000240626a210 */ /* 0x000fd600027ea407 */
[----:B0-----:R-:W0:Y:S01]  /*a3f0*/  @!P3 LDC.64 R22, c[0x0][0x5c0] ;  /* 0x00017000ff16bb82 */ /* 0x001e220000000a00 */
[----:B--2---:R-:W-:-:S04]  /*a400*/  LOP3.LUT R20, R20, 0xff, RZ, 0xc0, !PT ;  /* 0x000000ff14147812 */ /* 0x004fc800078ec0ff */
[----:B------:R-:W-:-:S05]  /*a410*/  F2FP.F16.E4M3.UNPACK_B R20, R20 ;  /* 0x00000014ff14723e */ /* 0x000fca00020006ff */
[----:B------:R-:W-:-:S05]  /*a420*/  HADD2.F32 R20, -RZ, R20.H0_H0 ;  /* 0x20000014ff147230 */ /* 0x000fca0000004100 */
[----:B------:R-:W-:Y:S01]  /*a430*/  FMUL R28, R20, UR21 ;  /* 0x00000015141c7c20 */ /* 0x000fe20008400000 */
[----:B-1----:R-:W-:-:S03]  /*a440*/  @!P2 IADD3 R20, P4, R21, R40, RZ ;  /* 0x000000281514a210 */ /* 0x002fc60007f9e0ff */
[----:B------:R-:W-:Y:S01]  /*a450*/  FFMA R28, R19, UR20, R28 ;  /* 0x00000014131c7c23 */ /* 0x000fe2000800001c */
[----:B------:R-:W-:Y:S01]  /*a460*/  PRMT R19, RZ, 0x7610, R19 ;  /* 0x00007610ff137816 */ /* 0x000fe20000000013 */
[----:B------:R-:W-:-:S03]  /*a470*/  @!P2 IMAD.X R21, R38, 0x1, R41, P4 ;  /* 0x000000012615a824 */ /* 0x000fc600020e0629 */
        /* <DEDUP_REMOVED lines=17> */
[----:B--2---:R-:W-:-:S04]  /*a590*/  LOP3.LUT R18, R18, 0xff, RZ, 0xc0, !PT ;  /* 0x000000ff12127812 */ /* 0x004fc800078ec0ff */
[----:B------:R-:W-:-:S05]  /*a5a0*/  F2FP.F16.E4M3.UNPACK_B R18, R18 ;  /* 0x00000012ff12723e */ /* 0x000fca00020006ff */
[----:B------:R-:W-:-:S05]  /*a5b0*/  HADD2.F32 R18, -RZ, R18.H0_H0 ;  /* 0x20000012ff127230 */ /* 0x000fca0000004100 */
[----:B------:R-:W-:Y:S01]  /*a5c0*/  FMUL R20, R18, UR21 ;  /* 0x0000001512147c20 */ /* 0x000fe20008400000 */
[----:B0-----:R-:W-:-:S03]  /*a5d0*/  @!P2 IADD3 R18, P4, P5, R24, R28, R4 ;  /* 0x0000001c1812a210 */ /* 0x001fc60007d9e004 */
[----:B------:R-:W-:Y:S01]  /*a5e0*/  FFMA R20, R17, UR20, R20 ;  /* 0x0000001411147c23 */ /* 0x000fe20008000014 */
[----:B------:R-:W-:Y:S02]  /*a5f0*/  @!P2 IADD3.X R19, R36, R29, R7, P4, P5 ;  /* 0x0000001d2413a210 */ /* 0x000fe400027ea407 */
[----:B------:R-:W-:Y:S01]  /*a600*/  PRMT R17, RZ, 0x7610, R17 ;  /* 0x00007610ff117816 */ /* 0x000fe20000000011 */
[----:B------:R-:W0:Y:S01]  /*a610*/  @!P3 LDC.64 R28, c[0x0][0x5c0] ;  /* 0x00017000ff1cbb82 */ /* 0x000e220000000a00 */
[----:B-1----:R-:W-:-:S05]  /*a620*/  F2FP.SATFINITE.E4M3.F32.PACK_AB_MERGE_C R23, RZ, R20, RZ ;  /* 0x00000014ff17723e */ /* 0x002fca00048070ff */
        /* <DEDUP_REMOVED lines=17> */
[----:B------:R-:W-:Y:S02]  /*a740*/  @!P2 IADD3 R17, P4, P5, R3, R24, R4 ;  /* 0x000000180311a210 */ /* 0x000fe40007d9e004 */
[----:B------:R-:W-:Y:S02]  /*a750*/  ISETP.LT.OR P3, PT, R34, 0x29, !P0 ;  /* 0x000000292200780c */ /* 0x000fe40004761670 */
[----:B------:R-:W-:Y:S02]  /*a760*/  @!P2 IADD3.X R22, R6, R36, R7, P4, P5 ;  /* 0x000000240616a210 */ /* 0x000fe400027ea407 */
[----:B--2---:R-:W-:-:S04]  /*a770*/  LOP3.LUT R16, R16, 0xff, RZ, 0xc0, !PT ;  /* 0x000000ff10107812 */ /* 0x004fc800078ec0ff */
[----:B------:R-:W-:-:S05]  /*a780*/  F2FP.F16.E4M3.UNPACK_B R16, R16 ;  /* 0x00000010ff10723e */ /* 0x000fca00020006ff */
[----:B------:R-:W-:-:S05]  /*a790*/  HADD2.F32 R16, -RZ, R16.H0_H0 ;  /* 0x20000010ff107230 */ /* 0x000fca0000004100 */
[----:B------:R-:W-:Y:S01]  /*a7a0*/  FMUL R18, R16, UR21 ;  /* 0x0000001510127c20 */ /* 0x000fe20008400000 */
[----:B0-----:R-:W-:-:S03]  /*a7b0*/  @!P2 IADD3 R16, P4, R17, R28, RZ ;  /* 0x0000001c1110a210 */ /* 0x001fc60007f9e0ff */
[----:B------:R-:W-:Y:S01]  /*a7c0*/  FFMA R18, R15, UR20, R18 ;  /* 0x000000140f127c23 */ /* 0x000fe20008000012 */
[----:B------:R-:W-:Y:S01]  /*a7d0*/  PRMT R15, RZ, 0x7610, R15 ;  /* 0x00007610ff0f7816 */ /* 0x000fe2000000000f */
[----:B------:R-:W-:-:S03]  /*a7e0*/  @!P2 IMAD.X R17, R22, 0x1, R29, P4 ;  /* 0x000000011611a824 */ /* 0x000fc600020e061d */
[----:B-1----:R-:W-:Y:S02]  /*a7f0*/  F2FP.SATFINITE.E4M3.F32.PACK_AB_MERGE_C R21, RZ, R18, RZ ;  /* 0x00000012ff15723e */ /* 0x002fe400048070ff */
[----:B------:R-:W0:Y:S03]  /*a800*/  @!P3 LDC.64 R18, c[0x0][0x5c0] ;  /* 0x00017000ff12bb82 */ /* 0x000e260000000a00 */
[----:B------:R1:W-:Y:S04]  /*a810*/  @!P2 STG.E.U8 desc[UR14][R16.64+0x21], R21 ;  /* 0x000021151000a986 */ /* 0x0003e8000c10110e */
[----:B------:R-:W2:Y:S01]  /*a820*/  @!P3 LDG.E.U8 R15, desc[UR14][R26.64+0x28] ;  /* 0x0000280e1a0fb981 */ /* 0x000ea2000c1e1100 */
[----:B------:R-:W-:-:S13]  /*a830*/  ISETP.LT.OR P2, PT, R34, 0x2a, !P0 ;  /* 0x0000002a2200780c */ /* 0x000fda0004741670 */
[----:B-1----:R-:W1:Y:S01]  /*a840*/  @!P2 LDC.64 R20, c[0x0][0x5c0] ;  /* 0x00017000ff14ab82 */ /* 0x002e620000000a00 */
        /* <DEDUP_REMOVED lines=16> */
[----:B-1----:R-:W-:-:S03]  /*a950*/  @!P2 IADD3 R14, P4, P5, R24, R20, R4 ;  /* 0x00000014180ea210 */ /* 0x002fc60007d9e004 */
[----:B------:R-:W-:Y:S01]  /*a960*/  FFMA R16, R13, UR20, R16 ;  /* 0x000000140d107c23 */ /* 0x000fe20008000010 */
[----:B------:R-:W-:Y:S02]  /*a970*/  @!P2 IADD3.X R15, R36, R21, R7, P4, P5 ;  /* 0x00000015240fa210 */ /* 0x000fe400027ea407 */
[----:B------:R-:W-:Y:S01]  /*a980*/  PRMT R13, RZ, 0x7610, R13 ;  /* 0x00007610ff0d7816 */ /* 0x000fe2000000000d */
[----:B------:R-:W1:Y:S01]  /*a990*/  @!P3 LDC.64 R20, c[0x0][0x5c0] ;  /* 0x00017000ff14bb82 */ /* 0x000e620000000a00 */
[----:B0-----:R-:W-:-:S05]  /*a9a0*/  F2FP.SATFINITE.E4M3.F32.PACK_AB_MERGE_C R19, RZ, R16, RZ ;  /* 0x00000010ff13723e */ /* 0x001fca00048070ff */
[----:B------:R0:W-:Y:S04]  /*a9b0*/  @!P2 STG.E.U8 desc[UR14][R14.64+0x29], R19 ;  /* 0x000029130e00a986 */ /* 0x0001e8000c10110e */
[----:B------:R-:W2:Y:S01]  /*a9c0*/  @!P3 LDG.E.U8 R13, desc[UR14][R32.64+0x28] ;  /* 0x0000280e200db981 */ /* 0x000ea2000c1e1100 */
[----:B------:R-:W-:Y:S02]  /*a9d0*/  @!P3 IADD3 R17, P4, P5, R3, R24, R4 ;  /* 0x000000180311b210 */ /* 0x000fe40007d9e004 */
[----:B------:R-:W-:Y:S02]  /*a9e0*/  ISETP.LT.OR P2, PT, R34, 0x2a, !P1 ;  /* 0x0000002a2200780c */ /* 0x000fe40004f41670 */
[----:B------:R-:W-:Y:S02]  /*a9f0*/  @!P3 IADD3.X R18, R6, R36, R7, P4, P5 ;  /* 0x000000240612b210 */ /* 0x000fe400027ea407 */
[----:B-1----:R-:W-:-:S05]  /*aa00*/  @!P3 IADD3 R16, P4, R17, R20, RZ ;  /* 0x000000141110b210 */ /* 0x002fca0007f9e0ff */
[----:B------:R-:W-:-:S04]  /*aa10*/  @!P3 IMAD.X R17, R18, 0x1, R21, P4 ;  /* 0x000000011211b824 */ /* 0x000fc800020e0615 */
[----:B------:R-:W1:Y:S01]  /*aa20*/  @!P2 LDC.64 R20, c[0x0][0x5c0] ;  /* 0x00017000ff14ab82 */ /* 0x000e620000000a00 */
[----:B--2---:R-:W-:-:S04]  /*aa30*/  LOP3.LUT R13, R13, 0xff, RZ, 0xc0, !PT ;  /* 0x000000ff0d0d7812 */ /* 0x004fc800078ec0ff */
[----:B------:R-:W-:-:S05]  /*aa40*/  F2FP.F16.E4M3.UNPACK_B R13, R13 ;  /* 0x0000000dff0d723e */ /* 0x000fca00020006ff */
[----:B------:R-:W-:-:S05]  /*aa50*/  HADD2.F32 R13, -RZ, R13.H0_H0 ;  /* 0x2000000dff0d7230 */ /* 0x000fca0000004100 */
[----:B------:R-:W-:-:S04]  /*aa60*/  FMUL R13, R13, UR21 ;  /* 0x000000150d0d7c20 */ /* 0x000fc80008400000 */
[----:B------:R-:W-:Y:S01]  /*aa70*/  FFMA R13, R12, UR20, R13 ;  /* 0x000000140c0d7c23 */ /* 0x000fe2000800000d */
[----:B------:R-:W-:-:S04]  /*aa80*/  PRMT R12, RZ, 0x7610, R12 ;  /* 0x00007610ff0c7816 */ /* 0x000fc8000000000c */
[----:B0-----:R-:W-:-:S05]  /*aa90*/  F2FP.SATFINITE.E4M3.F32.PACK_AB_MERGE_C R15, RZ, R13, RZ ;  /* 0x0000000dff0f723e */ /* 0x001fca00048070ff */
        /* <DEDUP_REMOVED lines=13> */
[----:B0-----:R-:W-:Y:S02]  /*ab70*/  F2FP.SATFINITE.E4M3.F32.PACK_AB_MERGE_C R17, RZ, R14, RZ ;  /* 0x0000000eff11723e */ /* 0x001fe400048070ff */
        /* <DEDUP_REMOVED lines=52> */
[----:B------:R-:W-:Y:S02]  /*aec0*/  FFMA R10, R226, UR20, R9 ;  /* 0x00000014e20a7c23 */ /* 0x000fe40008000009 */
[----:B------:R-:W-:Y:S01]  /*aed0*/  @!P2 IMAD.X R9, R14, 0x1, R17, P4 ;  /* 0x000000010e09a824 */ /* 0x000fe200020e0611 */
[----:B------:R-:W2:Y:S01]  /*aee0*/  LDL.LU R226, [R1+0xc] ;  /* 0x00000c0001e27983 */ /* 0x000ea20000300800 */
[----:B------:R-:W1:Y:S01]  /*aef0*/  @!P3 LDC.64 R14, c[0x0][0x5c0] ;  /* 0x00017000ff0ebb82 */ /* 0x000e620000000a00 */
[----:B0-----:R-:W-:Y:S02]  /*af00*/  F2FP.SATFINITE.E4M3.F32.PACK_AB_MERGE_C R13, RZ, R10, RZ ;  /* 0x0000000aff0d723e */ /* 0x001fe400048070ff */
[----:B------:R-:W-:-:S03]  /*af10*/  PRMT R10, RZ, 0x7610, R10 ;  /* 0x00007610ff0a7816 */ /* 0x000fc6000000000a */
[----:B------:R0:W-:Y:S04]  /*af20*/  @!P2 STG.E.U8 desc[UR14][R8.64+0x31], R13 ;  /* 0x0000310d0800a986 */ /* 0x0001e8000c10110e */
[----:B------:R-:W3:Y:S01]  /*af30*/  @!P3 LDG.E.U8 R10, desc[UR14][R26.64+0x38] ;  /* 0x0000380e1a0ab981 */ /* 0x000ee2000c1e1100 */
[----:B------:R-:W-:Y:S02]  /*af40*/  ISETP.LT.OR P2, PT, R34, 0x3a, !P0 ;  /* 0x0000003a2200780c */ /* 0x000fe40004741670 */
[----:B0-----:R-:W-:Y:S02]  /*af50*/  PRMT R8, RZ, 0x7610, R8 ;  /* 0x00007610ff087816 */ /* 0x001fe40000000008 */
[----:B---3--:R-:W-:-:S04]  /*af60*/  LOP3.LUT R10, R10, 0xff, RZ, 0xc0, !PT ;  /* 0x000000ff0a0a7812 */ /* 0x008fc800078ec0ff */
[----:B------:R-:W-:-:S05]  /*af70*/  F2FP.F16.E4M3.UNPACK_B R10, R10 ;  /* 0x0000000aff0a723e */ /* 0x000fca00020006ff */
[----:B------:R-:W-:-:S05]  /*af80*/  HADD2.F32 R10, -RZ, R10.H0_H0 ;  /* 0x2000000aff0a7230 */ /* 0x000fca0000004100 */
[----:B------:R-:W-:Y:S01]  /*af90*/  FMUL R11, R10, UR21 ;  /* 0x000000150a0b7c20 */ /* 0x000fe20008400000 */
[----:B-1----:R-:W-:-:S03]  /*afa0*/  @!P3 IADD3 R10, P4, P5, R24, R14, R4 ;  /* 0x0000000e180ab210 */ /* 0x002fc60007d9e004 */
[----:B----4-:R-:W-:Y:S01]  /*afb0*/  FFMA R12, R224, UR20, R11 ;  /* 0x00000014e00c7c23 */ /* 0x010fe2000800000b */
[----:B------:R-:W-:Y:S02]  /*afc0*/  @!P3 IADD3.X R11, R36, R15, R7, P4, P5 ;  /* 0x0000000f240bb210 */ /* 0x000fe400027ea407 */
[----:B------:R-:W0:Y:S02]  /*afd0*/  @!P2 LDC.64 R14, c[0x0][0x5c0] ;  /* 0x00017000ff0eab82 */ /* 0x000e240000000a00 */
[----:B------:R-:W-:-:S05]  /*afe0*/  F2FP.SATFINITE.E4M3.F32.PACK_AB_MERGE_C R13, RZ, R12, RZ ;  /* 0x0000000cff0d723e */ /* 0x000fca00048070ff */
[----:B------:R1:W-:Y:S04]  /*aff0*/  @!P3 STG.E.U8 desc[UR14][R10.64+0x38], R13 ;  /* 0x0000380d0a00b986 */ /* 0x0003e8000c10110e */
[----:B------:R-:W3:Y:S01]  /*b000*/  @!P2 LDG.E.U8 R8, desc[UR14][R26.64+0x39] ;  /* 0x0000390e1a08a981 */ /* 0x000ee2000c1e1100 */
[----:B------:R-:W-:Y:S02]  /*b010*/  ISETP.LT.OR P3, PT, R34, 0x39, !P1 ;  /* 0x000000392200780c */ /* 0x000fe40004f61670 */
[----:B-1----:R-:W-:-:S11]  /*b020*/  PRMT R10, RZ, 0x7610, R10 ;  /* 0x00007610ff0a7816 */ /* 0x002fd6000000000a */
[----:B------:R-:W1:Y:S01]  /*b030*/  @!P3 LDC.64 R16, c[0x0][0x5c0] ;  /* 0x00017000ff10bb82 */ /* 0x000e620000000a00 */
[----:B---3--:R-:W-:-:S04]  /*b040*/  LOP3.LUT R8, R8, 0xff, RZ, 0xc0, !PT ;  /* 0x000000ff08087812 */ /* 0x008fc800078ec0ff */
[----:B------:R-:W-:-:S05]  /*b050*/  F2FP.F16.E4M3.UNPACK_B R8, R8 ;  /* 0x00000008ff08723e */ /* 0x000fca00020006ff */
[----:B------:R-:W-:-:S05]  /*b060*/  HADD2.F32 R8, -RZ, R8.H0_H0 ;  /* 0x20000008ff087230 */ /* 0x000fca0000004100 */
[----:B------:R-:W-:Y:S01]  /*b070*/  FMUL R9, R8, UR21 ;  /* 0x0000001508097c20 */ /* 0x000fe20008400000 */
[----:B0-----:R-:W-:-:S03]  /*b080*/  @!P2 IADD3 R8, P4, P5, R24, R14, R4 ;  /* 0x0000000e1808a210 */ /* 0x001fc60007d9e004 */
[----:B------:R-:W-:Y:S01]  /*b090*/  FFMA R12, R225, UR20, R9 ;  /* 0x00000014e10c7c23 */ /* 0x000fe20008000009 */
[----:B------:R-:W-:Y:S01]  /*b0a0*/  @!P2 IADD3.X R9, R36, R15, R7, P4, P5 ;  /* 0x0000000f2409a210 */ /* 0x000fe200027ea407 */
[----:B------:R-:W3:Y:S03]  /*b0b0*/  LDL.LU R225, [R1+0x10] ;  /* 0x0000100001e17983 */ /* 0x000ee60000300800 */
[----:B------:R-:W-:Y:S01]  /*b0c0*/  F2FP.SATFINITE.E4M3.F32.PACK_AB_MERGE_C R13, RZ, R12, RZ ;  /* 0x0000000cff0d723e */ /* 0x000fe200048070ff */
[----:B------:R-:W4:Y:S04]  /*b0d0*/  LDL.LU R224, [R1+0x14] ;  /* 0x0000140001e07983 */ /* 0x000f280000300800 */
[----:B------:R2:W-:Y:S04]  /*b0e0*/  @!P2 STG.E.U8 desc[UR14][R8.64+0x39], R13 ;  /* 0x0000390d0800a986 */ /* 0x0005e8000c10110e */
[----:B------:R-:W2:Y:S01]  /*b0f0*/  @!P3 LDG.E.U8 R10, desc[UR14][R32.64+0x38] ;  /* 0x0000380e200ab981 */ /* 0x000ea2000c1e1100 */
[----:B------:R-:W-:-:S02]  /*b100*/  @!P3 IADD3 R15, P4, P5, R3, R24, R4 ;  /* 0x00000018030fb210 */ /* 0x000fc40007d9e004 */
        /* <DEDUP_REMOVED lines=10> */
[----:B------:R-:W0:Y:S01]  /*b1b0*/  @!P2 LDC.64 R16, c[0x0][0x5c0] ;  /* 0x00017000ff10ab82 */ /* 0x000e220000000a00 */
[----:B------:R-:W-:Y:S02]  /*b1c0*/  F2FP.SATFINITE.E4M3.F32.PACK_AB_MERGE_C R13, RZ, R8, RZ ;  /* 0x00000008ff0d723e */ /* 0x000fe400048070ff */
[----:B------:R-:W-:-:S03]  /*b1d0*/  PRMT R8, RZ, 0x7610, R8 ;  /* 0x00007610ff087816 */ /* 0x000fc60000000008 */
[----:B------:R3:W-:Y:S04]  /*b1e0*/  @!P3 STG.E.U8 desc[UR14][R10.64+0x38], R13 ;  /* 0x0000380d0a00b986 */ /* 0x0007e8000c10110e */
[----:B------:R-:W4:Y:S01]  /*b1f0*/  @!P2 LDG.E.U8 R8, desc[UR14][R32.64+0x39] ;  /* 0x0000390e2008a981 */ /* 0x000f22000c1e1100 */
[----:B------:R-:W-:Y:S02]  /*b200*/  @!P2 IADD3 R15, P4, P5, R3, R24, R4 ;  /* 0x00000018030fa210 */ /* 0x000fe40007d9e004 */
[----:B------:R-:W-:Y:S02]  /*b210*/  ISETP.LT.OR P3, PT, R34, 0x41, !P0 ;  /* 0x000000412200780c */ /* 0x000fe40004761670 */
[----:B------:R-:W-:Y:S02]  /*b220*/  @!P2 IADD3.X R12, R6, R36, R7, P4, P5 ;  /* 0x00000024060ca210 */ /* 0x000fe400027ea407 */
[----:B----4-:R-:W-:-:S04]  /*b230*/  LOP3.LUT R8, R8, 0xff, RZ, 0xc0, !PT ;  /* 0x000000ff08087812 */ /* 0x010fc800078ec0ff */
[----:B------:R-:W-:-:S05]  /*b240*/  F2FP.F16.E4M3.UNPACK_B R8, R8 ;  /* 0x00000008ff08723e */ /* 0x000fca00020006ff */
[----:B------:R-:W-:-:S05]  /*b250*/  HADD2.F32 R8, -RZ, R8.H0_H0 ;  /* 0x20000008ff087230 */ /* 0x000fca0000004100 */
[----:B------:R-:W-:Y:S01]  /*b260*/  FMUL R9, R8, UR21 ;  /* 0x0000001508097c20 */ /* 0x000fe20008400000 */
[----:B0-----:R-:W-:Y:S02]  /*b270*/  @!P2 IADD3 R8, P4, R15, R16, RZ ;  /* 0x000000100f08a210 */ /* 0x001fe40007f9e0ff */
[----:B------:R-:W0:Y:S01]  /*b280*/  @!P3 LDC.64 R14, c[0x0][0x5c0] ;  /* 0x00017000ff0ebb82 */ /* 0x000e220000000a00 */
[----:B---3--:R-:W-:Y:S02]  /*b290*/  FFMA R10, R225, UR20, R9 ;  /* 0x00000014e10a7c23 */ /* 0x008fe40008000009 */
[----:B------:R-:W-:Y:S01]  /*b2a0*/  @!P2 IMAD.X R9, R12, 0x1, R17, P4 ;  /* 0x000000010c09a824 */ /* 0x000fe200020e0611 */
[----:B------:R-:W3:Y:S02]  /*b2b0*/  LDL.LU R225, [R1+0x1c] ;  /* 0x00001c0001e17983 */ /* 0x000ee40000300800 */
[----:B------:R-:W-:Y:S02]  /*b2c0*/  F2FP.SATFINITE.E4M3.F32.PACK_AB_MERGE_C R13, RZ, R10, RZ ;  /* 0x0000000aff0d723e */ /* 0x000fe400048070ff */
[----:B------:R-:W-:-:S03]  /*b2d0*/  PRMT R10, RZ, 0x7610, R10 ;  /* 0x00007610ff0a7816 */ /* 0x000fc6000000000a */
[----:B------:R1:W-:Y:S04]  /*b2e0*/  @!P2 STG.E.U8 desc[UR14][R8.64+0x39], R13 ;  /* 0x0000390d0800a986 */ /* 0x0003e8000c10110e */
[----:B------:R-:W4:Y:S01]  /*b2f0*/  @!P3 LDG.E.U8 R10, desc[UR14][R26.64+0x40] ;  /* 0x0000400e1a0ab981 */ /* 0x000f22000c1e1100 */
[----:B------:R-:W-:Y:S02]  /*b300*/  ISETP.LT.OR P2, PT, R34, 0x42, !P0 ;  /* 0x000000422200780c */ /* 0x000fe40004741670 */
[----:B-1----:R-:W-:Y:S02]  /*b310*/  PRMT R8, RZ, 0x7610, R8 ;  /* 0x00007610ff087816 */ /* 0x002fe40000000008 */
[----:B----4-:R-:W-:-:S04]  /*b320*/  LOP3.LUT R10, R10, 0xff, RZ, 0xc0, !PT ;  /* 0x000000ff0a0a7812 */ /* 0x010fc800078ec0ff */
[----:B------:R-:W-:-:S05]  /*b330*/  F2FP.F16.E4M3.UNPACK_B R10, R10 ;  /* 0x0000000aff0a723e */ /* 0x000fca00020006ff */
[----:B------:R-:W-:-:S05]  /*b340*/  HADD2.F32 R10, -RZ, R10.H0_H0 ;  /* 0x2000000aff0a7230 */ /* 0x000fca0000004100 */
[----:B------:R-:W-:Y:S01]  /*b350*/  FMUL R11, R10, UR21 ;  /* 0x000000150a0b7c20 */ /* 0x000fe20008400000 */
[----:B0-----:R-:W-:-:S03]  /*b360*/  @!P3 IADD3 R10, P4, P5, R24, R14, R4 ;  /* 0x0000000e180ab210 */ /* 0x001fc60007d9e004 */
[----:B------:R-:W-:Y:S01]  /*b370*/  FFMA R12, R224, UR20, R11 ;  /* 0x00000014e00c7c23 */ /* 0x000fe2000800000b */
[----:B------:R-:W-:Y:S02]  /*b380*/  @!P3 IADD3.X R11, R36, R15, R7, P4, P5 ;  /* 0x0000000f240bb210 */ /* 0x000fe400027ea407 */
[----:B------:R-:W0:Y:S02]  /*b390*/  @!P2 LDC.64 R14, c[0x0][0x5c0] ;  /* 0x00017000ff0eab82 */ /* 0x000e240000000a00 */
[----:B------:R-:W-:-:S05]  /*b3a0*/  F2FP.SATFINITE.E4M3.F32.PACK_AB_MERGE_C R13, RZ, R12, RZ ;  /* 0x0000000cff0d723e */ /* 0x000fca00048070ff */
[----:B------:R1:W-:Y:S04]  /*b3b0*/  @!P3 STG.E.U8 desc[UR14][R10.64+0x40], R13 ;  /* 0x0000400d0a00b986 */ /* 0x0003e8000c10110e */
[----:B------:R-:W4:Y:S01]  /*b3c0*/  @!P2 LDG.E.U8 R8, desc[UR14][R26.64+0x41] ;  /* 0x0000410e1a08a981 */ /* 0x000f22000c1e1100 */
[----:B------:R-:W-:Y:S02]  /*b3d0*/  ISETP.LT.OR P3, PT, R34, 0x41, !P1 ;  /* 0x000000412200780c */ /* 0x000fe40004f61670 */
[----:B-1----:R-:W-:-:S11]  /*b3e0*/  PRMT R10, RZ, 0x7610, R10 ;  /* 0x00007610ff0a7816 */ /* 0x002fd6000000000a */
[----:B------:R-:W1:Y:S01]  /*b3f0*/  @!P3 LDC.64 R16, c[0x0][0x5c0] ;  /* 0x00017000ff10bb82 */ /* 0x000e620000000a00 */
[----:B----4-:R-:W-:-:S04]  /*b400*/  LOP3.LUT R8, R8, 0xff, RZ, 0xc0, !PT ;  /* 0x000000ff08087812 */ /* 0x010fc800078ec0ff */
[----:B------:R-:W-:-:S05]  /*b410*/  F2FP.F16.E4M3.UNPACK_B R8, R8 ;  /* 0x00000008ff08723e */ /* 0x000fca00020006ff */
[----:B------:R-:W-:-:S05]  /*b420*/  HADD2.F32 R8, -RZ, R8.H0_H0 ;  /* 0x20000008ff087230 */ /* 0x000fca0000004100 */
[----:B------:R-:W-:Y:S01]  /*b430*/  FMUL R9, R8, UR21 ;  /* 0x0000001508097c20 */ /* 0x000fe20008400000 */
[----:B0-----:R-:W-:-:S03]  /*b440*/  @!P2 IADD3 R8, P4, P5, R24, R14, R4 ;  /* 0x0000000e1808a210 */ /* 0x001fc60007d9e004 */
[----:B--2---:R-:W-:Y:S01]  /*b450*/  FFMA R12, R226, UR20, R9 ;  /* 0x00000014e20c7c23 */ /* 0x004fe20008000009 */
[----:B------:R-:W-:Y:S01]  /*b460*/  @!P2 IADD3.X R9, R36, R15, R7, P4, P5 ;  /* 0x0000000f2409a210 */ /* 0x000fe200027ea407 */
[----:B------:R-:W2:Y:S03]  /*b470*/  LDL.LU R226, [R1+0x20] ;  /* 0x0000200001e27983 */ /* 0x000ea60000300800 */
[----:B------:R-:W-:Y:S01]  /*b480*/  F2FP.SATFINITE.E4M3.F32.PACK_AB_MERGE_C R13, RZ, R12, RZ ;  /* 0x0000000cff0d723e */ /* 0x000fe200048070ff */
[----:B------:R-:W4:Y:S04]  /*b490*/  LDL.LU R224, [R1+0x24] ;  /* 0x0000240001e07983 */ /* 0x000f280000300800 */
[----:B------:R3:W-:Y:S04]  /*b4a0*/  @!P2 STG.E.U8 desc[UR14][R8.64+0x41], R13 ;  /* 0x0000410d0800a986 */ /* 0x0007e8000c10110e */
[----:B------:R-:W3:Y:S01]  /*b4b0*/  @!P3 LDG.E.U8 R10, desc[UR14][R32.64+0x40] ;  /* 0x0000400e200ab981 */ /* 0x000ee2000c1e1100 */
[----:B------:R-:W-:-:S02]  /*b4c0*/  @!P3 IADD3 R15, P4, P5, R3, R24, R4 ;  /* 0x00000018030fb210 */ /* 0x000fc40007d9e004 */
[----:B------:R-:W-:Y:S02]  /*b4d0*/  ISETP.LT.OR P2, PT, R34, 0x42, !P1 ;  /* 0x000000422200780c */ /* 0x000fe40004f41670 */
[----:B------:R-:W-:Y:S02]  /*b4e0*/  @!P3 IADD3.X R12, R6, R36, R7, P4, P5 ;  /* 0x00000024060cb210 */ /* 0x000fe400027ea407 */
[----:B---3--:R-:W-:-:S04]  /*b4f0*/  LOP3.LUT R10, R10, 0xff, RZ, 0xc0, !PT ;  /* 0x000000ff0a0a7812 */ /* 0x008fc800078ec0ff */
[----:B------:R-:W-:-:S05]  /*b500*/  F2FP.F16.E4M3.UNPACK_B R10, R10 ;  /* 0x0000000aff0a723e */ /* 0x000fca00020006ff */
[----:B------:R-:W-:-:S05]  /*b510*/  HADD2.F32 R10, -RZ, R10.H0_H0 ;  /* 0x2000000aff0a7230 */ /* 0x000fca0000004100 */
[----:B------:R-:W-:Y:S01]  /*b520*/  FMUL R11, R10, UR21 ;  /* 0x000000150a0b7c20 */ /* 0x000fe20008400000 */
[----:B-1----:R-:W-:-:S03]  /*b530*/  @!P3 IADD3 R10, P4, R15, R16, RZ ;  /* 0x000000100f0ab210 */ /* 0x002fc60007f9e0ff */
[----:B------:R-:W-:Y:S02]  /*b540*/  FFMA R8, R225, UR20, R11 ;  /* 0x00000014e1087c23 */ /* 0x000fe4000800000b */
[----:B------:R-:W-:Y:S01]  /*b550*/  @!P3 IMAD.X R11, R12, 0x1, R17, P4 ;  /* 0x000000010c0bb824 */ /* 0x000fe200020e0611 */
[----:B------:R-:W3:Y:S01]  /*b560*/  LDL.LU R225, [R1+0x28] ;  /* 0x0000280001e17983 */ /* 0x000ee20000300800 */
        /* <DEDUP_REMOVED lines=14> */
[----:B--2---:R-:W-:Y:S02]  /*b650*/  FFMA R10, R226, UR20, R9 ;  /* 0x00000014e20a7c23 */ /* 0x004fe40008000009 */
[----:B------:R-:W-:Y:S01]  /*b660*/  @!P2 IMAD.X R9, R12, 0x1, R17, P4 ;  /* 0x000000010c09a824 */ /* 0x000fe200020e0611 */
[----:B------:R-:W2:Y:S02]  /*b670*/  LDL.LU R226, [R1+0x2c] ;  /* 0x00002c0001e27983 */ /* 0x000ea40000300800 */
        /* <DEDUP_REMOVED lines=12> */
[----:B------:R-:W-:Y:S01]  /*b740*/  @!P3 IADD3.X R11, R36, R15, R7, P4, P5 ;  /* 0x0000000f240bb210 */ /* 0x000fe200027ea407 */
[----:B------:R-:W4:Y:S01]  /*b750*/  LDL.LU R224, [R1+0x30] ;  /* 0x0000300001e07983 */ /* 0x000f220000300800 */
        /* <DEDUP_REMOVED lines=15> */
[----:B------:R-:W-:-:S05]  /*b850*/  F2FP.SATFINITE.E4M3.F32.PACK_AB_MERGE_C R13, RZ, R12, RZ ;  /* 0x0000000cff0d723e */ /* 0x000fca00048070ff */
        /* <DEDUP_REMOVED lines=9> */
[----:B-1----:R-:W-:-:S03]  /*b8f0*/  @!P3 IADD3 R10, P4, R15, R16, RZ ;  /* 0x000000100f0ab210 */ /* 0x002fc60007f9e0ff */
[----:B--2---:R-:W-:Y:S02]  /*b900*/  FFMA R8, R226, UR20, R11 ;  /* 0x00000014e2087c23 */ /* 0x004fe4000800000b */
        /* <DEDUP_REMOVED lines=16> */
[----:B-1----:R-:W-:Y:S02]  /*ba10*/  FFMA R10, R224, UR20, R9 ;  /* 0x00000014e00a7c23 */ /* 0x002fe40008000009 */
[----:B------:R-:W-:Y:S01]  /*ba20*/  @!P2 IMAD.X R9, R12, 0x1, R17, P4 ;  /* 0x000000010c09a824 */ /* 0x000fe200020e0611 */
[----:B------:R-:W4:Y:S02]  /*ba30*/  LDL.LU R224, [R1+0x3c] ;  /* 0x00003c0001e07983 */ /* 0x000f240000300800 */
[----:B------:R-:W-:Y:S02]  /*ba40*/  F2FP.SATFINITE.E4M3.F32.PACK_AB_MERGE_C R13, RZ, R10, RZ ;  /* 0x0000000aff0d723e */ /* 0x000fe400048070ff */
[----:B------:R-:W-:-:S03]  /*ba50*/  PRMT R10, RZ, 0x7610, R10 ;  /* 0x00007610ff0a7816 */ /* 0x000fc6000000000a */
[----:B------:R1:W-:Y:S04]  /*ba60*/  @!P2 STG.E.U8 desc[UR14][R8.64+0x49], R13 ;  /* 0x0000490d0800a986 */ /* 0x0003e8000c10110e */
[----:B------:R-:W3:Y:S01]  /*ba70*/  @!P3 LDG.E.U8 R10, desc[UR14][R26.64+0x50] ;  /* 0x0000500e1a0ab981 */ /* 0x000ee2000c1e1100 */
[----:B------:R-:W-:Y:S02]  /*ba80*/  ISETP.LT.OR P2, PT, R34, 0x52, !P0 ;  /* 0x000000522200780c */ /* 0x000fe40004741670 */
[----:B-1----:R-:W-:Y:S02]  /*ba90*/  PRMT R8, RZ, 0x7610, R8 ;  /* 0x00007610ff087816 */ /* 0x002fe40000000008 */
[----:B---3--:R-:W-:-:S04]  /*baa0*/  LOP3.LUT R10, R10, 0xff, RZ, 0xc0, !PT ;  /* 0x000000ff0a0a7812 */ /* 0x008fc800078ec0ff */
[----:B------:R-:W-:-:S05]  /*bab0*/  F2FP.F16.E4M3.UNPACK_B R10, R10 ;  /* 0x0000000aff0a723e */ /* 0x000fca00020006ff */
[----:B------:R-:W-:-:S05]  /*bac0*/  HADD2.F32 R10, -RZ, R10.H0_H0 ;  /* 0x2000000aff0a7230 */ /* 0x000fca0000004100 */
[----:B------:R-:W-:Y:S01]  /*bad0*/  FMUL R11, R10, UR21 ;  /* 0x000000150a0b7c20 */ /* 0x000fe20008400000 */
[----:B0-----:R-:W-:-:S03]  /*bae0*/  @!P3 IADD3 R10, P4, P5, R24, R14, R4 ;  /* 0x0000000e180ab210 */ /* 0x001fc60007d9e004 */
[----:B------:R-:W-:Y:S01]  /*baf0*/  FFMA R12, R225, UR20, R11 ;  /* 0x00000014e10c7c23 */ /* 0x000fe2000800000b */
[----:B------:R-:W-:Y:S01]  /*bb00*/  @!P3 IADD3.X R11, R36, R15, R7, P4, P5 ;  /* 0x0000000f240bb210 */ /* 0x000fe200027ea407 */
[----:B------:R-:W3:Y:S01]  /*bb10*/  LDL.LU R225, [R1+0x40] ;  /* 0x0000400001e17983 */ /* 0x000ee20000300800 */
[----:B------:R-:W0:Y:S02]  /*bb20*/  @!P2 LDC.64 R14, c[0x0][0x5c0] ;  /* 0x00017000ff0eab82 */ /* 0x000e240000000a00 */
[----:B------:R-:W-:-:S05]  /*bb30*/  F2FP.SATFINITE.E4M3.F32.PACK_AB_MERGE_C R13, RZ, R12, RZ ;  /* 0x0000000cff0d723e */ /* 0x000fca00048070ff */
[----:B------:R1:W-:Y:S04]  /*bb40*/  @!P3 STG.E.U8 desc[UR14][R10.64+0x50], R13 ;  /* 0x0000500d0a00b986 */ /* 0x0003e8000c10110e */
[----:B------:R-:W2:Y:S01]  /*bb50*/  @!P2 LDG.E.U8 R8, desc[UR14][R26.64+0x51] ;  /* 0x0000510e1a08a981 */ /* 0x000ea2000c1e1100 */
[----:B------:R-:W-:Y:S02]  /*bb60*/  ISETP.LT.OR P3, PT, R34, 0x51, !P1 ;  /* 0x000000512200780c */ /* 0x000fe40004f61670 */
[----:B-1----:R-:W-:-:S11]  /*bb70*/  PRMT R10, RZ, 0x7610, R10 ;  /* 0x00007610ff0a7816 */ /* 0x002fd6000000000a */
[----:B------:R-:W1:Y:S01]  /*bb80*/  @!P3 LDC.64 R16, c[0x0][0x5c0] ;  /* 0x00017000ff10bb82 */ /* 0x000e620000000a00 */
[----:B--2---:R-:W-:-:S04]  /*bb90*/  LOP3.LUT R8, R8, 0xff, RZ, 0xc0, !PT ;  /* 0x000000ff08087812 */ /* 0x004fc800078ec0ff */
[----:B------:R-:W-:-:S05]  /*bba0*/  F2FP.F16.E4M3.UNPACK_B R8, R8 ;  /* 0x00000008ff08723e */ /* 0x000fca00020006ff */
[----:B------:R-:W-:-:S05]  /*bbb0*/  HADD2.F32 R8, -RZ, R8.H0_H0 ;  /* 0x20000008ff087230 */ /* 0x000fca0000004100 */
[----:B------:R-:W-:Y:S01]  /*bbc0*/  FMUL R9, R8, UR21 ;  /* 0x0000001508097c20 */ /* 0x000fe20008400000 */
[----:B0-----:R-:W-:-:S03]  /*bbd0*/  @!P2 IADD3 R8, P4, P5, R24, R14, R4 ;  /* 0x0000000e1808a210 */ /* 0x001fc60007d9e004 */
[----:B------:R-:W-:Y:S01]  /*bbe0*/  FFMA R12, R226, UR20, R9 ;  /* 0x00000014e20c7c23 */ /* 0x000fe20008000009 */
[----:B------:R-:W-:Y:S01]  /*bbf0*/  @!P2 IADD3.X R9, R36, R15, R7, P4, P5 ;  /* 0x0000000f2409a210 */ /* 0x000fe200027ea407 */
[----:B------:R-:W2:Y:S03]  /*bc00*/  LDL.LU R226, [R1+0x44] ;  /* 0x0000440001e27983 */ /* 0x000ea60000300800 */
[----:B------:R-:W-:-:S05]  /*bc10*/  F2FP.SATFINITE.E4M3.F32.PACK_AB_MERGE_C R13, RZ, R12, RZ ;  /* 0x0000000cff0d723e */ /* 0x000fca00048070ff */
[----:B------:R4:W-:Y:S04]  /*bc20*/  @!P2 STG.E.U8 desc[UR14][R8.64+0x51], R13 ;  /* 0x0000510d0800a986 */ /* 0x0009e8000c10110e */
[----:B------:R-:W3:Y:S01]  /*bc30*/  @!P3 LDG.E.U8 R10, desc[UR14][R32.64+0x50] ;  /* 0x0000500e200ab981 */ /* 0x000ee2000c1e1100 */
[----:B------:R-:W-:Y:S02]  /*bc40*/  @!P3 IADD3 R15, P4, P5, R3, R24, R4 ;  /* 0x00000018030fb210 */ /* 0x000fe40007d9e004 */
[----:B------:R-:W-:Y:S02]  /*bc50*/  ISETP.LT.OR P2, PT, R34, 0x52, !P1 ;  /* 0x000000522200780c */ /* 0x000fe40004f41670 */
[----:B------:R-:W-:Y:S02]  /*bc60*/  @!P3 IADD3.X R12, R6, R36, R7, P4, P5 ;  /* 0x00000024060cb210 */ /* 0x000fe400027ea407 */
[----:B---3--:R-:W-:-:S04]  /*bc70*/  LOP3.LUT R10, R10, 0xff, RZ, 0xc0, !PT ;  /* 0x000000ff0a0a7812 */ /* 0x008fc800078ec0ff */
[----:B------:R-:W-:-:S05]  /*bc80*/  F2FP.F16.E4M3.UNPACK_B R10, R10 ;  /* 0x0000000aff0a723e */ /* 0x000fca00020006ff */
[----:B------:R-:W-:-:S05]  /*bc90*/  HADD2.F32 R10, -RZ, R10.H0_H0 ;  /* 0x2000000aff0a7230 */ /* 0x000fca0000004100 */
[----:B------:R-:W-:Y:S01]  /*bca0*/  FMUL R11, R10, UR21 ;  /* 0x000000150a0b7c20 */ /* 0x000fe20008400000 */
[----:B-1----:R-:W-:-:S03]  /*bcb0*/  @!P3 IADD3 R10, P4, R15, R16, RZ ;  /* 0x000000100f0ab210 */ /* 0x002fc60007f9e0ff */
[----:B----4-:R-:W-:Y:S02]  /*bcc0*/  FFMA R8, R224, UR20, R11 ;  /* 0x00000014e0087c23 */ /* 0x010fe4000800000b */
        /* <DEDUP_REMOVED lines=18> */
[----:B------:R-:W-:Y:S01]  /*bdf0*/  ISETP.LT.OR P0, PT, R34, 0x5a, !P0 ;  /* 0x0000005a2200780c */ /* 0x000fe20004701670 */
[----:B------:R-:W4:Y:S01]  /*be00*/  LDL.LU R225, [R1+0x4c] ;  /* 0x00004c0001e17983 */ /* 0x000f220000300800 */
[----:B------:R-:W-:Y:S02]  /*be10*/  F2FP.SATFINITE.E4M3.F32.PACK_AB_MERGE_C R13, RZ, R10, RZ ;  /* 0x0000000aff0d723e */ /* 0x000fe400048070ff */
[----:B------:R-:W-:-:S03]  /*be20*/  PRMT R10, RZ, 0x7610, R10 ;  /* 0x00007610ff0a7816 */ /* 0x000fc6000000000a */
[----:B------:R1:W-:Y:S04]  /*be30*/  @!P2 STG.E.U8 desc[UR14][R8.64+0x51], R13 ;  /* 0x0000510d0800a986 */ /* 0x0003e8000c10110e */
[----:B------:R-:W2:Y:S01]  /*be40*/  @!P3 LDG.E.U8 R10, desc[UR14][R26.64+0x58] ;  /* 0x0000580e1a0ab981 */ /* 0x000ea2000c1e1100 */
[----:B-1----:R-:W-:Y:S02]  /*be50*/  PRMT R8, RZ, 0x7610, R8 ;  /* 0x00007610ff087816 */ /* 0x002fe40000000008 */
[----:B--2---:R-:W-:-:S04]  /*be60*/  LOP3.LUT R10, R10, 0xff, RZ, 0xc0, !PT ;  /* 0x000000ff0a0a7812 */ /* 0x004fc800078ec0ff */
[----:B------:R-:W-:-:S05]  /*be70*/  F2FP.F16.E4M3.UNPACK_B R10, R10 ;  /* 0x0000000aff0a723e */ /* 0x000fca00020006ff */
[----:B------:R-:W-:-:S05]  /*be80*/  HADD2.F32 R10, -RZ, R10.H0_H0 ;  /* 0x2000000aff0a7230 */ /* 0x000fca0000004100 */
[----:B------:R-:W-:Y:S01]  /*be90*/  FMUL R11, R10, UR21 ;  /* 0x000000150a0b7c20 */ /* 0x000fe20008400000 */
[----:B0-----:R-:W-:-:S03]  /*bea0*/  @!P3 IADD3 R10, P2, P4, R24, R14, R4 ;  /* 0x0000000e180ab210 */ /* 0x001fc60007c5e004 */
[----:B------:R-:W-:Y:S01]  /*beb0*/  FFMA R12, R226, UR20, R11 ;  /* 0x00000014e20c7c23 */ /* 0x000fe2000800000b */
[----:B------:R-:W-:Y:S01]  /*bec0*/  @!P3 IADD3.X R11, R36, R15, R7, P2, P4 ;  /* 0x0000000f240bb210 */ /* 0x000fe200017e8407 */
[----:B------:R-:W2:Y:S01]  /*bed0*/  LDL.LU R226, [R1+0x50] ;  /* 0x0000500001e27983 */ /* 0x000ea20000300800 */
        /* <DEDUP_REMOVED lines=13> */
[----:B------:R-:W-:-:S04]  /*bfb0*/  @!P0 IADD3.X R9, R36, R15, R7, P3, P4 ;  /* 0x0000000f24098210 */ /* 0x000fc80001fe8407 */
[----:B------:R-:W-:-:S05]  /*bfc0*/  F2FP.SATFINITE.E4M3.F32.PACK_AB_MERGE_C R13, RZ, R12, RZ ;  /* 0x0000000cff0d723e */ /* 0x000fca00048070ff */
[----:B------:R0:W-:Y:S04]  /*bfd0*/  @!P0 STG.E.U8 desc[UR14][R8.64+0x59], R13 ;  /* 0x0000590d08008986 */ /* 0x0001e8000c10110e */
[----:B------:R-:W3:Y:S01]  /*bfe0*/  @!P2 LDG.E.U8 R10, desc[UR14][R32.64+0x58] ;  /* 0x0000580e200aa981 */ /* 0x000ee2000c1e1100 */
[----:B------:R-:W-:Y:S02]  /*bff0*/  @!P2 IADD3 R15, P0, P3, R3, R24, R4 ;  /* 0x00000018030fa210 */ /* 0x000fe40007b1e004 */
[----:B------:R-:W-:Y:S02]  /*c000*/  ISETP.LT.OR P1, PT, R34, 0x5a, !P1 ;  /* 0x0000005a2200780c */ /* 0x000fe40004f21670 */
[----:B0-----:R-:W-:-:S11]  /*c010*/  @!P2 IADD3.X R8, R6, R36, R7, P0, P3 ;  /* 0x000000240608a210 */ /* 0x001fd600007e6407 */
[----:B------:R-:W0:Y:S01]  /*c020*/  @!P1 LDC.64 R18, c[0x0][0x5c0] ;  /* 0x00017000ff129b82 */ /* 0x000e220000000a00 */
[----:B---3--:R-:W-:-:S04]  /*c030*/  LOP3.LUT R10, R10, 0xff, RZ, 0xc0, !PT ;  /* 0x000000ff0a0a7812 */ /* 0x008fc800078ec0ff */
[----:B------:R-:W-:-:S05]  /*c040*/  F2FP.F16.E4M3.UNPACK_B R10, R10 ;  /* 0x0000000aff0a723e */ /* 0x000fca00020006ff */
[----:B------:R-:W-:-:S05]  /*c050*/  HADD2.F32 R10, -RZ, R10.H0_H0 ;  /* 0x2000000aff0a7230 */ /* 0x000fca0000004100 */
[----:B------:R-:W-:Y:S01]  /*c060*/  FMUL R11, R10, UR21 ;  /* 0x000000150a0b7c20 */ /* 0x000fe20008400000 */
[----:B-1----:R-:W-:-:S03]  /*c070*/  @!P2 IADD3 R10, P4, R15, R16, RZ ;  /* 0x000000100f0aa210 */ /* 0x002fc60007f9e0ff */
[----:B----4-:R-:W-:Y:S02]  /*c080*/  FFMA R12, R225, UR20, R11 ;  /* 0x00000014e10c7c23 */ /* 0x010fe4000800000b */
[----:B------:R-:W-:Y:S01]  /*c090*/  @!P2 IMAD.X R11, R8, 0x1, R17, P4 ;  /* 0x00000001080ba824 */ /* 0x000fe200020e0611 */
[----:B------:R-:W-:Y:S01]  /*c0a0*/  PRMT R8, RZ, 0x7610, R8 ;  /* 0x00007610ff087816 */ /* 0x000fe20000000008 */
[----:B------:R-:W3:Y:S01]  /*c0b0*/  LDL.LU R225, [R1+0x54] ;  /* 0x0000540001e17983 */ /* 0x000ee20000300800 */
[----:B------:R-:W-:-:S05]  /*c0c0*/  F2FP.SATFINITE.E4M3.F32.PACK_AB_MERGE_C R15, RZ, R12, RZ ;  /* 0x0000000cff0f723e */ /* 0x000fca00048070ff */
[----:B------:R1:W-:Y:S04]  /*c0d0*/  @!P2 STG.E.U8 desc[UR14][R10.64+0x58], R15 ;  /* 0x0000580f0a00a986 */ /* 0x0003e8000c10110e */
[----:B------:R-:W4:Y:S01]  /*c0e0*/  @!P1 LDG.E.U8 R8, desc[UR14][R32.64+0x59] ;  /* 0x0000590e20089981 */ /* 0x000f22000c1e1100 */
[----:B------:R-:W-:-:S05]  /*c0f0*/  IADD3 R13, P0, R37, 0x100, RZ ;  /* 0x00000100250d7810 */ /* 0x000fca0007f1e0ff */
[----:B------:R-:W-:Y:S01]  /*c100*/  IMAD.X R9, RZ, RZ, R39, P0 ;  /* 0x000000ffff097224 */ /* 0x000fe200000e0627 */
[----:B------:R-:W-:Y:S02]  /*c110*/  ISETP.GE.AND P0, PT, R35, 0x101, PT ;  /* 0x000001012300780c */ /* 0x000fe40003f06270 */
[----:B------:R-:W-:Y:S01]  /*c120*/  @!P1 IADD3 R17, P4, P5, R3, R24, R4 ;  /* 0x0000001803119210 */ /* 0x000fe20007d9e004 */
[----:B-1----:R-:W-:Y:S01]  /*c130*/  IMAD R10, R9, UR6, RZ ;  /* 0x00000006090a7c24 */ /* 0x002fe2000f8e02ff */
[----:B------:R-:W-:Y:S02]  /*c140*/  ISETP.LT.OR P2, PT, R34, 0x1, !P0 ;  /* 0x000000012200780c */ /* 0x000fe40004741670 */
[----:B0-----:R-:W-:Y:S01]  /*c150*/  @!P1 IADD3 R12, P3, R17, R18, RZ ;  /* 0x00000012110c9210 */ /* 0x001fe20007f7e0ff */
[--C-:B------:R-:W-:Y:S01]  /*c160*/  IMAD R11, R13, UR7, R10.reuse ;  /* 0x000000070d0b7c24 */ /* 0x100fe2000f8e020a */
[----:B------:R-:W-:Y:S02]  /*c170*/  @!P1 IADD3.X R16, R6, R36, R7, P4, P5 ;  /* 0x0000002406109210 */ /* 0x000fe400027ea407 */
[----:B------:R-:W-:-:S02]  /*c180*/  PRMT R10, RZ, 0x7610, R10 ;  /* 0x00007610ff0a7816 */ /* 0x000fc4000000000a */
[----:B----4-:R-:W-:-:S04]  /*c190*/  LOP3.LUT R8, R8, 0xff, RZ, 0xc0, !PT ;  /* 0x000000ff08087812 */ /* 0x010fc800078ec0ff */
[----:B------:R-:W-:-:S05]  /*c1a0*/  F2FP.F16.E4M3.UNPACK_B R8, R8 ;  /* 0x00000008ff08723e */ /* 0x000fca00020006ff */
[----:B------:R-:W-:-:S05]  /*c1b0*/  HADD2.F32 R8, -RZ, R8.H0_H0 ;  /* 0x20000008ff087230 */ /* 0x000fca0000004100 */
[----:B------:R-:W-:-:S04]  /*c1c0*/  FMUL R8, R8, UR21 ;  /* 0x0000001508087c20 */ /* 0x000fc80008400000 */
[----:B--2---:R-:W-:Y:S01]  /*c1d0*/  FFMA R14, R226, UR20, R8 ;  /* 0x00000014e20e7c23 */ /* 0x004fe20008000008 */
[----:B------:R-:W-:Y:S01]  /*c1e0*/  IMAD.WIDE.U32 R8, R13, UR6, R30 ;  /* 0x000000060d087c25 */ /* 0x000fe2000f8e001e */
[----:B------:R-:W2:Y:S02]  /*c1f0*/  LDL.LU R226, [R1+0x58] ;  /* 0x0000580001e27983 */ /* 0x000ea40000300800 */
[----:B------:R-:W-:Y:S01]  /*c200*/  IADD3 R8, P4, R8, UR10, RZ ;  /* 0x0000000a08087c10 */ /* 0x000fe2000ff9e0ff */
[----:B------:R-:W-:Y:S01]  /*c210*/  @!P1 IMAD.X R13, R16, 0x1, R19, P3 ;  /* 0x00000001100d9824 */ /* 0x000fe200018e0613 */
[----:B------:R-:W-:Y:S01]  /*c220*/  F2FP.SATFINITE.E4M3.F32.PACK_AB_MERGE_C R15, RZ, R14, RZ ;  /* 0x0000000eff0f723e */ /* 0x000fe200048070ff */
[----:B------:R-:W0:Y:S01]  /*c230*/  @!P2 LDC.64 R16, c[0x0][0x5c0] ;  /* 0x00017000ff10ab82 */ /* 0x000e220000000a00 */
[----:B------:R-:W-:-:S03]  /*c240*/  IADD3.X R9, R9, UR11, R11, P4, !PT ;  /* 0x0000000b09097c10 */ /* 0x000fc6000a7fe40b */
        /* <DEDUP_REMOVED lines=8> */
[----:B0----5:R-:W-:-:S03]  /*c2d0*/  @!P2 IADD3 R10, P1, P4, R24, R16, R2 ;  /* 0x00000010180aa210 */ /* 0x021fc60007c3e002 */
[----:B---3--:R-:W-:Y:S01]  /*c2e0*/  FFMA R14, R225, UR20, R11 ;  /* 0x00000014e10e7c23 */ /* 0x008fe2000800000b */
[----:B------:R-:W-:Y:S01]  /*c2f0*/  @!P2 IADD3.X R11, R36, R17, R5, P1, P4 ;  /* 0x00000011240ba210 */ /* 0x000fe20000fe8405 */
[----:B------:R-:W3:Y:S03]  /*c300*/  LDL.LU R225, [R1+0x5c] ;  /* 0x00005c0001e17983 */ /* 0x000ee60000300800 */
[----:B------:R-:W-:Y:S02]  /*c310*/  F2FP.SATFINITE.E4M3.F32.PACK_AB_MERGE_C R13, RZ, R14, RZ ;  /* 0x0000000eff0d723e */ /* 0x000fe400048070ff */
[----:B------:R-:W0:Y:S03]  /*c320*/  @!P3 LDC.64 R14, c[0x0][0x5c0] ;  /* 0x00017000ff0ebb82 */ /* 0x000e260000000a00 */
[----:B------:R1:W-:Y:S04]  /*c330*/  @!P2 STG.E.U8 desc[UR14][R10.64], R13 ;  /* 0x0000000d0a00a986 */ /* 0x0003e8000c10110e */
[----:B------:R-:W4:Y:S01]  /*c340*/  @!P3 LDG.E.U8 R12, desc[UR14][R8.64+0x1] ;  /* 0x0000010e080cb981 */ /* 0x000f22000c1e1100 */
[----:B------:R-:W-:-:S05]  /*c350*/  IADD3 R37, P1, R37, 0x108, RZ ;  /* 0x0000010825257810 */ /* 0x000fca0007f3e0ff */
[----:B------:R-:W-:Y:S01]  /*c360*/  IMAD.X R38, RZ, RZ, R39, P1 ;  /* 0x000000ffff267224 */ /* 0x000fe200008e0627 */
[----:B------:R-:W-:Y:S01]  /*c370*/  ISETP.GE.AND P1, PT, R35, 0x109, PT ;  /* 0x000001092300780c */ /* 0x000fe20003f26270 */
[----:B------:R-:W-:-:S03]  /*c380*/  IMAD.WIDE.U32 R30, R37, UR6, R30 ;  /* 0x00000006251e7c25 */ /* 0x000fc6000f8e001e */
[----:B------:R-:W-:Y:S01]  /*c390*/  ISETP.LT.OR P2, PT, R34, 0x1, !P1 ;  /* 0x000000012200780c */ /* 0x000fe20004f41670 */
[----:B------:R-:W-:Y:S01]  /*c3a0*/  IMAD R38, R38, UR6, RZ ;  /* 0x0000000626267c24 */ /* 0x000fe2000f8e02ff */
[----:B0-----:R-:W-:-:S03]  /*c3b0*/  @!P3 IADD3 R14, P4, P5, R24, R14, R2 ;  /* 0x0000000e180eb210 */ /* 0x001fc60007d9e002 */
[----:B------:R-:W-:Y:S01]  /*c3c0*/  IMAD R37, R37, UR7, R38 ;  /* 0x0000000725257c24 */ /* 0x000fe2000f8e0226 */
[----:B------:R-:W-:Y:S02]  /*c3d0*/  @!P3 IADD3.X R15, R36, R15, R5, P4, P5 ;  /* 0x0000000f240fb210 */ /* 0x000fe400027ea405 */
[----:B-1----:R-:W-:-:S05]  /*c3e0*/  IADD3 R10, P4, R30, UR10, RZ ;  /* 0x0000000a1e0a7c10 */ /* 0x002fca000ff9e0ff */
[----:B------:R-:W0:Y:S01]  /*c3f0*/  @!P2 LDC.64 R20, c[0x0][0x5c0] ;  /* 0x00017000ff14ab82 */ /* 0x000e220000000a00 */
[----:B------:R-:W-:Y:S02]  /*c400*/  IADD3.X R11, R31, UR11, R37, P4, !PT ;  /* 0x0000000b1f0b7c10 */ /* 0x000fe4000a7fe425 */
[----:B----4-:R-:W-:-:S04]  /*c410*/  LOP3.LUT R12, R12, 0xff, RZ, 0xc0, !PT ;  /* 0x000000ff0c0c7812 */ /* 0x010fc800078ec0ff */
[----:B------:R-:W-:-:S05]  /*c420*/  F2FP.F16.E4M3.UNPACK_B R12, R12 ;  /* 0x0000000cff0c723e */ /* 0x000fca00020006ff */
[----:B------:R-:W-:-:S05]  /*c430*/  HADD2.F32 R12, -RZ, R12.H0_H0 ;  /* 0x2000000cff0c7230 */ /* 0x000fca0000004100 */
[----:B------:R-:W-:-:S04]  /*c440*/  FMUL R12, R12, UR21 ;  /* 0x000000150c0c7c20 */ /* 0x000fc80008400000 */
[----:B--2---:R-:W-:Y:S01]  /*c450*/  FFMA R12, R226, UR20, R12 ;  /* 0x00000014e20c7c23 */ /* 0x004fe2000800000c */
[----:B------:R-:W-:Y:S01]  /*c460*/  @!P2 IADD3 R17, P4, P5, R3, R24, R2 ;  /* 0x000000180311a210 */ /* 0x000fe20007d9e002 */
[----:B------:R-:W2:Y:S03]  /*c470*/  LDL.LU R226, [R1+0x60] ;  /* 0x0000600001e27983 */ /* 0x000ea60000300800 */
[----:B------:R-:W-:Y:S01]  /*c480*/  F2FP.SATFINITE.E4M3.F32.PACK_AB_MERGE_C R19, RZ, R12, RZ ;  /* 0x0000000cff13723e */ /* 0x000fe200048070ff */
[----:B------:R-:W4:Y:S01]  /*c490*/  LDL.LU R224, [R1+0x64] ;  /* 0x0000640001e07983 */ /* 0x000f220000300800 */
[----:B------:R-:W-:-:S03]  /*c4a0*/  PRMT R12, RZ, 0x7610, R12 ;  /* 0x00007610ff0c7816 */ /* 0x000fc6000000000c */
[----:B------:R3:W-:Y:S04]  /*c4b0*/  @!P3 STG.E.U8 desc[UR14][R14.64+0x1], R19 ;  /* 0x000001130e00b986 */ /* 0x0007e8000c10110e */
[----:B------:R-:W3:Y:S01]  /*c4c0*/  @!P2 LDG.E.U8 R12, desc[UR14][R10.64] ;  /* 0x0000000e0a0ca981 */ /* 0x000ee2000c1e1100 */
[----:B------:R-:W-:Y:S02]  /*c4d0*/  ISETP.LT.OR P3, PT, R34, 0x2, !P1 ;  /* 0x000000022200780c */ /* 0x000fe40004f61670 */
[----:B------:R-:W-:Y:S02]  /*c4e0*/  @!P2 IADD3.X R16, R6, R36, R5, P4, P5 ;  /* 0x000000240610a210 */ /* 0x000fe400027ea405 */
[----:B---3--:R-:W-:-:S04]  /*c4f0*/  LOP3.LUT R12, R12, 0xff, RZ, 0xc0, !PT ;  /* 0x000000ff0c0c7812 */ /* 0x008fc800078ec0ff */
[----:B------:R-:W-:-:S05]  /*c500*/  F2FP.F16.E4M3.UNPACK_B R12, R12 ;  /* 0x0000000cff0c723e */ /* 0x000fca00020006ff */
[----:B------:R-:W-:-:S05]  /*c510*/  HADD2.F32 R12, -RZ, R12.H0_H0 ;  /* 0x2000000cff0c7230 */ /* 0x000fca0000004100 */
[----:B------:R-:W-:Y:S01]  /*c520*/  FMUL R13, R12, UR21 ;  /* 0x000000150c0d7c20 */ /* 0x000fe20008400000 */
[----:B0-----:R-:W-:-:S03]  /*c530*/  @!P2 IADD3 R12, P4, R17, R20, RZ ;  /* 0x00000014110ca210 */ /* 0x001fc60007f9e0ff */
        /* <DEDUP_REMOVED lines=45> */
[----:B---3--:R-:W-:Y:S01]  /*c810*/  FFMA R16, R225, UR20, R15 ;  /* 0x00000014e1107c23 */ /* 0x008fe2000800000f */
        /* <DEDUP_REMOVED lines=573> */
[----:B------:R-:W-:Y:S01]  /*ebf0*/  ISETP.LT.OR P0, PT, R34, 0x5a, !P0 ;  /* 0x0000005a2200780c */ /* 0x000fe20004701670 */
[----:B------:R-:W2:Y:S01]  /*ec00*/  LDL.LU R226, [R1+0x10c] ;  /* 0x00010c0001e27983 */ /* 0x000ea20000300800 */
[----:B------:R-:W-:Y:S02]  /*ec10*/  F2FP.SATFINITE.E4M3.F32.PACK_AB_MERGE_C R17, RZ, R12, RZ ;  /* 0x0000000cff11723e */ /* 0x000fe400048070ff */
[----:B------:R-:W-:-:S03]  /*ec20*/  PRMT R12, RZ, 0x7610, R12 ;  /* 0x00007610ff0c7816 */ /* 0x000fc6000000000c */
[----:B------:R1:W-:Y:S04]  /*ec30*/  @!P3 STG.E.U8 desc[UR14][R14.64+0x51], R17 ;  /* 0x000051110e00b986 */ /* 0x0003e8000c10110e */
[----:B------:R-:W4:Y:S01]  /*ec40*/  @!P2 LDG.E.U8 R12, desc[UR14][R8.64+0x58] ;  /* 0x0000580e080ca981 */ /* 0x000f22000c1e1100 */
        /* <DEDUP_REMOVED lines=11> */
[----:B------:R4:W3:Y:S01]  /*ed00*/  @!P0 LDG.E.U8 R14, desc[UR14][R8.64+0x59] ;  /* 0x0000590e080e8981 */ /* 0x0008e2000c1e1100 */
[----:B------:R-:W-:Y:S02]  /*ed10*/  ISETP.LT.OR P2, PT, R34, 0x59, !P1 ;  /* 0x000000592200780c */ /* 0x000fe40004f41670 */
[----:B----4-:R-:W-:Y:S02]  /*ed20*/  PRMT R8, RZ, 0x7610, R8 ;  /* 0x00007610ff087816 */ /* 0x010fe40000000008 */
[----:B---3--:R-:W-:-:S04]  /*ed30*/  LOP3.LUT R14, R14, 0xff, RZ, 0xc0, !PT ;  /* 0x000000ff0e0e7812 */ /* 0x008fc800078ec0ff */
[----:B------:R-:W-:-:S05]  /*ed40*/  F2FP.F16.E4M3.UNPACK_B R14, R14 ;  /* 0x0000000eff0e723e */ /* 0x000fca00020006ff */
[----:B------:R-:W-:-:S05]  /*ed50*/  HADD2.F32 R14, -RZ, R14.H0_H0 ;  /* 0x2000000eff0e7230 */ /* 0x000fca0000004100 */
[----:B------:R-:W-:Y:S01]  /*ed60*/  FMUL R15, R14, UR21 ;  /* 0x000000150e0f7c20 */ /* 0x000fe20008400000 */
[----:B0-----:R-:W-:-:S03]  /*ed70*/  @!P0 IADD3 R14, P3, P4, R24, R18, R2 ;  /* 0x00000012180e8210 */ /* 0x001fc60007c7e002 */
[----:B------:R-:W-:Y:S01]  /*ed80*/  FFMA R16, R225, UR20, R15 ;  /* 0x00000014e1107c23 */ /* 0x000fe2000800000f */
[----:B------:R-:W-:Y:S02]  /*ed90*/  @!P0 IADD3.X R15, R36, R19, R5, P3, P4 ;  /* 0x00000013240f8210 */ /* 0x000fe40001fe8405 */
[----:B------:R-:W0:Y:S02]  /*eda0*/  @!P2 LDC.64 R18, c[0x0][0x5c0] ;  /* 0x00017000ff12ab82 */ /* 0x000e240000000a00 */
[----:B-1----:R-:W-:-:S05]  /*edb0*/  F2FP.SATFINITE.E4M3.F32.PACK_AB_MERGE_C R13, RZ, R16, RZ ;  /* 0x00000010ff0d723e */ /* 0x002fca00048070ff */
[----:B------:R1:W-:Y:S04]  /*edc0*/  @!P0 STG.E.U8 desc[UR14][R14.64+0x59], R13 ;  /* 0x0000590d0e008986 */ /* 0x0003e8000c10110e */
[----:B------:R-:W3:Y:S01]  /*edd0*/  @!P2 LDG.E.U8 R8, desc[UR14][R10.64+0x58] ;  /* 0x0000580e0a08a981 */ /* 0x000ee2000c1e1100 */
[----:B------:R-:W-:-:S04]  /*ede0*/  @!P2 IADD3 R17, P0, P3, R3, R24, R2 ;  /* 0x000000180311a210 */ /* 0x000fc80007b1e002 */
[----:B------:R-:W-:Y:S02]  /*edf0*/  @!P2 IADD3.X R16, R6, R36, R5, P0, P3 ;  /* 0x000000240610a210 */ /* 0x000fe400007e6405 */
[----:B------:R-:W-:Y:S01]  /*ee00*/  ISETP.LT.OR P1, PT, R34, 0x5a, !P1 ;  /* 0x0000005a2200780c */ /* 0x000fe20004f21670 */
[----:B------:R-:W-:Y:S01]  /*ee10*/  BSSY B1, `(.L_x_40) ;  /* 0x000000d000017945 */ /* 0x000fe20003800000 */
[----:B---3--:R-:W-:-:S04]  /*ee20*/  LOP3.LUT R8, R8, 0xff, RZ, 0xc0, !PT ;  /* 0x000000ff08087812 */ /* 0x008fc800078ec0ff */
[----:B------:R-:W-:-:S05]  /*ee30*/  F2FP.F16.E4M3.UNPACK_B R8, R8 ;  /* 0x00000008ff08723e */ /* 0x000fca00020006ff */
[----:B------:R-:W-:-:S05]  /*ee40*/  HADD2.F32 R8, -RZ, R8.H0_H0 ;  /* 0x20000008ff087230 */ /* 0x000fca0000004100 */
[----:B------:R-:W-:Y:S01]  /*ee50*/  FMUL R9, R8, UR21 ;  /* 0x0000001508097c20 */ /* 0x000fe20008400000 */
[----:B0-----:R-:W-:-:S03]  /*ee60*/  @!P2 IADD3 R8, P4, R17, R18, RZ ;  /* 0x000000121108a210 */ /* 0x001fc60007f9e0ff */
[----:B--2---:R-:W-:Y:S02]  /*ee70*/  FFMA R12, R226, UR20, R9 ;  /* 0x00000014e20c7c23 */ /* 0x004fe40008000009 */
[----:B------:R-:W-:-:S03]  /*ee80*/  @!P2 IMAD.X R9, R16, 0x1, R19, P4 ;  /* 0x000000011009a824 */ /* 0x000fc600020e0613 */
[----:B-1----:R-:W-:-:S05]  /*ee90*/  F2FP.SATFINITE.E4M3.F32.PACK_AB_MERGE_C R13, RZ, R12, RZ ;  /* 0x0000000cff0d723e */ /* 0x002fca00048070ff */
[----:B------:R0:W-:Y:S01]  /*eea0*/  @!P2 STG.E.U8 desc[UR14][R8.64+0x58], R13 ;  /* 0x0000580d0800a986 */ /* 0x0001e2000c10110e */
[----:B------:R-:W-:Y:S01]  /*eeb0*/  PRMT R12, RZ, 0x7610, R12 ;  /* 0x00007610ff0c7816 */ /* 0x000fe2000000000c */
[----:B------:R-:W-:Y:S06]  /*eec0*/  @P1 BRA `(.L_x_41) ;  /* 0x0000000000041947 */ /* 0x000fec0003800000 */
[----:B------:R1:W5:Y:S02]  /*eed0*/  LDG.E.U8 R12, desc[UR14][R10.64+0x59] ;  /* 0x0000590e0a0c7981 */ /* 0x000364000c1e1100 */
.L_x_41:
[----:B------:R-:W-:Y:S05]  /*eee0*/  BSYNC B1 ;  /* 0x0000000000017941 */ /* 0x000fea0003800000 */
.L_x_40:
[----:B------:R-:W-:Y:S05]  /*eef0*/  @P1 BRA `(.L_x_42) ;  /* 0x0000005c00b01947 */ /* 0x000fea0003800000 */
[----:B-1----:R-:W2:Y:S01]  /*ef00*/  LDL.LU R10, [R1+0x110] ;  /* 0x00011000010a7983 */ /* 0x002ea20000300800 */
[----:B-----5:R-:W-:Y:S01]  /*ef10*/  LOP3.LUT R12, R12, 0xff, RZ, 0xc0, !PT ;  /* 0x000000ff0c0c7812 */ /* 0x020fe200078ec0ff */
[----:B------:R-:W-:Y:S01]  /*ef20*/  ULDC.64 UR6, c[0x0][0x5c0] ;  /* 0x0001700000067ab9 */ /* 0x000fe20000000a00 */
[----:B0-----:R-:W-:Y:S02]  /*ef30*/  IADD3 R8, P0, P1, R3, R24, R2 ;  /* 0x0000001803087210 */ /* 0x001fe4000791e002 */
[----:B------:R-:W-:Y:S02]  /*ef40*/  F2FP.F16.E4M3.UNPACK_B R12, R12 ;  /* 0x0000000cff0c723e */ /* 0x000fe400020006ff */
[----:B------:R-:W-:Y:S02]  /*ef50*/  IADD3.X R36, R6, R36, R5, P0, P1 ;  /* 0x0000002406247210 */ /* 0x000fe400007e2405 */
[----:B------:R-:W-:Y:S01]  /*ef60*/  IADD3 R8, P0, R8, UR6, RZ ;  /* 0x0000000608087c10 */ /* 0x000fe2000ff1e0ff */
[----:B------:R-:W-:-:S03]  /*ef70*/  HADD2.F32 R12, -RZ, R12.H0_H0 ;  /* 0x2000000cff0c7230 */ /* 0x000fc60000004100 */
[----:B------:R-:W-:Y:S02]  /*ef80*/  IADD3.X R9, R36, UR7, RZ, P0, !PT ;  /* 0x0000000724097c10 */ /* 0x000fe400087fe4ff */
[----:B------:R-:W-:-:S04]  /*ef90*/  FMUL R12, R12, UR21 ;  /* 0x000000150c0c7c20 */ /* 0x000fc80008400000 */
[----:B--2---:R-:W-:-:S05]  /*efa0*/  FFMA R12, R10, UR20, R12 ;  /* 0x000000140a0c7c23 */ /* 0x004fca000800000c */
[----:B------:R-:W-:-:S05]  /*efb0*/  F2FP.SATFINITE.E4M3.F32.PACK_AB_MERGE_C R11, RZ, R12, RZ ;  /* 0x0000000cff0b723e */ /* 0x000fca00048070ff */
[----:B------:R2:W-:Y:S01]  /*efc0*/  STG.E.U8 desc[UR14][R8.64+0x59], R11 ;  /* 0x0000590b08007986 */ /* 0x0005e2000c10110e */
[----:B------:R-:W-:Y:S05]  /*efd0*/  BRA `(.L_x_42) ;  /* 0x0000005c00787947 */ /* 0x000fea0003800000 */
.L_x_39:
[----:B------:R-:W-:Y:S01]  /*efe0*/  ISETP.GE.AND P0, PT, R35, 0x9, PT ;  /* 0x000000092300780c */ /* 0x000fe20003f06270 */
[----:B------:R-:W-:Y:S01]  /*eff0*/  FMUL R226, R226, UR20 ;  /* 0x00000014e2e27c20 */ /* 0x000fe20008400000 */
[----:B-----5:R-:W-:Y:S02]  /*f000*/  LOP3.LUT R0, R0, 0xefffffff, RZ, 0xc0, !PT ;  /* 0xefffffff00007812 */ /* 0x020fe400078ec0ff */
[C---:B------:R-:W-:Y:S02]  /*f010*/  ISETP.LT.OR P5, PT, R34.reuse, 0x1, !P0 ;  /* 0x000000012200780c */ /* 0x040fe400047a1670 */
[C---:B------:R-:W-:Y:S02]  /*f020*/  ISETP.LT.OR P3, PT, R34.reuse, 0x2, !P0 ;  /* 0x000000022200780c */ /* 0x040fe40004761670 */
[----:B------:R-:W-:Y:S02]  /*f030*/  ISETP.LT.OR P2, PT, R34, 0x9, !P0 ;  /* 0x000000092200780c */ /* 0x000fe40004741670 */
[----:B------:R-:W-:-:S02]  /*f040*/  LOP3.LUT R25, R25, 0xffffffef, RZ, 0xc0, !PT ;  /* 0xffffffef19197812 */ /* 0x000fc400078ec0ff */
[----:B------:R-:W-:Y:S02]  /*f050*/  LOP3.LUT R32, R32, 0xfffffeff, RZ, 0xc0, !PT ;  /* 0xfffffeff20207812 */ /* 0x000fe400078ec0ff */
[----:B------:R-:W-:Y:S01]  /*f060*/  F2FP.SATFINITE.E4M3.F32.PACK_AB_MERGE_C R33, RZ, R226, RZ ;  /* 0x000000e2ff21723e */ /* 0x000fe200048070ff */
[----:B------:R-:W-:Y:S01]  /*f070*/  FMUL R225, R225, UR20 ;  /* 0x00000014e1e17c20 */ /* 0x000fe20008400000 */
[----:B------:R-:W-:Y:S01]  /*f080*/  FMUL R224, R224, UR20 ;  /* 0x00000014e0e07c20 */ /* 0x000fe20008400000 */
[----:B------:R-:W0:Y:S01]  /*f090*/  @!P5 LDC.64 R30, c[0x0][0x5c0] ;  /* 0x00017000ff1edb82 */ /* 0x000e220000000a00 */
[----:B------:R-:W-:Y:S01]  /*f0a0*/  @P5 LOP3.LUT R0, R0, 0x10000000, RZ, 0xfc, !PT ;  /* 0x1000000000005812 */ /* 0x000fe200078efcff */
[----:B------:R-:W-:Y:S01]  /*f0b0*/  FMUL R223, R223, UR20 ;  /* 0x00000014dfdf7c20 */ /* 0x000fe20008400000 */
[----:B------:R-:W-:Y:S01]  /*f0c0*/  FMUL R222, R222, UR20 ;  /* 0x00000014dede7c20 */ /* 0x000fe20008400000 */
[----:B------:R-:W-:Y:S01]  /*f0d0*/  FMUL R221, R221, UR20 ;  /* 0x00000014dddd7c20 */ /* 0x000fe20008400000 */
[----:B------:R-:W-:Y:S01]  /*f0e0*/  LOP3.LUT R0, R0, 0xf7ffffff, RZ, 0xc0, !PT ;  /* 0xf7ffffff00007812 */ /* 0x000fe200078ec0ff */
[----:B------:R-:W-:Y:S01]  /*f0f0*/  FMUL R220, R220, UR20 ;  /* 0x00000014dcdc7c20 */ /* 0x000fe20008400000 */
[----:B------:R-:W-:Y:S01]  /*f100*/  FMUL R219, R219, UR20 ;  /* 0x00000014dbdb7c20 */ /* 0x000fe20008400000 */
[----:B------:R-:W1:Y:S01]  /*f110*/  @!P3 LDC.64 R28, c[0x0][0x5c0] ;  /* 0x00017000ff1cbb82 */ /* 0x000e620000000a00 */
[----:B------:R-:W-:Y:S01]  /*f120*/  @P3 LOP3.LUT R0, R0, 0x8000000, RZ, 0xfc, !PT ;  /* 0x0800000000003812 */ /* 0x000fe200078efcff */
[----:B------:R-:W-:Y:S01]  /*f130*/  FMUL R218, R218, UR20 ;  /* 0x00000014dada7c20 */ /* 0x000fe20008400000 */
[----:B------:R-:W-:Y:S01]  /*f140*/  FMUL R217, R217, UR20 ;  /* 0x00000014d9d97c20 */ /* 0x000fe20008400000 */
[----:B------:R-:W-:Y:S01]  /*f150*/  FMUL R216, R216, UR20 ;  /* 0x00000014d8d87c20 */ /* 0x000fe20008400000 */
[----:B------:R-:W-:Y:S01]  /*f160*/  FMUL R215, R215, UR20 ;  /* 0x00000014d7d77c20 */ /* 0x000fe20008400000 */
[----:B------:R-:W-:Y:S01]  /*f170*/  FMUL R214, R214, UR20 ;  /* 0x00000014d6d67c20 */ /* 0x000fe20008400000 */
[----:B------:R-:W-:Y:S01]  /*f180*/  FMUL R213, R213, UR20 ;  /* 0x00000014d5d57c20 */ /* 0x000fe20008400000 */
[----:B------:R-:W2:Y:S01]  /*f190*/  @!P2 LDC.64 R26, c[0x0][0x5c0] ;  /* 0x00017000ff1aab82 */ /* 0x000ea20000000a00 */
[----:B------:R-:W-:Y:S01]  /*f1a0*/  FMUL R212, R212, UR20 ;  /* 0x00000014d4d47c20 */ /* 0x000fe20008400000 */
[----:B------:R-:W-:Y:S01]  /*f1b0*/  FMUL R211, R211, UR20 ;  /* 0x00000014d3d37c20 */ /* 0x000fe20008400000 */
[----:B------:R-:W-:Y:S01]  /*f1c0*/  FMUL R210, R210, UR20 ;  /* 0x00000014d2d27c20 */ /* 0x000fe20008400000 */
[----:B------:R-:W-:Y:S01]  /*f1d0*/  FMUL R209, R209, UR20 ;  /* 0x00000014d1d17c20 */ /* 0x000fe20008400000 */
[----:B------:R-:W-:Y:S01]  /*f1e0*/  FMUL R208, R208, UR20 ;  /* 0x00000014d0d07c20 */ /* 0x000fe20008400000 */
[----:B------:R-:W-:Y:S01]  /*f1f0*/  FMUL R207, R207, UR20 ;  /* 0x00000014cfcf7c20 */ /* 0x000fe20008400000 */
[----:B------:R-:W-:Y:S01]  /*f200*/  FMUL R206, R206, UR20 ;  /* 0x00000014cece7c20 */ /* 0x000fe20008400000 */
[--C-:B0-----:R-:W-:Y:S01]  /*f210*/  @!P5 IADD3 R30, P1, P4, R24, R30, R3.reuse ;  /* 0x0000001e181ed210 */ /* 0x101fe20007c3e003 */
[----:B------:R-:W-:Y:S01]  /*f220*/  FMUL R205, R205, UR20 ;  /* 0x00000014cdcd7c20 */ /* 0x000fe20008400000 */
[----:B------:R-:W-:Y:S01]  /*f230*/  FMUL R204, R204, UR20 ;  /* 0x00000014cccc7c20 */ /* 0x000fe20008400000 */
[----:B------:R-:W-:Y:S01]  /*f240*/  FMUL R203, R203, UR20 ;  /* 0x00000014cbcb7c20 */ /* 0x000fe20008400000 */
[--C-:B------:R-:W-:Y:S01]  /*f250*/  @!P5 IADD3.X R31, R36, R31, R6.reuse, P1, P4 ;  /* 0x0000001f241fd210 */ /* 0x100fe20000fe8406 */
[----:B------:R-:W-:Y:S01]  /*f260*/  FMUL R202, R202, UR20 ;  /* 0x00000014caca7c20 */ /* 0x000fe20008400000 */
[----:B------:R-:W-:Y:S01]  /*f270*/  ISETP.LT.OR P5, PT, R34, 0x11, !P0 ;  /* 0x000000112200780c */ /* 0x000fe200047a1670 */
[----:B------:R-:W-:Y:S01]  /*f280*/  FMUL R201, R201, UR20 ;  /* 0x00000014c9c97c20 */ /* 0x000fe20008400000 */
[--C-:B-1----:R-:W-:Y:S01]  /*f290*/  @!P3 IADD3 R28, P1, P4, R24, R28, R3.reuse ;  /* 0x0000001c181cb210 */ /* 0x102fe20007c3e003 */
[----:B------:R-:W-:Y:S01]  /*f2a0*/  FMUL R200, R200, UR20 ;  /* 0x00000014c8c87c20 */ /* 0x000fe20008400000 */
[----:B------:R-:W-:Y:S01]  /*f2b0*/  FMUL R199, R199, UR20 ;  /* 0x00000014c7c77c20 */ /* 0x000fe20008400000 */
[----:B------:R-:W-:Y:S01]  /*f2c0*/  FMUL R198, R198, UR20 ;  /* 0x00000014c6c67c20 */ /* 0x000fe20008400000 */
[--C-:B------:R-:W-:Y:S01]  /*f2d0*/  @!P3 IADD3.X R29, R36, R29, R6.reuse, P1, P4 ;  /* 0x0000001d241db210 */ /* 0x100fe20000fe8406 */
[----:B------:R-:W-:Y:S01]  /*f2e0*/  FMUL R197, R197, UR20 ;  /* 0x00000014c5c57c20 */ /* 0x000fe20008400000 */
[----:B------:R-:W-:Y:S01]  /*f2f0*/  ISETP.LT.OR P3, PT, R34, 0x12, !P0 ;  /* 0x000000122200780c */ /* 0x000fe20004761670 */
[----:B------:R-:W-:Y:S01]  /*f300*/  FMUL R196, R196, UR20 ;  /* 0x00000014c4c47c20 */ /* 0x000fe20008400000 */
[--C-:B--2---:R-:W-:Y:S01]  /*f310*/  @!P2 IADD3 R38, P1, P4, R24, R26, R3.reuse ;  /* 0x0000001a1826a210 */ /* 0x104fe20007c3e003 */
[----:B------:R-:W-:Y:S01]  /*f320*/  FMUL R195, R195, UR20 ;  /* 0x00000014c3c37c20 */ /* 0x000fe20008400000 */
[----:B------:R-:W-:Y:S01]  /*f330*/  FMUL R194, R194, UR20 ;  /* 0x00000014c2c27c20 */ /* 0x000fe20008400000 */
[----:B------:R-:W-:Y:S01]  /*f340*/  @P5 LOP3.LUT R25, R25, 0x10, RZ, 0xfc, !PT ;  /* 0x0000001019195812 */ /* 0x000fe200078efcff */
[----:B------:R-:W-:Y:S01]  /*f350*/  FMUL R193, R193, UR20 ;  /* 0x00000014c1c17c20 */ /* 0x000fe20008400000 */
[----:B------:R-:W-:Y:S01]  /*f360*/  @!P2 IADD3.X R39, R36, R27, R6, P1, P4 ;  /* 0x0000001b2427a210 */ /* 0x000fe20000fe8406 */
[----:B------:R-:W-:Y:S01]  /*f370*/  FMUL R192, R192, UR20 ;  /* 0x00000014c0c07c20 */ /* 0x000fe20008400000 */
[----:B------:R-:W-:Y:S01]  /*f380*/  ISETP.LT.OR P4, PT, R34, 0xa, !P0 ;  /* 0x0000000a2200780c */ /* 0x000fe20004781670 */
[----:B------:R-:W-:Y:S01]  /*f390*/  FMUL R191, R191, UR20 ;  /* 0x00000014bfbf7c20 */ /* 0x000fe20008400000 */
[----:B------:R-:W-:Y:S01]  /*f3a0*/  LOP3.LUT R25, R25, 0xffffffdf, RZ, 0xc0, !PT ;  /* 0xffffffdf19197812 */ /* 0x000fe200078ec0ff */
[----:B------:R-:W-:Y:S01]  /*f3b0*/  FMUL R190, R190, UR20 ;  /* 0x00000014bebe7c20 */ /* 0x000fe20008400000 */
[----:B------:R-:W-:Y:S01]  /*f3c0*/  FMUL R189, R189, UR20 ;  /* 0x00000014bdbd7c20 */ /* 0x000fe20008400000 */
[----:B------:R-:W-:Y:S01]  /*f3d0*/  FMUL R188, R188, UR20 ;  /* 0x00000014bcbc7c20 */ /* 0x000fe20008400000 */
[----:B------:R-:W-:Y:S01]  /*f3e0*/  @P3 LOP3.LUT R25, R25, 0x20, RZ, 0xfc, !PT ;  /* 0x0000002019193812 */ /* 0x000fe200078efcff */
[----:B------:R-:W-:Y:S01]  /*f3f0*/  FMUL R187, R187, UR20 ;  /* 0x00000014bbbb7c20 */ /* 0x000fe20008400000 */
[----:B------:R-:W-:Y:S01]  /*f400*/  FMUL R186, R186, UR20 ;  /* 0x00000014baba7c20 */ /* 0x000fe20008400000 */
[----:B------:R-:W-:Y:S01]  /*f410*/  FMUL R185, R185, UR20 ;  /* 0x00000014b9b97c20 */ /* 0x000fe20008400000 */
[----:B------:R-:W-:Y:S01]  /*f420*/  LOP3.LUT R25, R25, 0xffffffbf, RZ, 0xc0, !PT ;  /* 0xffffffbf19197812 */ /* 0x000fe200078ec0ff */
[----:B------:R-:W-:Y:S01]  /*f430*/  FMUL R184, R184, UR20 ;  /* 0x00000014b8b87c20 */ /* 0x000fe20008400000 */
[----:B------:R-:W-:Y:S01]  /*f440*/  FMUL R183, R183, UR20 ;  /* 0x00000014b7b77c20 */ /* 0x000fe20008400000 */
[----:B------:R-:W0:Y:S01]  /*f450*/  @!P4 LDC.64 R26, c[0x0][0x5c0] ;  /* 0x00017000ff1acb82 */ /* 0x000e220000000a00 */
[----:B------:R-:W-:Y:S01]  /*f460*/  FMUL R182, R182, UR20 ;  /* 0x00000014b6b67c20 */ /* 0x000fe20008400000 */
        /* <DEDUP_REMOVED lines=18> */
[----:B------:R-:W2:Y:S01]  /*f590*/  LDL.LU R226, [R1+0xc] ;  /* 0x00000c0001e27983 */ /* 0x000ea20000300800 */
[----:B0-----:R-:W-:-:S04]  /*f5a0*/  @!P4 IADD3 R40, P1, P6, R24, R26, R3 ;  /* 0x0000001a1828c210 */ /* 0x001fc80007e3e003 */
[----:B------:R-:W-:Y:S02]  /*f5b0*/  @!P4 IADD3.X R41, R36, R27, R6, P1, P6 ;  /* 0x0000001b2429c210 */ /* 0x000fe40000fec406 */
[----:B------:R-:W0:Y:S02]  /*f5c0*/  @!P5 LDC.64 R26, c[0x0][0x5c0] ;  /* 0x00017000ff1adb82 */ /* 0x000e240000000a00 */
[----:B0-----:R-:W-:-:S04]  /*f5d0*/  @!P5 IADD3 R42, P1, P6, R24, R26, R3 ;  /* 0x0000001a182ad210 */ /* 0x001fc80007e3e003 */
[----:B------:R-:W-:Y:S02]  /*f5e0*/  @!P5 IADD3.X R43, R36, R27, R6, P1, P6 ;  /* 0x0000001b242bd210 */ /* 0x000fe40000fec406 */
[----:B------:R-:W0:Y:S02]  /*f5f0*/  @!P3 LDC.64 R26, c[0x0][0x5c0] ;  /* 0x00017000ff1abb82 */ /* 0x000e240000000a00 */
[----:B0-----:R-:W-:-:S04]  /*f600*/  @!P3 IADD3 R44, P1, P6, R24, R26, R3 ;  /* 0x0000001a182cb210 */ /* 0x001fc80007e3e003 */
[----:B------:R-:W-:Y:S02]  /*f610*/  @!P3 IADD3.X R45, R36, R27, R6, P1, P6 ;  /* 0x0000001b242db210 */ /* 0x000fe40000fec406 */
[----:B------:R-:W-:-:S13]  /*f620*/  ISETP.LT.OR P3, PT, R34, 0x19, !P0 ;  /* 0x000000192200780c */ /* 0x000fda0004761670 */
[----:B------:R-:W0:Y:S01]  /*f630*/  @!P3 LDC.64 R26, c[0x0][0x5c0] ;  /* 0x00017000ff1abb82 */ /* 0x000e220000000a00 */
[----:B------:R-:W-:-:S04]  /*f640*/  @P3 LOP3.LUT R25, R25, 0x40, RZ, 0xfc, !PT ;  /* 0x0000004019193812 */ /* 0x000fc800078efcff */
[----:B------:R-:W-:Y:S02]  /*f650*/  LOP3.LUT R25, R25, 0xffffff7f, RZ, 0xc0, !PT ;  /* 0xffffff7f19197812 */ /* 0x000fe400078ec0ff */
        /* <DEDUP_REMOVED lines=104> */
[----:B------:R-:W-:-:S04]  /*fce0*/  ISETP.GE.AND P1, PT, R35, 0x81, PT ;  /* 0x000000812300780c */ /* 0x000fc80003f26270 */
        /* <DEDUP_REMOVED lines=14> */
[----:B------:R-:W-:Y:S02]  /*fdd0*/  @P3 LOP3.LUT R25, R25, 0x800000, RZ, 0xfc, !PT ;  /* 0x0080000019193812 */ /* 0x000fe400078efcff */
        /* <DEDUP_REMOVED lines=22> */
[----:B------:R-:W-:Y:S02]  /*ff40*/  ISETP.LT.OR P5, PT, R34, 0x1a, !P1 ;  /* 0x0000001a2200780c */ /* 0x000fe40004fa1670 */
[----:B------:R-:W-:Y:S02]  /*ff50*/  @P3 LOP3.LUT R32, R32, 0x1000000, RZ, 0xfc, !PT ;  /* 0x0100000020203812 */ /* 0x000fe400078efcff */
[----:B0-----:R-:W-:-:S04]  /*ff60*/  @!P3 IADD3 R146, P0, P6, R24, R26, R4 ;  /* 0x0000001a1892b210 */ /* 0x001fc80007e1e004 */
[----:B------:R-:W-:Y:S02]  /*ff70*/  @!P3 IADD3.X R147, R36, R27, R7, P0, P6 ;  /* 0x0000001b2493b210 */ /* 0x000fe400007ec407 */
[----:B------:R-:W-:-:S04]  /*ff80*/  ISETP.GE.AND P0, PT, R35, 0x1, PT ;  /* 0x000000012300780c */ /* 0x000fc80003f06270 */
[----:B------:R-:W-:-:S13]  /*ff90*/  ISETP.LT.OR P6, PT, R34, 0x1, !P0 ;  /* 0x000000012200780c */ /* 0x000fda00047c1670 */
[----:B------:R-:W0:Y:S02]  /*ffa0*/  @!P6 LDC.64 R26, c[0x0][0x5c0] ;  /* 0x00017000ff1aeb82 */ /* 0x000e240000000a00 */
[----:B0-----:R-:W-:-:S05]  /*ffb0*/  @!P6 IADD3 R26, P3, R24, R26, RZ ;  /* 0x0000001a181ae210 */ /* 0x001fca0007f7e0ff */
[----:B------:R-:W-:-:S05]  /*ffc0*/  @!P6 IMAD.X R27, R36, 0x1, R27, P3 ;  /* 0x00000001241be824 */ /* 0x000fca00018e061b */
[----:B------:R0:W-:Y:S02]  /*ffd0*/  @!P6 STG.E.U8 desc[UR14][R26.64], R33 ;  /* 0x000000211a00e986 */ /* 0x0001e4000c10110e */
[----:B0-----:R-:W0:Y:S02]  /*ffe0*/  @!P5 LDC.64 R26, c[0x0][0x5c0] ;  /* 0x00017000ff1adb82 */ /* 0x001e240000000a00 */
[----:B0-----:R-:W-:-:S04]  /*fff0*/  @!P5 IADD3 R136, P3, P6, R24, R26, R4 ;  /* 0x0000001a1888d210 */ /* 0x001fc80007e7e004 */
[----:B------:R-:W-:Y:S02]  /*10000*/  @!P5 IADD3.X R137, R36, R27, R7, P3, P6 ;  /* 0x0000001b2489d210 */ /* 0x000fe40001fec407 */
[----:B------:R-:W-:-:S13]  /*10010*/  ISETP.LT.OR P6, PT, R34, 0x2, !P0 ;  /* 0x000000022200780c */ /* 0x000fda00047c1670 */
[----:B------:R-:W0:Y:S01]  /*10020*/  @!P6 LDC.64 R26, c[0x0][0x5c0] ;  /* 0x00017000ff1aeb82 */ /* 0x000e220000000a00 */
[----:B------:R-:W-:-:S04]  /*10030*/  LOP3.LUT R32, R32, 0xff7fffff, RZ, 0xc0, !PT ;  /* 0xff7fffff20207812 */ /* 0x000fc800078ec0ff */
[----:B------:R-:W-:Y:S02]  /*10040*/  @P5 LOP3.LUT R32, R32, 0x800000, RZ, 0xfc, !PT ;  /* 0x0080000020205812 */ /* 0x000fe400078efcff */
[----:B------:R-:W-:Y:S02]  /*10050*/  ISETP.LT.OR P5, PT, R34, 0x21, !P1 ;  /* 0x000000212200780c */ /* 0x000fe40004fa1670 */
[----:B------:R-:W-:Y:S02]  /*10060*/  F2FP.SATFINITE.E4M3.F32.PACK_AB_MERGE_C R225, RZ, R225, RZ ;  /* 0x000000e1ffe1723e */ /* 0x000fe400048070ff */
[----:B0-----:R-:W-:-:S05]  /*10070*/  @!P6 IADD3 R26, P3, R24, R26, RZ ;  /* 0x0000001a181ae210 */ /* 0x001fca0007f7e0ff */
[----:B------:R-:W-:-:S05]  /*10080*/  @!P6 IMAD.X R27, R36, 0x1, R27, P3 ;  /* 0x00000001241be824 */ /* 0x000fca00018e061b */
[----:B------:R0:W-:Y:S02]  /*10090*/  @!P6 STG.E.U8 desc[UR14][R26.64+0x1], R225 ;  /* 0x000001e11a00e986 */ /* 0x0001e4000c10110e */
[----:B0-----:R-:W0:Y:S01]  /*100a0*/  @!P5 LDC.64 R26, c[0x0][0x5c0] ;  /* 0x00017000ff1adb82 */ /* 0x001e220000000a00 */
[----:B------:R-:W-:Y:S01]  /*100b0*/  LOP3.LUT R0, R0, 0xfffffffe, RZ, 0xc0, !PT ;  /* 0xfffffffe00007812 */ /* 0x000fe200078ec0ff */
[----:B------:R-:W3:Y:S01]  /*100c0*/  LDL.LU R225, [R1+0x8] ;  /* 0x0000080001e17983 */ /* 0x000ee20000300800 */
[----:B0-----:R-:W-:-:S04]  /*100d0*/  @!P5 IADD3 R134, P3, P6, R24, R26, R4 ;  /* 0x0000001a1886d210 */ /* 0x001fc80007e7e004 */
[----:B------:R-:W-:Y:S02]  /*100e0*/  @!P5 IADD3.X R135, R36, R27, R7, P3, P6 ;  /* 0x0000001b2487d210 */ /* 0x000fe40001fec407 */
[----:B------:R-:W-:Y:S02]  /*100f0*/  ISETP.LT.OR P3, PT, R34, 0x22, !P1 ;  /* 0x000000222200780c */ /* 0x000fe40004f61670 */
[----:B------:R-:W-:-:S11]  /*10100*/  @P5 LOP3.LUT R0, R0, 0x1, RZ, 0xfc, !PT ;  /* 0x0000000100005812 */ /* 0x000fd600078efcff */
[----:B------:R-:W0:Y:S01]  /*10110*/  @!P3 LDC.64 R26, c[0x0][0x5c0] ;  /* 0x00017000ff1abb82 */ /* 0x000e220000000a00 */
[----:B------:R-:W-:Y:S02]  /*10120*/  LOP3.LUT P5, RZ, R0, 0x10000000, RZ, 0xc0, !PT ;  /* 0x1000000000ff7812 */ /* 0x000fe400078ac0ff */
[----:B------:R-:W-:Y:S02]  /*10130*/  F2FP.SATFINITE.E4M3.F32.PACK_AB_MERGE_C R33, RZ, R224, RZ ;  /* 0x000000e0ff21723e */ /* 0x000fe400048070ff */
[----:B------:R-:W-:Y:S01]  /*10140*/  LOP3.LUT R32, R32, 0x7fffffff, RZ, 0xc0, !PT ;  /* 0x7fffffff20207812 */ /* 0x000fe200078ec0ff */
[----:B------:R-:W4:Y:S03]  /*10150*/  LDL.LU R224, [R1] ;  /* 0x0000000001e07983 */ /* 0x000f260000300800 */
[----:B------:R-:W-:-:S05]  /*10160*/  @P3 LOP3.LUT R32, R32, 0x80000000, RZ, 0xfc, !PT ;  /* 0x8000000020203812 */ /* 0x000fca00078efcff */
[----:B------:R1:W-:Y:S01]  /*10170*/  @!P5 STG.E.U8 desc[UR14][R30.64], R33 ;  /* 0x000000211e00d986 */ /* 0x0003e2000c10110e */
[----:B0-----:R-:W-:-:S04]  /*10180*/  @!P3 IADD3 R118, P5, P6, R24, R26, R4 ;  /* 0x0000001a1876b210 */ /* 0x001fc80007ebe004 */
[----:B------:R-:W-:Y:S02]  /*10190*/  @!P3 IADD3.X R119, R36, R27, R7, P5, P6 ;  /* 0x0000001b2477b210 */ /* 0x000fe40002fec407 */
[----:B------:R-:W-:-:S13]  /*101a0*/  ISETP.LT.OR P3, PT, R34, 0x29, !P1 ;  /* 0x000000292200780c */ /* 0x000fda0004f61670 */
[----:B------:R-:W0:Y:S01]  /*101b0*/  @!P3 LDC.64 R26, c[0x0][0x5c0] ;  /* 0x00017000ff1abb82 */ /* 0x000e220000000a00 */
[----:B------:R-:W-:-:S04]  /*101c0*/  LOP3.LUT R0, R0, 0xfffffeff, RZ, 0xc0, !PT ;  /* 0xfffffeff00007812 */ /* 0x000fc800078ec0ff */
[----:B------:R-:W-:Y:S02]  /*101d0*/  @P3 LOP3.LUT R0, R0, 0x100, RZ, 0xfc, !PT ;  /* 0x0000010000003812 */ /* 0x000fe400078efcff */
[----:B------:R-:W-:Y:S02]  /*101e0*/  F2FP.SATFINITE.E4M3.F32.PACK_AB_MERGE_C R223, RZ, R223, RZ ;  /* 0x000000dfffdf723e */ /* 0x000fe400048070ff */
[----:B0-----:R-:W-:-:S04]  /*101f0*/  @!P3 IADD3 R132, P5, P6, R24, R26, R4 ;  /* 0x0000001a1884b210 */ /* 0x001fc80007ebe004 */
[----:B------:R-:W-:Y:S02]  /*10200*/  @!P3 IADD3.X R133, R36, R27, R7, P5, P6 ;  /* 0x0000001b2485b210 */ /* 0x000fe40002fec407 */
[----:B------:R-:W-:-:S13]  /*10210*/  LOP3.LUT P3, RZ, R0, 0x8000000, RZ, 0xc0, !PT ;  /* 0x0800000000ff7812 */ /* 0x000fda000786c0ff */
[----:B------:R0:W-:Y:S01]  /*10220*/  @!P3 STG.E.U8 desc[UR14][R28.64+0x1], R223 ;  /* 0x000001df1c00b986 */ /* 0x0001e2000c10110e */
[C---:B------:R-:W-:Y:S02]  /*10230*/  ISETP.LT.OR P3, PT, R34.reuse, 0x9, !P0 ;  /* 0x000000092200780c */ /* 0x040fe40004761670 */
[----:B------:R-:W-:Y:S02]  /*10240*/  ISETP.LT.OR P6, PT, R34, 0x2a, !P1 ;  /* 0x0000002a2200780c */ /* 0x000fe40004fc1670 */
[----:B-1----:R-:W-:Y:S02]  /*10250*/  F2FP.SATFINITE.E4M3.F32.PACK_AB_MERGE_C R31, RZ, R222, RZ ;  /* 0x000000deff1f723e */ /* 0x002fe400048070ff */
[----:B------:R-:W-:Y:S02]  /*10260*/  LOP3.LUT R0, R0, 0xffffffbf, RZ, 0xc0, !PT ;  /* 0xffffffbf00007812 */ /* 0x000fe400078ec0ff */
[----:B------:R-:W-:Y:S02]  /*10270*/  F2FP.SATFINITE.E4M3.F32.PACK_AB_MERGE_C R221, RZ, R221, RZ ;  /* 0x000000ddffdd723e */ /* 0x000fe400048070ff */
[----:B------:R-:W-:Y:S01]  /*10280*/  F2FP.SATFINITE.E4M3.F32.PACK_AB_MERGE_C R219, RZ, R219, RZ ;  /* 0x000000dbffdb723e */ /* 0x000fe200048070ff */
[----:B------:R-:W-:Y:S01]  /*10290*/  FMUL R19, R19, UR20 ;  /* 0x0000001413137c20 */ /* 0x000fe20008400000 */
[----:B------:R-:W-:Y:S01]  /*102a0*/  F2FP.SATFINITE.E4M3.F32.PACK_AB_MERGE_C R217, RZ, R217, RZ ;  /* 0x000000d9ffd9723e */ /* 0x000fe200048070ff */
[----:B------:R-:W1:Y:S01]  /*102b0*/  @!P3 LDC.64 R26, c[0x0][0x5c0] ;  /* 0x00017000ff1abb82 */ /* 0x000e620000000a00 */
[----:B------:R-:W-:Y:S01]  /*102c0*/  F2FP.SATFINITE.E4M3.F32.PACK_AB_MERGE_C R215, RZ, R215, RZ ;  /* 0x000000d7ffd7723e */ /* 0x000fe200048070ff */
[----:B0-----:R-:W2:Y:S01]  /*102d0*/  LDL.LU R223, [R1+0x10] ;  /* 0x0000100001df7983 */ /* 0x001ea20000300800 */
[----:B------:R-:W-:-:S02]  /*102e0*/  @P6 LOP3.LUT R0, R0, 0x40, RZ, 0xfc, !PT ;  /* 0x0000004000006812 */ /* 0x000fc400078efcff */
[----:B------:R-:W-:Y:S01]  /*102f0*/  F2FP.SATFINITE.E4M3.F32.PACK_AB_MERGE_C R29, RZ, R220, RZ ;  /* 0x000000dcff1d723e */ /* 0x000fe200048070ff */
[----:B------:R-:W3:Y:S01]  /*10300*/  LDL.LU R222, [R1+0x4] ;  /* 0x0000040001de7983 */ /* 0x000ee20000300800 */
[----:B-1----:R-:W-:-:S05]  /*10310*/  @!P3 IADD3 R26, P5, R24, R26, RZ ;  /* 0x0000001a181ab210 */ /* 0x002fca0007fbe0ff */
[----:B------:R-:W-:-:S05]  /*10320*/  @!P3 IMAD.X R27, R36, 0x1, R27, P5 ;  /* 0x00000001241bb824 */ /* 0x000fca00028e061b */
[----:B------:R0:W-:Y:S02]  /*10330*/  @!P3 STG.E.U8 desc[UR14][R26.64+0x8], R31 ;  /* 0x0000081f1a00b986 */ /* 0x0001e4000c10110e */
[----:B0-----:R-:W0:Y:S02]  /*10340*/  @!P6 LDC.64 R26, c[0x0][0x5c0] ;  /* 0x00017000ff1aeb82 */ /* 0x001e240000000a00 */
[----:B0-----:R-:W-:-:S04]  /*10350*/  @!P6 IADD3 R112, P3, P5, R24, R26, R4 ;  /* 0x0000001a1870e210 */ /* 0x001fc80007d7e004 */
[----:B------:R-:W-:Y:S02]  /*10360*/  @!P6 IADD3.X R113, R36, R27, R7, P3, P5 ;  /* 0x0000001b2471e210 */ /* 0x000fe40001fea407 */
[----:B------:R-:W-:-:S13]  /*10370*/  ISETP.LT.OR P3, PT, R34, 0xa, !P0 ;  /* 0x0000000a2200780c */ /* 0x000fda0004761670 */
[----:B------:R-:W0:Y:S01]  /*10380*/  @!P3 LDC.64 R26, c[0x0][0x5c0] ;  /* 0x00017000ff1abb82 */ /* 0x000e220000000a00 */
[----:B------:R-:W-:Y:S02]  /*10390*/  ISETP.LT.OR P6, PT, R34, 0x31, !P1 ;  /* 0x000000312200780c */ /* 0x000fe40004fc1670 */
[----:B0-----:R-:W-:-:S05]  /*103a0*/  @!P3 IADD3 R26, P5, R24, R26, RZ ;  /* 0x0000001a181ab210 */ /* 0x001fca0007fbe0ff */
[----:B------:R-:W-:-:S05]  /*103b0*/  @!P3 IMAD.X R27, R36, 0x1, R27, P5 ;  /* 0x00000001241bb824 */ /* 0x000fca00028e061b */
[----:B------:R0:W-:Y:S02]  /*103c0*/  @!P3 STG.E.U8 desc[UR14][R26.64+0x9], R221 ;  /* 0x000009dd1a00b986 */ /* 0x0001e4000c10110e */
[----:B0-----:R-:W0:Y:S01]  /*103d0*/  @!P6 LDC.64 R26, c[0x0][0x5c0] ;  /* 0x00017000ff1aeb82 */ /* 0x001e220000000a00 */
[----:B------:R-:W-:Y:S01]  /*103e0*/  LOP3.LUT R0, R0, 0xfffff7ff, RZ, 0xc0, !PT ;  /* 0xfffff7ff00007812 */ /* 0x000fe200078ec0ff */
[----:B------:R-:W-:Y:S01]  /*103f0*/  FMUL R18, R18, UR20 ;  /* 0x0000001412127c20 */ /* 0x000fe20008400000 */
[----:B------:R-:W-:Y:S01]  /*10400*/  F2FP.SATFINITE.E4M3.F32.PACK_AB_MERGE_C R213, RZ, R213, RZ ;  /* 0x000000d5ffd5723e */ /* 0x000fe200048070ff */
[----:B------:R-:W-:Y:S01]  /*10410*/  FMUL R17, R17, UR20 ;  /* 0x0000001411117c20 */ /* 0x000fe20008400000 */
[----:B------:R-:W-:Y:S01]  /*10420*/  @P6 LOP3.LUT R0, R0, 0x800, RZ, 0xfc, !PT ;  /* 0x0000080000006812 */ /* 0x000fe200078efcff */
[----:B------:R-:W-:Y:S01]  /*10430*/  FMUL R16, R16, UR20 ;  /* 0x0000001410107c20 */ /* 0x000fe20008400000 */
[----:B------:R-:W-:Y:S01]  /*10440*/  LOP3.LUT R32, R32, 0xbfffffff, RZ, 0xc0, !PT ;  /* 0xbfffffff20207812 */ /* 0x000fe200078ec0ff */
[----:B------:R-:W-:Y:S01]  /*10450*/  FMUL R15, R15, UR20 ;  /* 0x000000140f0f7c20 */ /* 0x000fe20008400000 */
[----:B------:R-:W-:Y:S01]  /*10460*/  F2FP.SATFINITE.E4M3.F32.PACK_AB_MERGE_C R211, RZ, R211, RZ ;  /* 0x000000d3ffd3723e */ /* 0x000fe200048070ff */
        /* <DEDUP_REMOVED lines=10> */
[----:B------:R-:W2:Y:S01]  /*10510*/  LDL.LU R221, [R1+0x14] ;  /* 0x0000140001dd7983 */ /* 0x000ea20000300800 */
[----:B0-----:R-:W-:-:S04]  /*10520*/  @!P6 IADD3 R110, P3, P5, R24, R26, R4 ;  /* 0x0000001a186ee210 */ /* 0x001fc80007d7e004 */
[----:B------:R-:W-:Y:S02]  /*10530*/  @!P6 IADD3.X R111, R36, R27, R7, P3, P5 ;  /* 0x0000001b246fe210 */ /* 0x000fe40001fea407 */
[----:B------:R-:W-:-:S13]  /*10540*/  ISETP.LT.OR P6, PT, R34, 0x32, !P1 ;  /* 0x000000322200780c */ /* 0x000fda0004fc1670 */
[----:B------:R-:W0:Y:S01]  /*10550*/  @!P6 LDC.64 R26, c[0x0][0x5c0] ;  /* 0x00017000ff1aeb82 */ /* 0x000e220000000a00 */
[----:B------:R1:W-:Y:S01]  /*10560*/  @!P2 STG.E.U8 desc[UR14][R38.64+0x8], R29 ;  /* 0x0000081d2600a986 */ /* 0x0003e2000c10110e */
[----:B------:R-:W-:-:S04]  /*10570*/  LOP3.LUT R0, R0, 0xfffffbff, RZ, 0xc0, !PT ;  /* 0xfffffbff00007812 */ /* 0x000fc800078ec0ff */
[----:B------:R-:W-:Y:S02]  /*10580*/  @P6 LOP3.LUT R0, R0, 0x400, RZ, 0xfc, !PT ;  /* 0x0000040000006812 */ /* 0x000fe400078efcff */
[----:B0-----:R-:W-:-:S04]  /*10590*/  @!P6 IADD3 R106, P2, P3, R24, R26, R4 ;  /* 0x0000001a186ae210 */ /* 0x001fc80007b5e004 */
[----:B------:R-:W-:Y:S02]  /*105a0*/  @!P6 IADD3.X R107, R36, R27, R7, P2, P3 ;  /* 0x0000001b246be210 */ /* 0x000fe400017e6407 */
[----:B------:R-:W-:-:S13]  /*105b0*/  ISETP.LT.OR P6, PT, R34, 0x39, !P1 ;  /* 0x000000392200780c */ /* 0x000fda0004fc1670 */
[----:B------:R-:W0:Y:S02]  /*105c0*/  @!P6 LDC.64 R26, c[0x0][0x5c0] ;  /* 0x00017000ff1aeb82 */ /* 0x000e240000000a00 */
[----:B0-----:R-:W-:-:S04]  /*105d0*/  @!P6 IADD3 R108, P2, P3, R24, R26, R4 ;  /* 0x0000001a186ce210 */ /* 0x001fc80007b5e004 */
[----:B------:R-:W-:Y:S02]  /*105e0*/  @!P6 IADD3.X R109, R36, R27, R7, P2, P3 ;  /* 0x0000001b246de210 */ /* 0x000fe400017e6407 */
[----:B------:R-:W-:-:S13]  /*105f0*/  ISETP.LT.OR P2, PT, R34, 0x11, !P0 ;  /* 0x000000112200780c */ /* 0x000fda0004741670 */
[----:B------:R-:W0:Y:S01]  /*10600*/  @!P2 LDC.64 R26, c[0x0][0x5c0] ;  /* 0x00017000ff1aab82 */ /* 0x000e220000000a00 */
[----:B------:R-:W-:Y:S01]  /*10610*/  @!P4 STG.E.U8 desc[UR14][R40.64+0x9], R219 ;  /* 0x000009db2800c986 */ /* 0x000fe2000c10110e */
[----:B------:R-:W-:Y:S02]  /*10620*/  ISETP.LT.OR P4, PT, R34, 0x3a, !P1 ;  /* 0x0000003a2200780c */ /* 0x000fe40004f81670 */
[----:B-1----:R-:W-:Y:S02]  /*10630*/  F2FP.SATFINITE.E4M3.F32.PACK_AB_MERGE_C R29, RZ, R218, RZ ;  /* 0x000000daff1d723e */ /* 0x002fe400048070ff */
[----:B0-----:R-:W-:-:S05]  /*10640*/  @!P2 IADD3 R26, P3, R24, R26, RZ ;  /* 0x0000001a181aa210 */ /* 0x001fca0007f7e0ff */
[----:B------:R-:W-:-:S05]  /*10650*/  @!P2 IMAD.X R27, R36, 0x1, R27, P3 ;  /* 0x00000001241ba824 */ /* 0x000fca00018e061b */
[----:B------:R0:W-:Y:S02]  /*10660*/  @!P2 STG.E.U8 desc[UR14][R26.64+0x10], R29 ;  /* 0x0000101d1a00a986 */ /* 0x0001e4000c10110e */
[----:B0-----:R-:W0:Y:S02]  /*10670*/  @!P4 LDC.64 R26, c[0x0][0x5c0] ;  /* 0x00017000ff1acb82 */ /* 0x001e240000000a00 */
[----:B0-----:R-:W-:-:S04]  /*10680*/  @!P4 IADD3 R104, P2, P3, R24, R26, R4 ;  /* 0x0000001a1868c210 */ /* 0x001fc80007b5e004 */
[----:B------:R-:W-:Y:S02]  /*10690*/  @!P4 IADD3.X R105, R36, R27, R7, P2, P3 ;  /* 0x0000001b2469c210 */ /* 0x000fe400017e6407 */
[----:B------:R-:W-:Y:S02]  /*106a0*/  ISETP.LT.OR P2, PT, R34, 0x12, !P0 ;  /* 0x000000122200780c */ /* 0x000fe40004741670 */
[----:B------:R-:W-:-:S11]  /*106b0*/  LOP3.LUT R0, R0, 0xfffffdff, RZ, 0xc0, !PT ;  /* 0xfffffdff00007812 */ /* 0x000fd600078ec0ff */
[----:B------:R-:W0:Y:S01]  /*106c0*/  @!P2 LDC.64 R26, c[0x0][0x5c0] ;  /* 0x00017000ff1aab82 */ /* 0x000e220000000a00 */
[----:B------:R-:W-:-:S04]  /*106d0*/  @P6 LOP3.LUT R0, R0, 0x200, RZ, 0xfc, !PT ;  /* 0x0000020000006812 */ /* 0x000fc800078efcff */
[----:B------:R-:W-:-:S04]  /*106e0*/  LOP3.LUT R0, R0, 0xffffff7f, RZ, 0xc0, !PT ;  /* 0xffffff7f00007812 */ /* 0x000fc800078ec0ff */
[----:B------:R-:W-:Y:S02]  /*106f0*/  @P4 LOP3.LUT R0, R0, 0x80, RZ, 0xfc, !PT ;  /* 0x0000008000004812 */ /* 0x000fe400078efcff */
[----:B------:R-:W-:Y:S02]  /*10700*/  ISETP.LT.OR P4, PT, R34, 0x41, !P1 ;  /* 0x000000412200780c */ /* 0x000fe40004f81670 */
[----:B0-----:R-:W-:-:S05]  /*10710*/  @!P2 IADD3 R26, P3, R24, R26, RZ ;  /* 0x0000001a181aa210 */ /* 0x001fca0007f7e0ff */
[----:B------:R-:W-:-:S05]  /*10720*/  @!P2 IMAD.X R27, R36, 0x1, R27, P3 ;  /* 0x00000001241ba824 */ /* 0x000fca00018e061b */
[----:B------:R0:W-:Y:S02]  /*10730*/  @!P2 STG.E.U8 desc[UR14][R26.64+0x11], R217 ;  /* 0x000011d91a00a986 */ /* 0x0001e4000c10110e */
[----:B0-----:R-:W0:Y:S01]  /*10740*/  @!P4 LDC.64 R26, c[0x0][0x5c0] ;  /* 0x00017000ff1acb82 */ /* 0x001e220000000a00 */
[----:B------:R-:W-:-:S04]  /*10750*/  LOP3.LUT R0, R0, 0xffffffdf, RZ, 0xc0, !PT ;  /* 0xffffffdf00007812 */ /* 0x000fc800078ec0ff */
[----:B------:R-:W-:Y:S02]  /*10760*/  @P4 LOP3.LUT R0, R0, 0x20, RZ, 0xfc, !PT ;  /* 0x0000002000004812 */ /* 0x000fe400078efcff */
[----:B0-----:R-:W-:-:S04]  /*10770*/  @!P4 IADD3 R98, P2, P3, R24, R26, R4 ;  /* 0x0000001a1862c210 */ /* 0x001fc80007b5e004 */
[----:B------:R-:W-:Y:S02]  /*10780*/  @!P4 IADD3.X R99, R36, R27, R7, P2, P3 ;  /* 0x0000001b2463c210 */ /* 0x000fe400017e6407 */
[----:B------:R-:W-:-:S13]  /*10790*/  ISETP.LT.OR P4, PT, R34, 0x42, !P1 ;  /* 0x000000422200780c */ /* 0x000fda0004f81670 */
[----:B------:R-:W0:Y:S01]  /*107a0*/  @!P4 LDC.64 R26, c[0x0][0x5c0] ;  /* 0x00017000ff1acb82 */ /* 0x000e220000000a00 */
        /* <DEDUP_REMOVED lines=10> */
[C---:B------:R-:W-:Y:S02]  /*10850*/  LOP3.LUT P5, RZ, R25.reuse, 0x10, RZ, 0xc0, !PT ;  /* 0x0000001019ff7812 */ /* 0x040fe400078ac0ff */
[----:B------:R-:W-:Y:S02]  /*10860*/  LOP3.LUT R0, R0, 0xfffffff7, RZ, 0xc0, !PT ;  /* 0xfffffff700007812 */ /* 0x000fe400078ec0ff */
[----:B------:R-:W-:Y:S02]  /*10870*/  LOP3.LUT P6, RZ, R25, 0x20, RZ, 0xc0, !PT ;  /* 0x0000002019ff7812 */ /* 0x000fe400078cc0ff */
[----:B------:R-:W-:Y:S02]  /*10880*/  @P4 LOP3.LUT R0, R0, 0x8, RZ, 0xfc, !PT ;  /* 0x0000000800004812 */ /* 0x000fe400078efcff */
[----:B------:R-:W-:Y:S02]  /*10890*/  ISETP.LT.OR P4, PT, R34, 0x4a, !P1 ;  /* 0x0000004a2200780c */ /* 0x000fe40004f81670 */
[----:B------:R-:W-:-:S05]  /*108a0*/  F2FP.SATFINITE.E4M3.F32.PACK_AB_MERGE_C R29, RZ, R216, RZ ;  /* 0x000000d8ff1d723e */ /* 0x000fca00048070ff */
[----:B------:R1:W-:Y:S01]  /*108b0*/  @!P5 STG.E.U8 desc[UR14][R42.64+0x10], R29 ;  /* 0x0000101d2a00d986 */ /* 0x0003e2000c10110e */
[----:B0-----:R-:W-:Y:S02]  /*108c0*/  @!P2 IADD3 R26, P3, R24, R26, RZ ;  /* 0x0000001a181aa210 */ /* 0x001fe40007f7e0ff */
[----:B-1----:R-:W-:-:S03]  /*108d0*/  F2FP.SATFINITE.E4M3.F32.PACK_AB_MERGE_C R29, RZ, R214, RZ ;  /* 0x000000d6ff1d723e */ /* 0x002fc600048070ff */
[----:B------:R-:W-:Y:S01]  /*108e0*/  @!P2 IMAD.X R27, R36, 0x1, R27, P3 ;  /* 0x00000001241ba824 */ /* 0x000fe200018e061b */
[----:B------:R-:W-:Y:S04]  /*108f0*/  @!P6 STG.E.U8 desc[UR14][R44.64+0x11], R215 ;  /* 0x000011d72c00e986 */ /* 0x000fe8000c10110e */
        /* <DEDUP_REMOVED lines=47> */
[----:B0-----:R-:W-:-:S05]  /*10bf0*/  @!P1 IADD3 R26, P2, R24, R26, RZ ;  /* 0x0000001a181a9210 */ /* 0x001fca0007f5e0ff */
[----:B------:R-:W-:-:S05]  /*10c00*/  @!P1 IMAD.X R27, R36, 0x1, R27, P2 ;  /* 0x00000001241b9824 */ /* 0x000fca00010e061b */
[----:B------:R0:W-:Y:S01]  /*10c10*/  @!P1 STG.E.U8 desc[UR14][R26.64+0x21], R209 ;  /* 0x000021d11a009986 */ /* 0x0001e2000c10110e */
[----:B------:R-:W-:-:S04]  /*10c20*/  ISETP.GE.AND P1, PT, R35, 0x101, PT ;  /* 0x000001012300780c */ /* 0x000fc80003f26270 */
[----:B------:R-:W-:-:S13]  /*10c30*/  ISETP.LT.OR P4, PT, R34, 0x1, !P1 ;  /* 0x000000012200780c */ /* 0x000fda0004f81670 */
        /* <DEDUP_REMOVED lines=85> */
[----:B------:R-:W-:Y:S02]  /*11190*/  ISETP.LT.OR P4, PT, R34, 0x22, !P1 ;  /* 0x000000222200780c */ /* 0x000fe40004f81670 */
[----:B------:R-:W-:-:S11]  /*111a0*/  LOP3.LUT P5, RZ, R25, 0x1000, RZ, 0xc0, !PT ;  /* 0x0000100019ff7812 */ /* 0x000fd600078ac0ff */
[----:B------:R-:W0:Y:S01]  /*111b0*/  @!P4 LDC.64 R26, c[0x0][0x5c0] ;  /* 0x00017000ff1acb82 */ /* 0x000e220000000a00 */
[----:B------:R-:W-:Y:S02]  /*111c0*/  F2FP.SATFINITE.E4M3.F32.PACK_AB_MERGE_C R29, RZ, R200, RZ ;  /* 0x000000c8ff1d723e */ /* 0x000fe400048070ff */
[----:B------:R-:W-:-:S03]  /*111d0*/  LOP3.LUT R32, R32, 0xffff7fff, RZ, 0xc0, !PT ;  /* 0xffff7fff20207812 */ /* 0x000fc600078ec0ff */
[----:B------:R0:W-:Y:S01]  /*111e0*/  @!P5 STG.E.U8 desc[UR14][R58.64+0x30], R29 ;  /* 0x0000301d3a00d986 */ /* 0x0001e2000c10110e */
        /* <DEDUP_REMOVED lines=9> */
[----:B------:R-:W-:Y:S02]  /*11280*/  LOP3.LUT R32, R32, 0xffffbfff, RZ, 0xc0, !PT ;  /* 0xffffbfff20207812 */ /* 0x000fe400078ec0ff */
[----:B------:R-:W-:Y:S02]  /*11290*/  LOP3.LUT P6, RZ, R25, 0x2000, RZ, 0xc0, !PT ;  /* 0x0000200019ff7812 */ /* 0x000fe400078cc0ff */
[----:B------:R-:W-:Y:S02]  /*112a0*/  @P4 LOP3.LUT R32, R32, 0x4000, RZ, 0xfc, !PT ;  /* 0x0000400020204812 */ /* 0x000fe400078efcff */
[----:B------:R-:W-:Y:S02]  /*112b0*/  ISETP.LT.OR P4, PT, R34, 0x2a, !P1 ;  /* 0x0000002a2200780c */ /* 0x000fe40004f81670 */
[----:B------:R-:W-:Y:S02]  /*112c0*/  F2FP.SATFINITE.E4M3.F32.PACK_AB_MERGE_C R199, RZ, R199, RZ ;  /* 0x000000c7ffc7723e */ /* 0x000fe400048070ff */
[----:B------:R-:W-:-:S02]  /*112d0*/  F2FP.SATFINITE.E4M3.F32.PACK_AB_MERGE_C R29, RZ, R198, RZ ;  /* 0x000000c6ff1d723e */ /* 0x000fc400048070ff */
[----:B0-----:R-:W-:-:S03]  /*112e0*/  @!P2 IADD3 R26, P3, R24, R26, RZ ;  /* 0x0000001a181aa210 */ /* 0x001fc60007f7e0ff */
[----:B------:R-:W-:Y:S02]  /*112f0*/  @!P6 STG.E.U8 desc[UR14][R86.64+0x31], R199 ;  /* 0x000031c75600e986 */ /* 0x000fe4000c10110e */
        /* <DEDUP_REMOVED lines=36> */
[----:B------:R-:W-:-:S02]  /*11540*/  F2FP.SATFINITE.E4M3.F32.PACK_AB_MERGE_C R29, RZ, R196, RZ ;  /* 0x000000c4ff1d723e */ /* 0x000fc400048070ff */
[----:B------:R-:W-:-:S03]  /*11550*/  F2FP.SATFINITE.E4M3.F32.PACK_AB_MERGE_C R195, RZ, R195, RZ ;  /* 0x000000c3ffc3723e */ /* 0x000fc600048070ff */
        /* <DEDUP_REMOVED lines=36> */
[----:B------:R-:W-:Y:S02]  /*117a0*/  LOP3.LUT P6, RZ, R25, 0x8, RZ, 0xc0, !PT ;  /* 0x0000000819ff7812 */ /* 0x000fe400078cc0ff */
[----:B------:R-:W-:Y:S02]  /*117b0*/  ISETP.LT.OR P4, PT, R34, 0x4a, !P1 ;  /* 0x0000004a2200780c */ /* 0x000fe40004f81670 */
[----:B------:R-:W-:Y:S02]  /*117c0*/  F2FP.SATFINITE.E4M3.F32.PACK_AB_MERGE_C R29, RZ, R192, RZ ;  /* 0x000000c0ff1d723e */ /* 0x000fe400048070ff */
        /* <DEDUP_REMOVED lines=12> */
[----:B------:R-:W-:Y:S02]  /*11890*/  ISETP.LT.OR P4, PT, R34, 0x51, !P1 ;  /* 0x000000512200780c */ /* 0x000fe40004f81670 */
[----:B------:R-:W-:Y:S02]  /*118a0*/  F2FP.SATFINITE.E4M3.F32.PACK_AB_MERGE_C R189, RZ, R189, RZ ;  /* 0x000000bdffbd723e */ /* 0x000fe400048070ff */
        /* <DEDUP_REMOVED lines=8> */
[----:B------:R-:W-:Y:S02]  /*11930*/  LOP3.LUT R0, R0, 0xffffbfff, RZ, 0xc0, !PT ;  /* 0xffffbfff00007812 */ /* 0x000fe400078ec0ff */
[----:B------:R-:W-:Y:S02]  /*11940*/  LOP3.LUT P5, RZ, R25, 0x2, RZ, 0xc0, !PT ;  /* 0x0000000219ff7812 */ /* 0x000fe400078ac0ff */
[----:B------:R-:W-:Y:S02]  /*11950*/  @P1 LOP3.LUT R0, R0, 0x4000, RZ, 0xfc, !PT ;  /* 0x0000400000001812 */ /* 0x000fe400078efcff */
[----:B------:R-:W-:Y:S02]  /*11960*/  F2FP.SATFINITE.E4M3.F32.PACK_AB_MERGE_C R33, RZ, R188, RZ ;  /* 0x000000bcff21723e */ /* 0x000fe400048070ff */
[----:B0-----:R-:W-:-:S04]  /*11970*/  @!P4 IADD3 R28, P2, P3, R24, R26, R2 ;  /* 0x0000001a181cc210 */ /* 0x001fc80007b5e002 */
[----:B------:R-:W-:Y:S02]  /*11980*/  @!P4 IADD3.X R29, R36, R27, R5, P2, P3 ;  /* 0x0000001b241dc210 */ /* 0x000fe400017e6405 */
[----:B------:R-:W-:-:S04]  /*11990*/  ISETP.GE.AND P3, PT, R35, 0x89, PT ;  /* 0x000000892300780c */ /* 0x000fc80003f66270 */
[----:B------:R-:W-:Y:S01]  /*119a0*/  ISETP.LT.OR P1, PT, R34, 0x1, !P3 ;  /* 0x000000012200780c */ /* 0x000fe20005f21670 */
[----:B------:R0:W-:-:S12]  /*119b0*/  @!P5 STG.E.U8 desc[UR14][R114.64+0x48], R33 ;  /* 0x000048217200d986 */ /* 0x0001d8000c10110e */
[----:B0-----:R-:W-:-:S04]  /*119c0*/  @!P1 IADD3 R115, P2, P4, R3, R24, R4 ;  /* 0x0000001803739210 */ /* 0x001fc80007c5e004 */
[----:B------:R-:W-:Y:S02]  /*119d0*/  @!P1 IADD3.X R148, R6, R36, R7, P2, P4 ;  /* 0x0000002406949210 */ /* 0x000fe400017e8407 */
[----:B------:R-:W-:-:S13]  /*119e0*/  ISETP.LT.OR P2, PT, R34, 0x51, !P0 ;  /* 0x000000512200780c */ /* 0x000fda0004741670 */
[----:B------:R-:W0:Y:S01]  /*119f0*/  @!P2 LDC.64 R26, c[0x0][0x5c0] ;  /* 0x00017000ff1aab82 */ /* 0x000e220000000a00 */
[----:B------:R-:W-:Y:S02]  /*11a00*/  LOP3.LUT P6, RZ, R25, 0x4, RZ, 0xc0, !PT ;  /* 0x0000000419ff7812 */ /* 0x000fe400078cc0ff */
[----:B------:R-:W-:Y:S02]  /*11a10*/  F2FP.SATFINITE.E4M3.F32.PACK_AB_MERGE_C R187, RZ, R187, RZ ;  /* 0x000000bbffbb723e */ /* 0x000fe400048070ff */
[----:B------:R-:W-:-:S09]  /*11a20*/  F2FP.SATFINITE.E4M3.F32.PACK_AB_MERGE_C R33, RZ, R186, RZ ;  /* 0x000000baff21723e */ /* 0x000fd200048070ff */
[----:B------:R-:W-:Y:S01]  /*11a30*/  @!P6 STG.E.U8 desc[UR14][R116.64+0x49], R187 ;  /* 0x000049bb7400e986 */ /* 0x000fe2000c10110e */
[----:B0-----:R-:W-:-:S05]  /*11a40*/  @!P2 IADD3 R26, P4, R24, R26, RZ ;  /* 0x0000001a181aa210 */ /* 0x001fca0007f9e0ff */
[----:B------:R-:W-:-:S05]  /*11a50*/  @!P2 IMAD.X R27, R36, 0x1, R27, P4 ;  /* 0x00000001241ba824 */ /* 0x000fca00020e061b */
[----:B------:R0:W-:Y:S01]  /*11a60*/  @!P2 STG.E.U8 desc[UR14][R26.64+0x50], R33 ;  /* 0x000050211a00a986 */ /* 0x0001e2000c10110e */
[----:B------:R-:W-:-:S13]  /*11a70*/  ISETP.LT.OR P2, PT, R34, 0x2, !P3 ;  /* 0x000000022200780c */ /* 0x000fda0005f41670 */
[----:B------:R-:W-:-:S04]  /*11a80*/  @!P2 IADD3 R91, P4, P5, R3, R24, R4 ;  /* 0x00000018035ba210 */ /* 0x000fc80007d9e004 */
[----:B------:R-:W-:Y:S02]  /*11a90*/  @!P2 IADD3.X R103, R6, R36, R7, P4, P5 ;  /* 0x000000240667a210 */ /* 0x000fe400027ea407 */
[----:B------:R-:W-:-:S13]  /*11aa0*/  ISETP.LT.OR P4, PT, R34, 0x52, !P0 ;  /* 0x000000522200780c */ /* 0x000fda0004781670 */
[----:B0-----:R-:W0:Y:S01]  /*11ab0*/  @!P4 LDC.64 R26, c[0x0][0x5c0] ;  /* 0x00017000ff1acb82 */ /* 0x001e220000000a00 */
[----:B------:R-:W-:Y:S02]  /*11ac0*/  F2FP.SATFINITE.E4M3.F32.PACK_AB_MERGE_C R185, RZ, R185, RZ ;  /* 0x000000b9ffb9723e */ /* 0x000fe400048070ff */
[----:B------:R-:W-:Y:S02]  /*11ad0*/  LOP3.LUT R0, R0, 0xfdffffff, RZ, 0xc0, !PT ;  /* 0xfdffffff00007812 */ /* 0x000fe400078ec0ff */
[----:B0-----:R-:W-:-:S05]  /*11ae0*/  @!P4 IADD3 R26, P5, R24, R26, RZ ;  /* 0x0000001a181ac210 */ /* 0x001fca0007fbe0ff */
[----:B------:R-:W-:Y:S01]  /*11af0*/  @!P4 IMAD.X R27, R36, 0x1, R27, P5 ;  /* 0x00000001241bc824 */ /* 0x000fe200028e061b */
[----:B------:R-:W-:-:S04]  /*11b00*/  ISETP.LT.OR P5, PT, R34, 0x9, !P3 ;  /* 0x000000092200780c */ /* 0x000fc80005fa1670 */
[----:B------:R0:W-:Y:S01]  /*11b10*/  @!P4 STG.E.U8 desc[UR14][R26.64+0x51], R185 ;  /* 0x000051b91a00c986 */ /* 0x0001e2000c10110e */
[----:B------:R-:W-:Y:S02]  /*11b20*/  @P2 LOP3.LUT R0, R0, 0x2000000, RZ, 0xfc, !PT ;  /* 0x0200000000002812 */ /* 0x000fe400078efcff */
[----:B------:R-:W-:-:S06]  /*11b30*/  LOP3.LUT P2, RZ, R25, 0x20000, RZ, 0xc0, !PT ;  /* 0x0002000019ff7812 */ /* 0x000fcc000784c0ff */
[----:B------:R-:W-:-:S04]  /*11b40*/  @!P5 IADD3 R37, P4, P6, R3, R24, R4 ;  /* 0x000000180325d210 */ /* 0x000fc80007e9e004 */
[----:B------:R-:W-:Y:S02]  /*11b50*/  @!P5 IADD3.X R93, R6, R36, R7, P4, P6 ;  /* 0x00000024065dd210 */ /* 0x000fe400027ec407 */
[----:B------:R-:W-:Y:S02]  /*11b60*/  ISETP.LT.OR P4, PT, R34, 0xa, !P3 ;  /* 0x0000000a2200780c */ /* 0x000fe40005f81670 */
[----:B------:R-:W-:Y:S02]  /*11b70*/  F2FP.SATFINITE.E4M3.F32.PACK_AB_MERGE_C R33, RZ, R184, RZ ;  /* 0x000000b8ff21723e */ /* 0x000fe400048070ff */
[----:B------:R-:W-:-:S03]  /*11b80*/  LOP3.LUT R0, R0, 0xff7fffff, RZ, 0xc0, !PT ;  /* 0xff7fffff00007812 */ /* 0x000fc600078ec0ff */
[----:B------:R1:W-:Y:S01]  /*11b90*/  @!P2 STG.E.U8 desc[UR14][R126.64+0x50], R33 ;  /* 0x000050217e00a986 */ /* 0x0003e2000c10110e */
[----:B------:R-:W-:-:S05]  /*11ba0*/  @P5 LOP3.LUT R0, R0, 0x800000, RZ, 0xfc, !PT ;  /* 0x0080000000005812 */ /* 0x000fca00078efcff */
[----:B------:R-:W-:Y:S02]  /*11bb0*/  @!P4 IADD3 R90, P2, P6, R3, R24, R4 ;  /* 0x00000018035ac210 */ /* 0x000fe40007e5e004 */
[----:B------:R-:W-:Y:S02]  /*11bc0*/  ISETP.LT.OR P5, PT, R34, 0x11, !P3 ;  /* 0x000000112200780c */ /* 0x000fe40005fa1670 */
[----:B------:R-:W-:Y:S02]  /*11bd0*/  @!P4 IADD3.X R102, R6, R36, R7, P2, P6 ;  /* 0x000000240666c210 */ /* 0x000fe400017ec407 */
[----:B------:R-:W-:Y:S02]  /*11be0*/  LOP3.LUT P2, RZ, R25, 0x80000, RZ, 0xc0, !PT ;  /* 0x0008000019ff7812 */ /* 0x000fe4000784c0ff */
[----:B------:R-:W-:-:S11]  /*11bf0*/  LOP3.LUT R0, R0, 0xfbffffff, RZ, 0xc0, !PT ;  /* 0xfbffffff00007812 */ /* 0x000fd600078ec0ff */
[----:B------:R-:W-:Y:S02]  /*11c00*/  @P2 LOP3.LUT R0, R0, 0x4000000, RZ, 0xfc, !PT ;  /* 0x0400000000002812 */ /* 0x000fe400078efcff */
[----:B------:R-:W-:-:S04]  /*11c10*/  @!P5 IADD3 R114, P2, P6, R3, R24, R4 ;  /* 0x000000180372d210 */ /* 0x000fc80007e5e004 */
[----:B------:R-:W-:Y:S02]  /*11c20*/  @!P5 IADD3.X R116, R6, R36, R7, P2, P6 ;  /* 0x000000240674d210 */ /* 0x000fe400017ec407 */
[----:B------:R-:W-:Y:S02]  /*11c30*/  ISETP.LT.OR P6, PT, R34, 0x59, !P0 ;  /* 0x000000592200780c */ /* 0x000fe400047c1670 */
[----:B------:R-:W-:-:S11]  /*11c40*/  LOP3.LUT P1, RZ, R25, 0x40000, RZ, 0xc0, !PT ;  /* 0x0004000019ff7812 */ /* 0x000fd6000782c0ff */
[----:B0-----:R-:W0:Y:S01]  /*11c50*/  @!P6 LDC.64 R26, c[0x0][0x5c0] ;  /* 0x00017000ff1aeb82 */ /* 0x001e220000000a00 */
[----:B------:R-:W-:Y:S02]  /*11c60*/  F2FP.SATFINITE.E4M3.F32.PACK_AB_MERGE_C R183, RZ, R183, RZ ;  /* 0x000000b7ffb7723e */ /* 0x000fe400048070ff */
[----:B------:R-:W-:-:S03]  /*11c70*/  ISETP.LT.OR P0, PT, R34, 0x5a, !P0 ;  /* 0x0000005a2200780c */ /* 0x000fc60004701670 */
[----:B------:R-:W-:Y:S01]  /*11c80*/  @!P1 STG.E.U8 desc[UR14][R122.64+0x51], R183 ;  /* 0x000051b77a009986 */ /* 0x000fe2000c10110e */
[----:B-1----:R-:W-:Y:S02]  /*11c90*/  F2FP.SATFINITE.E4M3.F32.PACK_AB_MERGE_C R33, RZ, R182, RZ ;  /* 0x000000b6ff21723e */ /* 0x002fe400048070ff */
[----:B------:R-:W-:Y:S02]  /*11ca0*/  ISETP.LT.OR P2, PT, R34, 0x12, !P3 ;  /* 0x000000122200780c */ /* 0x000fe40005f41670 */
[----:B0-----:R-:W-:-:S05]  /*11cb0*/  @!P6 IADD3 R26, P1, R24, R26, RZ ;  /* 0x0000001a181ae210 */ /* 0x001fca0007f3e0ff */
[----:B------:R-:W-:-:S05]  /*11cc0*/  @!P6 IMAD.X R27, R36, 0x1, R27, P1 ;  /* 0x00000001241be824 */ /* 0x000fca00008e061b */
[----:B------:R0:W-:Y:S01]  /*11cd0*/  @!P6 STG.E.U8 desc[UR14][R26.64+0x58], R33 ;  /* 0x000058211a00e986 */ /* 0x0001e2000c10110e */
[----:B------:R-:W-:Y:S01]  /*11ce0*/  LOP3.LUT R25, R25, 0xfffffff7, RZ, 0xc0, !PT ;  /* 0xfffffff719197812 */ /* 0x000fe200078ec0ff */
[----:B0-----:R-:W0:Y:S01]  /*11cf0*/  @!P0 LDC.64 R26, c[0x0][0x5c0] ;  /* 0x00017000ff1a8b82 */ /* 0x001e220000000a00 */
[----:B------:R-:W-:Y:S02]  /*11d00*/  LOP3.LUT R0, R0, 0xfeffffff, RZ, 0xc0, !PT ;  /* 0xfeffffff00007812 */ /* 0x000fe400078ec0ff */
[----:B------:R-:W-:Y:S02]  /*11d10*/  @P5 LOP3.LUT R25, R25, 0x8, RZ, 0xfc, !PT ;  /* 0x0000000819195812 */ /* 0x000fe400078efcff */
[----:B------:R-:W-:Y:S02]  /*11d20*/  @P4 LOP3.LUT R0, R0, 0x1000000, RZ, 0xfc, !PT ;  /* 0x0100000000004812 */ /* 0x000fe400078efcff */
[C---:B------:R-:W-:Y:S02]  /*11d30*/  LOP3.LUT P4, RZ, R25.reuse, 0x100000, RZ, 0xc0, !PT ;  /* 0x0010000019ff7812 */ /* 0x040fe4000788c0ff */
[----:B------:R-:W-:-:S02]  /*11d40*/  LOP3.LUT P5, RZ, R25, 0x200000, RZ, 0xc0, !PT ;  /* 0x0020000019ff7812 */ /* 0x000fc400078ac0ff */
[----:B------:R-:W-:Y:S02]  /*11d50*/  LOP3.LUT R25, R25, 0xfffffffb, RZ, 0xc0, !PT ;  /* 0xfffffffb19197812 */ /* 0x000fe400078ec0ff */
[----:B------:R-:W-:Y:S02]  /*11d60*/  @!P2 IADD3 R87, P1, P6, R3, R24, R4 ;  /* 0x000000180357a210 */ /* 0x000fe40007e3e004 */
[----:B------:R-:W-:Y:S02]  /*11d70*/  @P2 LOP3.LUT R25, R25, 0x4, RZ, 0xfc, !PT ;  /* 0x0000000419192812 */ /* 0x000fe400078efcff */
[----:B------:R-:W-:Y:S02]  /*11d80*/  @!P2 IADD3.X R101, R6, R36, R7, P1, P6 ;  /* 0x000000240665a210 */ /* 0x000fe40000fec407 */
[----:B------:R-:W-:Y:S02]  /*11d90*/  ISETP.LT.OR P2, PT, R34, 0x19, !P3 ;  /* 0x000000192200780c */ /* 0x000fe40005f41670 */
[----:B0-----:R-:W-:-:S02]  /*11da0*/  @!P0 IADD3 R26, P6, R24, R26, RZ ;  /* 0x0000001a181a8210 */ /* 0x001fc40007fde0ff */
[----:B------:R-:W-:-:S03]  /*11db0*/  F2FP.SATFINITE.E4M3.F32.PACK_AB_MERGE_C R181, RZ, R181, RZ ;  /* 0x000000b5ffb5723e */ /* 0x000fc600048070ff */
[----:B------:R-:W-:Y:S01]  /*11dc0*/  @!P0 IMAD.X R27, R36, 0x1, R27, P6 ;  /* 0x00000001241b8824 */ /* 0x000fe200030e061b */
[C---:B------:R-:W-:Y:S02]  /*11dd0*/  LOP3.LUT P1, RZ, R25.reuse, 0x400000, RZ, 0xc0, !PT ;  /* 0x0040000019ff7812 */ /* 0x040fe4000782c0ff */
[----:B------:R-:W-:Y:S02]  /*11de0*/  LOP3.LUT R25, R25, 0xffffffef, RZ, 0xc0, !PT ;  /* 0xffffffef19197812 */ /* 0x000fe400078ec0ff */
[----:B------:R-:W-:Y:S01]  /*11df0*/  @!P0 STG.E.U8 desc[UR14][R26.64+0x59], R181 ;  /* 0x000059b51a008986 */ /* 0x000fe2000c10110e */
[----:B------:R-:W-:Y:S02]  /*11e00*/  @!P2 IADD3 R33, P0, P6, R3, R24, R4 ;  /* 0x000000180321a210 */ /* 0x000fe40007e1e004 */
[----:B------:R-:W-:Y:S02]  /*11e10*/  @P2 LOP3.LUT R25, R25, 0x10, RZ, 0xfc, !PT ;  /* 0x0000001019192812 */ /* 0x000fe400078efcff */
[----:B------:R-:W-:-:S02]  /*11e20*/  @!P2 IADD3.X R92, R6, R36, R7, P0, P6 ;  /* 0x00000024065ca210 */ /* 0x000fc400007ec407 */
[----:B------:R-:W-:Y:S02]  /*11e30*/  LOP3.LUT P2, RZ, R0, 0x4000000, RZ, 0xc0, !PT ;  /* 0x0400000000ff7812 */ /* 0x000fe4000784c0ff */
[----:B------:R-:W-:-:S11]  /*11e40*/  F2FP.SATFINITE.E4M3.F32.PACK_AB_MERGE_C R123, RZ, R180, RZ ;  /* 0x000000b4ff7b723e */ /* 0x000fd600048070ff */
[----:B------:R0:W-:Y:S01]  /*11e50*/  @!P2 STG.E.U8 desc[UR14][R140.64+0x58], R123 ;  /* 0x0000587b8c00a986 */ /* 0x0001e2000c10110e */
[----:B------:R-:W-:Y:S02]  /*11e60*/  ISETP.LT.OR P2, PT, R34, 0x1a, !P3 ;  /* 0x0000001a2200780c */ /* 0x000fe40005f41670 */
[----:B------:R-:W-:Y:S02]  /*11e70*/  LOP3.LUT R25, R25, 0xffffffdf, RZ, 0xc0, !PT ;  /* 0xffffffdf19197812 */ /* 0x000fe400078ec0ff */
[----:B------:R-:W-:-:S09]  /*11e80*/  F2FP.SATFINITE.E4M3.F32.PACK_AB_MERGE_C R179, RZ, R179, RZ ;  /* 0x000000b3ffb3723e */ /* 0x000fd200048070ff */
[----:B------:R-:W-:Y:S02]  /*11e90*/  @!P2 IADD3 R86, P0, P6, R3, R24, R4 ;  /* 0x000000180356a210 */ /* 0x000fe40007e1e004 */
[----:B------:R-:W-:Y:S02]  /*11ea0*/  @P2 LOP3.LUT R25, R25, 0x20, RZ, 0xfc, !PT ;  /* 0x0000002019192812 */ /* 0x000fe400078efcff */
[----:B------:R-:W-:Y:S02]  /*11eb0*/  @!P2 IADD3.X R100, R6, R36, R7, P0, P6 ;  /* 0x000000240664a210 */ /* 0x000fe400007ec407 */
[C---:B------:R-:W-:Y:S01]  /*11ec0*/  ISETP.LT.OR P2, PT, R34.reuse, 0x21, !P3 ;  /* 0x000000212200780c */ /* 0x040fe20005f41670 */
[----:B------:R-:W-:Y:S01]  /*11ed0*/  @!P4 STG.E.U8 desc[UR14][R130.64+0x59], R179 ;  /* 0x000059b38200c986 */ /* 0x000fe2000c10110e */
[----:B------:R-:W-:Y:S02]  /*11ee0*/  ISETP.LT.OR P4, PT, R34, 0x22, !P3 ;  /* 0x000000222200780c */ /* 0x000fe40005f81670 */
[----:B------:R-:W-:-:S02]  /*11ef0*/  LOP3.LUT R25, R25, 0xfbffffff, RZ, 0xc0, !PT ;  /* 0xfbffffff19197812 */ /* 0x000fc400078ec0ff */
[----:B------:R-:W-:-:S07]  /*11f00*/  F2FP.SATFINITE.E4M3.F32.PACK_AB_MERGE_C R127, RZ, R178, RZ ;  /* 0x000000b2ff7f723e */ /* 0x000fce00048070ff */
[--C-:B------:R-:W-:Y:S02]  /*11f10*/  @!P2 IADD3 R117, P0, P6, R3, R24, R4.reuse ;  /* 0x000000180375a210 */ /* 0x100fe40007e1e004 */
[----:B------:R-:W-:Y:S02]  /*11f20*/  @P2 LOP3.LUT R25, R25, 0x4000000, RZ, 0xfc, !PT ;  /* 0x0400000019192812 */ /* 0x000fe400078efcff */
[----:B------:R-:W-:Y:S02]  /*11f30*/  @!P2 IADD3.X R122, R6, R36, R7, P0, P6 ;  /* 0x00000024067aa210 */ /* 0x000fe400007ec407 */
[----:B------:R-:W-:Y:S02]  /*11f40*/  LOP3.LUT R25, R25, 0xf7ffffff, RZ, 0xc0, !PT ;  /* 0xf7ffffff19197812 */ /* 0x000fe400078ec0ff */
[----:B0-----:R-:W-:Y:S01]  /*11f50*/  @!P4 IADD3 R123, P0, P6, R3, R24, R4 ;  /* 0x00000018037bc210 */ /* 0x001fe20007e1e004 */
[----:B------:R0:W-:Y:S01]  /*11f60*/  @!P5 STG.E.U8 desc[UR14][R124.64], R127 ;  /* 0x0000007f7c00d986 */ /* 0x0001e2000c10110e */
[----:B------:R-:W-:-:S02]  /*11f70*/  @P4 LOP3.LUT R25, R25, 0x8000000, RZ, 0xfc, !PT ;  /* 0x0800000019194812 */ /* 0x000fc400078efcff */
[----:B------:R-:W-:Y:S02]  /*11f80*/  @!P4 IADD3.X R126, R6, R36, R7, P0, P6 ;  /* 0x00000024067ec210 */ /* 0x000fe400007ec407 */
[C---:B------:R-:W-:Y:S02]  /*11f90*/  ISETP.LT.OR P5, PT, R34.reuse, 0x1, !P3 ;  /* 0x000000012200780c */ /* 0x040fe40005fa1670 */
[----:B------:R-:W-:Y:S02]  /*11fa0*/  ISETP.LT.OR P4, PT, R34, 0x29, !P3 ;  /* 0x000000292200780c */ /* 0x000fe40005f81670 */
[----:B------:R-:W-:-:S09]  /*11fb0*/  LOP3.LUT R32, R32, 0xfffffffe, RZ, 0xc0, !PT ;  /* 0xfffffffe20207812 */ /* 0x000fd200078ec0ff */
[----:B------:R-:W1:Y:S02]  /*11fc0*/  @!P5 LDC.64 R26, c[0x0][0x5c0] ;  /* 0x00017000ff1adb82 */ /* 0x000e640000000a00 */
[----:B0-----:R-:W-:Y:S02]  /*11fd0*/  @!P4 IADD3 R124, P0, P6, R3, R24, R4 ;  /* 0x00000018037cc210 */ /* 0x001fe40007e1e004 */
[----:B------:R-:W-:Y:S02]  /*11fe0*/  @P4 LOP3.LUT R32, R32, 0x1, RZ, 0xfc, !PT ;  /* 0x0000000120204812 */ /* 0x000fe400078efcff */
[----:B------:R-:W-:Y:S02]  /*11ff0*/  @!P4 IADD3.X R125, R6, R36, R7, P0, P6 ;  /* 0x00000024067dc210 */ /* 0x000fe400007ec407 */
[----:B------:R-:W-:Y:S02]  /*12000*/  ISETP.LT.OR P4, PT, R34, 0x2a, !P3 ;  /* 0x0000002a2200780c */ /* 0x000fe40005f81670 */
[----:B------:R-:W-:-:S02]  /*12010*/  LOP3.LUT R25, R25, 0x7fffffff, RZ, 0xc0, !PT ;  /* 0x7fffffff19197812 */ /* 0x000fc400078ec0ff */
[----:B------:R-:W-:Y:S02]  /*12020*/  LOP3.LUT P2, RZ, R0, 0x2000000, RZ, 0xc0, !PT ;  /* 0x0200000000ff7812 */ /* 0x000fe4000784c0ff */
[----:B------:R-:W-:-:S07]  /*12030*/  F2FP.SATFINITE.E4M3.F32.PACK_AB_MERGE_C R177, RZ, R177, RZ ;  /* 0x000000b1ffb1723e */ /* 0x000fce00048070ff */
[----:B------:R-:W-:Y:S02]  /*12040*/  @!P4 IADD3 R130, P0, P6, R3, R24, R4 ;  /* 0x000000180382c210 */ /* 0x000fe40007e1e004 */
[----:B------:R-:W-:Y:S02]  /*12050*/  @P4 LOP3.LUT R25, R25, 0x80000000, RZ, 0xfc, !PT ;  /* 0x8000000019194812 */ /* 0x000fe400078efcff */
[----:B------:R-:W-:Y:S02]  /*12060*/  @!P4 IADD3.X R141, R6, R36, R7, P0, P6 ;  /* 0x00000024068dc210 */ /* 0x000fe400007ec407 */
[----:B-1----:R-:W-:Y:S01]  /*12070*/  @!P5 IADD3 R26, P4, R115, R26, RZ ;  /* 0x0000001a731ad210 */ /* 0x002fe20007f9e0ff */
[----:B------:R-:W-:Y:S01]  /*12080*/  @!P1 STG.E.U8 desc[UR14][R120.64+0x1], R177 ;  /* 0x000001b178009986 */ /* 0x000fe2000c10110e */
[----:B------:R-:W-:Y:S02]  /*12090*/  F2FP.SATFINITE.E4M3.F32.PACK_AB_MERGE_C R115, RZ, R176, RZ ;  /* 0x000000b0ff73723e */ /* 0x000fe400048070ff */
[----:B------:R-:W-:Y:S01]  /*120a0*/  ISETP.LT.OR P1, PT, R34, 0x31, !P3 ;  /* 0x000000312200780c */ /* 0x000fe20005f21670 */
[----:B------:R-:W-:-:S05]  /*120b0*/  @!P5 IMAD.X R27, R148, 0x1, R27, P4 ;  /* 0x00000001941bd824 */ /* 0x000fca00020e061b */
[----:B------:R0:W-:Y:S01]  /*120c0*/  @!P5 STG.E.U8 desc[UR14][R26.64], R115 ;  /* 0x000000731a00d986 */ /* 0x0001e2000c10110e */
[----:B------:R-:W-:Y:S02]  /*120d0*/  ISETP.LT.OR P5, PT, R34, 0x32, !P3 ;  /* 0x000000322200780c */ /* 0x000fe40005fa1670 */
[----:B------:R-:W-:Y:S01]  /*120e0*/  LOP3.LUT R25, R25, 0xbfffffff, RZ, 0xc0, !PT ;  /* 0xbfffffff19197812 */ /* 0x000fe200078ec0ff */
[----:B0-----:R-:W0:Y:S03]  /*120f0*/  @!P2 LDC.64 R26, c[0x0][0x5c0] ;  /* 0x00017000ff1aab82 */ /* 0x001e260000000a00 */
[----:B------:R-:W-:Y:S02]  /*12100*/  @!P1 IADD3 R149, P0, P6, R3, R24, R4 ;  /* 0x0000001803959210 */ /* 0x000fe40007e1e004 */
[----:B------:R-:W-:Y:S02]  /*12110*/  @P1 LOP3.LUT R25, R25, 0x40000000, RZ, 0xfc, !PT ;  /* 0x4000000019191812 */ /* 0x000fe400078efcff */
[----:B------:R-:W-:-:S02]  /*12120*/  @!P1 IADD3.X R154, R6, R36, R7, P0, P6 ;  /* 0x00000024069a9210 */ /* 0x000fc400007ec407 */
[----:B------:R-:W-:Y:S02]  /*12130*/  LOP3.LUT R25, R25, 0xdfffffff, RZ, 0xc0, !PT ;  /* 0xdfffffff19197812 */ /* 0x000fe400078ec0ff */
[----:B------:R-:W-:Y:S02]  /*12140*/  @!P5 IADD3 R140, P0, P6, R3, R24, R4 ;  /* 0x00000018038cd210 */ /* 0x000fe40007e1e004 */
[----:B------:R-:W-:Y:S02]  /*12150*/  @P5 LOP3.LUT R25, R25, 0x20000000, RZ, 0xfc, !PT ;  /* 0x2000000019195812 */ /* 0x000fe400078efcff */
[----:B------:R-:W-:Y:S02]  /*12160*/  @!P5 IADD3.X R152, R6, R36, R7, P0, P6 ;  /* 0x000000240698d210 */ /* 0x000fe400007ec407 */
[----:B------:R-:W-:Y:S02]  /*12170*/  ISETP.LT.OR P5, PT, R34, 0x39, !P3 ;  /* 0x000000392200780c */ /* 0x000fe40005fa1670 */
[----:B------:R-:W-:-:S02]  /*12180*/  LOP3.LUT R25, R25, 0xefffffff, RZ, 0xc0, !PT ;  /* 0xefffffff19197812 */ /* 0x000fc400078ec0ff */
[----:B0-----:R-:W-:-:S05]  /*12190*/  @!P2 IADD3 R26, P0, R91, R26, RZ ;  /* 0x0000001a5b1aa210 */ /* 0x001fca0007f1e0ff */
[----:B------:R-:W-:-:S04]  /*121a0*/  @!P2 IMAD.X R27, R103, 0x1, R27, P0 ;  /* 0x00000001671ba824 */ /* 0x000fc800000e061b */
[----:B------:R-:W-:Y:S02]  /*121b0*/  @!P5 IADD3 R131, P0, P6, R3, R24, R4 ;  /* 0x000000180383d210 */ /* 0x000fe40007e1e004 */
[----:B------:R-:W-:Y:S02]  /*121c0*/  @P5 LOP3.LUT R25, R25, 0x10000000, RZ, 0xfc, !PT ;  /* 0x1000000019195812 */ /* 0x000fe400078efcff */
[----:B------:R-:W-:Y:S02]  /*121d0*/  @!P5 IADD3.X R151, R6, R36, R7, P0, P6 ;  /* 0x000000240697d210 */ /* 0x000fe400007ec407 */
[----:B------:R-:W-:Y:S02]  /*121e0*/  ISETP.LT.OR P5, PT, R34, 0x3a, !P3 ;  /* 0x0000003a2200780c */ /* 0x000fe40005fa1670 */
[----:B------:R-:W-:Y:S02]  /*121f0*/  LOP3.LUT P6, RZ, R25, 0x800000, RZ, 0xc0, !PT ;  /* 0x0080000019ff7812 */ /* 0x000fe400078cc0ff */
[----:B------:R-:W-:-:S02]  /*12200*/  F2FP.SATFINITE.E4M3.F32.PACK_AB_MERGE_C R175, RZ, R175, RZ ;  /* 0x000000afffaf723e */ /* 0x000fc400048070ff */
[----:B------:R-:W-:Y:S02]  /*12210*/  F2FP.SATFINITE.E4M3.F32.PACK_AB_MERGE_C R91, RZ, R174, RZ ;  /* 0x000000aeff5b723e */ /* 0x000fe400048070ff */
[----:B------:R-:W-:Y:S01]  /*12220*/  LOP3.LUT R25, R25, 0xfdffffff, RZ, 0xc0, !PT ;  /* 0xfdffffff19197812 */ /* 0x000fe200078ec0ff */
[----:B------:R0:W-:Y:S04]  /*12230*/  @!P2 STG.E.U8 desc[UR14][R26.64+0x1], R175 ;  /* 0x000001af1a00a986 */ /* 0x0001e8000c10110e */
[----:B------:R-:W-:Y:S02]  /*12240*/  @!P5 IADD3 R148, P0, P2, R3, R24, R4 ;  /* 0x000000180394d210 */ /* 0x000fe40007a1e004 */
[----:B------:R-:W-:Y:S01]  /*12250*/  @!P6 STG.E.U8 desc[UR14][R138.64+0x8], R91 ;  /* 0x0000085b8a00e986 */ /* 0x000fe2000c10110e */
[----:B------:R-:W-:-:S02]  /*12260*/  @P5 LOP3.LUT R25, R25, 0x2000000, RZ, 0xfc, !PT ;  /* 0x0200000019195812 */ /* 0x000fc400078efcff */
[----:B------:R-:W-:Y:S02]  /*12270*/  @!P5 IADD3.X R153, R6, R36, R7, P0, P2 ;  /* 0x000000240699d210 */ /* 0x000fe400007e4407 */
[----:B------:R-:W-:Y:S02]  /*12280*/  ISETP.LT.OR P6, PT, R34, 0x41, !P3 ;  /* 0x000000412200780c */ /* 0x000fe40005fc1670 */
[----:B------:R-:W-:Y:S02]  /*12290*/  LOP3.LUT P5, RZ, R0, 0x800000, RZ, 0xc0, !PT ;  /* 0x0080000000ff7812 */ /* 0x000fe400078ac0ff */
[----:B------:R-:W-:Y:S02]  /*122a0*/  LOP3.LUT P1, RZ, R32, 0x100, RZ, 0xc0, !PT ;  /* 0x0000010020ff7812 */ /* 0x000fe4000782c0ff */
[----:B------:R-:W-:Y:S02]  /*122b0*/  LOP3.LUT R25, R25, 0xfeffffff, RZ, 0xc0, !PT ;  /* 0xfeffffff19197812 */ /* 0x000fe400078ec0ff */
[----:B------:R-:W-:-:S05]  /*122c0*/  F2FP.SATFINITE.E4M3.F32.PACK_AB_MERGE_C R173, RZ, R173, RZ ;  /* 0x000000adffad723e */ /* 0x000fca00048070ff */
[----:B------:R-:W-:Y:S02]  /*122d0*/  @!P6 IADD3 R150, P0, P2, R3, R24, R4 ;  /* 0x000000180396e210 */ /* 0x000fe40007a1e004 */
[----:B0-----:R-:W0:Y:S01]  /*122e0*/  @!P5 LDC.64 R26, c[0x0][0x5c0] ;  /* 0x00017000ff1adb82 */ /* 0x001e220000000a00 */
[----:B------:R-:W-:Y:S02]  /*122f0*/  @P6 LOP3.LUT R25, R25, 0x1000000, RZ, 0xfc, !PT ;  /* 0x0100000019196812 */ /* 0x000fe400078efcff */
[----:B------:R-:W-:Y:S02]  /*12300*/  @!P6 IADD3.X R157, R6, R36, R7, P0, P2 ;  /* 0x00000024069de210 */ /* 0x000fe400007e4407 */
[C---:B------:R-:W-:Y:S01]  /*12310*/  ISETP.LT.OR P6, PT, R34.reuse, 0x42, !P3 ;  /* 0x000000422200780c */ /* 0x040fe20005fc1670 */
[----:B------:R-:W-:Y:S01]  /*12320*/  @!P1 STG.E.U8 desc[UR14][R128.64+0x9], R173 ;  /* 0x000009ad80009986 */ /* 0x000fe2000c10110e */
[----:B------:R-:W-:Y:S02]  /*12330*/  ISETP.LT.OR P1, PT, R34, 0x49, !P3 ;  /* 0x000000492200780c */ /* 0x000fe40005f21670 */
[----:B------:R-:W-:-:S02]  /*12340*/  LOP3.LUT R25, R25, 0xff7fffff, RZ, 0xc0, !PT ;  /* 0xff7fffff19197812 */ /* 0x000fc400078ec0ff */
[----:B------:R-:W-:-:S07]  /*12350*/  LOP3.LUT P4, RZ, R0, 0x1000000, RZ, 0xc0, !PT ;  /* 0x0100000000ff7812 */ /* 0x000fce000788c0ff */
[--C-:B------:R-:W-:Y:S02]  /*12360*/  @!P6 IADD3 R162, P0, P2, R3, R24, R4.reuse ;  /* 0x0000001803a2e210 */ /* 0x100fe40007a1e004 */
[----:B------:R-:W-:Y:S02]  /*12370*/  @P6 LOP3.LUT R25, R25, 0x800000, RZ, 0xfc, !PT ;  /* 0x0080000019196812 */ /* 0x000fe400078efcff */
[C-C-:B------:R-:W-:Y:S02]  /*12380*/  @!P6 IADD3.X R165, R6.reuse, R36, R7.reuse, P0, P2 ;  /* 0x0000002406a5e210 */ /* 0x140fe400007e4407 */
[----:B------:R-:W-:Y:S02]  /*12390*/  @!P1 IADD3 R159, P2, P6, R3, R24, R4 ;  /* 0x00000018039f9210 */ /* 0x000fe40007e5e004 */
[----:B0-----:R-:W-:Y:S02]  /*123a0*/  @!P5 IADD3 R26, P0, R37, R26, RZ ;  /* 0x0000001a251ad210 */ /* 0x001fe40007f1e0ff */
[----:B------:R-:W-:-:S02]  /*123b0*/  @!P1 IADD3.X R164, R6, R36, R7, P2, P6 ;  /* 0x0000002406a49210 */ /* 0x000fc400017ec407 */
[----:B------:R-:W-:Y:S01]  /*123c0*/  LOP3.LUT P6, RZ, R32, 0x2000, RZ, 0xc0, !PT ;  /* 0x0000200020ff7812 */ /* 0x000fe200078cc0ff */
[----:B------:R-:W-:Y:S01]  /*123d0*/  @!P5 IMAD.X R27, R93, 0x1, R27, P0 ;  /* 0x000000015d1bd824 */ /* 0x000fe200000e061b */
[----:B------:R-:W-:Y:S02]  /*123e0*/  F2FP.SATFINITE.E4M3.F32.PACK_AB_MERGE_C R37, RZ, R172, RZ ;  /* 0x000000acff25723e */ /* 0x000fe400048070ff */
[----:B------:R-:W-:-:S03]  /*123f0*/  LOP3.LUT R0, R0, 0xffbfffff, RZ, 0xc0, !PT ;  /* 0xffbfffff00007812 */ /* 0x000fc600078ec0ff */
[----:B------:R0:W-:Y:S06]  /*12400*/  @!P5 STG.E.U8 desc[UR14][R26.64+0x8], R37 ;  /* 0x000008251a00d986 */ /* 0x0001ec000c10110e */
[----:B------:R-:W-:Y:S01]  /*12410*/  @P6 LOP3.LUT R0, R0, 0x400000, RZ, 0xfc, !PT ;  /* 0x0040000000006812 */ /* 0x000fe200078efcff */
[----:B0-----:R-:W0:Y:S01]  /*12420*/  @!P4 LDC.64 R26, c[0x0][0x5c0] ;  /* 0x00017000ff1acb82 */ /* 0x001e220000000a00 */
[----:B------:R-:W-:Y:S02]  /*12430*/  ISETP.LT.OR P6, PT, R34, 0x4a, !P3 ;  /* 0x0000004a2200780c */ /* 0x000fe40005fc1670 */
[----:B------:R-:W-:-:S04]  /*12440*/  LOP3.LUT R25, R25, 0xffbfffff, RZ, 0xc0, !PT ;  /* 0xffbfffff19197812 */ /* 0x000fc800078ec0ff */
[----:B------:R-:W-:-:S07]  /*12450*/  @P1 LOP3.LUT R25, R25, 0x400000, RZ, 0xfc, !PT ;  /* 0x0040000019191812 */ /* 0x000fce00078efcff */
[----:B------:R-:W-:Y:S02]  /*12460*/  @!P6 IADD3 R156, P0, P2, R3, R24, R4 ;  /* 0x00000018039ce210 */ /* 0x000fe40007a1e004 */
[----:B------:R-:W-:Y:S02]  /*12470*/  LOP3.LUT R25, R25, 0xffdfffff, RZ, 0xc0, !PT ;  /* 0xffdfffff19197812 */ /* 0x000fe400078ec0ff */
[----:B------:R-:W-:Y:S02]  /*12480*/  @!P6 IADD3.X R161, R6, R36, R7, P0, P2 ;  /* 0x0000002406a1e210 */ /* 0x000fe400007e4407 */
[----:B0-----:R-:W-:Y:S02]  /*12490*/  @!P4 IADD3 R26, P0, R90, R26, RZ ;  /* 0x0000001a5a1ac210 */ /* 0x001fe40007f1e0ff */
[----:B------:R-:W-:Y:S02]  /*124a0*/  @P6 LOP3.LUT R25, R25, 0x200000, RZ, 0xfc, !PT ;  /* 0x0020000019196812 */ /* 0x000fe400078efcff */
[----:B------:R-:W-:Y:S01]  /*124b0*/  F2FP.SATFINITE.E4M3.F32.PACK_AB_MERGE_C R171, RZ, R171, RZ ;  /* 0x000000abffab723e */ /* 0x000fe200048070ff */
[----:B------:R-:W-:Y:S01]  /*124c0*/  @!P4 IMAD.X R27, R102, 0x1, R27, P0 ;  /* 0x00000001661bc824 */ /* 0x000fe200000e061b */
[----:B------:R-:W-:-:S04]  /*124d0*/  ISETP.LT.OR P6, PT, R34, 0x51, !P3 ;  /* 0x000000512200780c */ /* 0x000fc80005fc1670 */
[----:B------:R0:W-:Y:S01]  /*124e0*/  @!P4 STG.E.U8 desc[UR14][R26.64+0x9], R171 ;  /* 0x000009ab1a00c986 */ /* 0x0001e2000c10110e */
[----:B------:R-:W-:Y:S02]  /*124f0*/  ISETP.LT.OR P4, PT, R34, 0x52, !P3 ;  /* 0x000000522200780c */ /* 0x000fe40005f81670 */
[C---:B------:R-:W-:Y:S02]  /*12500*/  LOP3.LUT P5, RZ, R25.reuse, 0x8, RZ, 0xc0, !PT ;  /* 0x0000000819ff7812 */ /* 0x040fe400078ac0ff */
[----:B------:R-:W-:-:S04]  /*12510*/  LOP3.LUT R25, R25, 0xffefffff, RZ, 0xc0, !PT ;  /* 0xffefffff19197812 */ /* 0x000fc800078ec0ff */
[--C-:B------:R-:W-:Y:S02]  /*12520*/  @!P6 IADD3 R155, P0, P2, R3, R24, R4.reuse ;  /* 0x00000018039be210 */ /* 0x100fe40007a1e004 */
[----:B------:R-:W-:Y:S02]  /*12530*/  @P6 LOP3.LUT R25, R25, 0x100000, RZ, 0xfc, !PT ;  /* 0x0010000019196812 */ /* 0x000fe400078efcff */
[----:B------:R-:W-:Y:S02]  /*12540*/  @!P6 IADD3.X R160, R6, R36, R7, P0, P2 ;  /* 0x0000002406a0e210 */ /* 0x000fe400007e4407 */
[----:B------:R-:W-:Y:S01]  /*12550*/  LOP3.LUT R25, R25, 0xfff7ffff, RZ, 0xc0, !PT ;  /* 0xfff7ffff19197812 */ /* 0x000fe200078ec0ff */
[----:B0-----:R-:W0:Y:S01]  /*12560*/  @!P5 LDC.64 R26, c[0x0][0x5c0] ;  /* 0x00017000ff1adb82 */ /* 0x001e220000000a00 */
[----:B------:R-:W-:Y:S02]  /*12570*/  @!P4 IADD3 R158, P0, P2, R3, R24, R4 ;  /* 0x00000018039ec210 */ /* 0x000fe40007a1e004 */
[----:B------:R-:W-:-:S02]  /*12580*/  LOP3.LUT P6, RZ, R0, 0x400000, RZ, 0xc0, !PT ;  /* 0x0040000000ff7812 */ /* 0x000fc400078cc0ff */
[----:B------:R-:W-:Y:S02]  /*12590*/  @P4 LOP3.LUT R25, R25, 0x80000, RZ, 0xfc, !PT ;  /* 0x0008000019194812 */ /* 0x000fe400078efcff */
[----:B------:R-:W-:Y:S02]  /*125a0*/  @!P4 IADD3.X R163, R6, R36, R7, P0, P2 ;  /* 0x0000002406a3c210 */ /* 0x000fe400007e4407 */
[C---:B------:R-:W-:Y:S02]  /*125b0*/  ISETP.LT.OR P4, PT, R34.reuse, 0x59, !P3 ;  /* 0x000000592200780c */ /* 0x040fe40005f81670 */
[----:B------:R-:W-:Y:S02]  /*125c0*/  ISETP.LT.OR P3, PT, R34, 0x5a, !P3 ;  /* 0x0000005a2200780c */ /* 0x000fe40005f61670 */
[----:B------:R-:W-:Y:S02]  /*125d0*/  F2FP.SATFINITE.E4M3.F32.PACK_AB_MERGE_C R37, RZ, R170, RZ ;  /* 0x000000aaff25723e */ /* 0x000fe400048070ff */
[----:B------:R-:W-:-:S03]  /*125e0*/  LOP3.LUT P1, RZ, R32, 0x20000, RZ, 0xc0, !PT ;  /* 0x0002000020ff7812 */ /* 0x000fc6000782c0ff */
[----:B------:R1:W-:Y:S01]  /*125f0*/  @!P6 STG.E.U8 desc[UR14][R144.64+0x10], R37 ;  /* 0x000010259000e986 */ /* 0x0003e2000c10110e */
[----:B------:R-:W-:-:S03]  /*12600*/  F2FP.SATFINITE.E4M3.F32.PACK_AB_MERGE_C R169, RZ, R169, RZ ;  /* 0x000000a9ffa9723e */ /* 0x000fc600048070ff */
[----:B-1----:R-:W-:-:S04]  /*12610*/  @!P4 IADD3 R144, P0, P2, R3, R24, R4 ;  /* 0x000000180390c210 */ /* 0x002fc80007a1e004 */
[----:B------:R-:W-:Y:S02]  /*12620*/  @!P4 IADD3.X R145, R6, R36, R7, P0, P2 ;  /* 0x000000240691c210 */ /* 0x000fe400007e4407 */
[----:B------:R-:W-:-:S04]  /*12630*/  @!P3 IADD3 R170, P0, P2, R3, R24, R4 ;  /* 0x0000001803aab210 */ /* 0x000fc80007a1e004 */
[----:B------:R-:W-:Y:S02]  /*12640*/  @!P3 IADD3.X R173, R6, R36, R7, P0, P2 ;  /* 0x0000002406adb210 */ /* 0x000fe400007e4407 */
[----:B------:R-:W-:Y:S01]  /*12650*/  ISETP.GE.AND P0, PT, R35, 0x109, PT ;  /* 0x000001092300780c */ /* 0x000fe20003f06270 */
[----:B------:R1:W-:Y:S01]  /*12660*/  @!P1 STG.E.U8 desc[UR14][R142.64+0x11], R169 ;  /* 0x000011a98e009986 */ /* 0x0003e2000c10110e */
[----:B------:R-:W-:Y:S02]  /*12670*/  LOP3.LUT R25, R25, 0xfffbffff, RZ, 0xc0, !PT ;  /* 0xfffbffff19197812 */ /* 0x000fe400078ec0ff */
[----:B------:R-:W-:Y:S02]  /*12680*/  ISETP.LT.OR P1, PT, R34, 0x1, !P0 ;  /* 0x000000012200780c */ /* 0x000fe40004721670 */
[----:B------:R-:W-:Y:S02]  /*12690*/  LOP3.LUT P6, RZ, R32, 0x1000000, RZ, 0xc0, !PT ;  /* 0x0100000020ff7812 */ /* 0x000fe400078cc0ff */
[----:B------:R-:W-:-:S04]  /*126a0*/  @P4 LOP3.LUT R25, R25, 0x40000, RZ, 0xfc, !PT ;  /* 0x0004000019194812 */ /* 0x000fc800078efcff */
[----:B------:R-:W-:Y:S02]  /*126b0*/  LOP3.LUT R25, R25, 0xfffdffff, RZ, 0xc0, !PT ;  /* 0xfffdffff19197812 */ /* 0x000fe400078ec0ff */
[----:B------:R-:W-:Y:S02]  /*126c0*/  LOP3.LUT R0, R0, 0xffdfffff, RZ, 0xc0, !PT ;  /* 0xffdfffff00007812 */ /* 0x000fe400078ec0ff */
[----:B------:R-:W-:Y:S02]  /*126d0*/  @P3 LOP3.LUT R25, R25, 0x20000, RZ, 0xfc, !PT ;  /* 0x0002000019193812 */ /* 0x000fe400078efcff */
[----:B-1----:R-:W-:Y:S02]  /*126e0*/  @!P1 IADD3 R169, P2, P3, R3, R24, R2 ;  /* 0x0000001803a99210 */ /* 0x002fe40007b5e002 */
[----:B------:R-:W-:Y:S02]  /*126f0*/  @P6 LOP3.LUT R0, R0, 0x200000, RZ, 0xfc, !PT ;  /* 0x0020000000006812 */ /* 0x000fe400078efcff */
[----:B------:R-:W-:-:S02]  /*12700*/  LOP3.LUT P6, RZ, R25, 0x4, RZ, 0xc0, !PT ;  /* 0x0000000419ff7812 */ /* 0x000fc400078cc0ff */
[----:B------:R-:W-:Y:S02]  /*12710*/  @!P1 IADD3.X R172, R6, R36, R5, P2, P3 ;  /* 0x0000002406ac9210 */ /* 0x000fe400017e6405 */
[----:B0-----:R-:W-:Y:S02]  /*12720*/  @!P5 IADD3 R26, P2, R114, R26, RZ ;  /* 0x0000001a721ad210 */ /* 0x001fe40007f5e0ff */
[----:B------:R-:W-:-:S03]  /*12730*/  F2FP.SATFINITE.E4M3.F32.PACK_AB_MERGE_C R168, RZ, R168, RZ ;  /* 0x000000a8ffa8723e */ /* 0x000fc600048070ff */
[----:B------:R-:W-:-:S05]  /*12740*/  @!P5 IMAD.X R27, R116, 0x1, R27, P2 ;  /* 0x00000001741bd824 */ /* 0x000fca00010e061b */
[----:B------:R0:W-:Y:S01]  /*12750*/  @!P5 STG.E.U8 desc[UR14][R26.64+0x10], R168 ;  /* 0x000010a81a00d986 */ /* 0x0001e2000c10110e */
[----:B------:R-:W-:Y:S01]  /*12760*/  ISETP.LT.OR P4, PT, R34, 0x2, !P0 ;  /* 0x000000022200780c */ /* 0x000fe20004781670 */
[----:B0-----:R-:W0:-:S12]  /*12770*/  @!P6 LDC.64 R26, c[0x0][0x5c0] ;  /* 0x00017000ff1aeb82 */ /* 0x001e180000000a00 */
[----:B------:R-:W-:-:S04]  /*12780*/  @!P4 IADD3 R167, P2, P3, R3, R24, R2 ;  /* 0x0000001803a7c210 */ /* 0x000fc80007b5e002 */
[----:B------:R-:W-:Y:S02]  /*12790*/  @!P4 IADD3.X R171, R6, R36, R5, P2, P3 ;  /* 0x0000002406abc210 */ /* 0x000fe400017e6405 */
[----:B------:R-:W-:Y:S02]  /*127a0*/  F2FP.SATFINITE.E4M3.F32.PACK_AB_MERGE_C R23, RZ, R23, RZ ;  /* 0x00000017ff17723e */ /* 0x000fe400048070ff */
[----:B------:R-:W-:Y:S02]  /*127b0*/  ISETP.LT.OR P5, PT, R34, 0x9, !P0 ;  /* 0x000000092200780c */ /* 0x000fe400047a1670 */
[----:B0-----:R-:W-:-:S05]  /*127c0*/  @!P6 IADD3 R26, P2, R87, R26, RZ ;  /* 0x0000001a571ae210 */ /* 0x001fca0007f5e0ff */
[----:B------:R-:W-:-:S05]  /*127d0*/  @!P6 IMAD.X R27, R101, 0x1, R27, P2 ;  /* 0x00000001651be824 */ /* 0x000fca00010e061b */
[----:B------:R-:W-:Y:S01]  /*127e0*/  @!P6 STG.E.U8 desc[UR14][R26.64+0x11], R23 ;  /* 0x000011171a00e986 */ /* 0x000fe2000c10110e */
[----:B------:R-:W-:Y:S02]  /*127f0*/  ISETP.LT.OR P6, PT, R34, 0xa, !P0 ;  /* 0x0000000a2200780c */ /* 0x000fe400047c1670 */
[----:B------:R-:W-:-:S04]  /*12800*/  @!P5 IADD3 R166, P3, P4, R3, R24, R2 ;  /* 0x0000001803a6d210 */ /* 0x000fc80007c7e002 */
[----:B------:R-:W-:-:S07]  /*12810*/  @!P5 IADD3.X R168, R6, R36, R5, P3, P4 ;  /* 0x0000002406a8d210 */ /* 0x000fce0001fe8405 */
[----:B------:R-:W-:-:S04]  /*12820*/  @!P6 IADD3 R143, P2, P3, R3, R24, R2 ;  /* 0x00000018038fe210 */ /* 0x000fc80007b5e002 */
[----:B------:R-:W-:Y:S02]  /*12830*/  @!P6 IADD3.X R142, R6, R36, R5, P2, P3 ;  /* 0x00000024068ee210 */ /* 0x000fe400017e6405 */
[----:B------:R-:W-:Y:S02]  /*12840*/  ISETP.LT.OR P6, PT, R34, 0x11, !P0 ;  /* 0x000000112200780c */ /* 0x000fe400047c1670 */
[----:B------:R-:W-:-:S11]  /*12850*/  LOP3.LUT P4, RZ, R25, 0x10, RZ, 0xc0, !PT ;  /* 0x0000001019ff7812 */ /* 0x000fd6000788c0ff */
[----:B------:R-:W-:-:S04]  /*12860*/  @!P6 IADD3 R139, P2, P3, R3, R24, R2 ;  /* 0x00000018038be210 */ /* 0x000fc80007b5e002 */
[----:B------:R-:W-:Y:S02]  /*12870*/  @!P6 IADD3.X R138, R6, R36, R5, P2, P3 ;  /* 0x00000024068ae210 */ /* 0x000fe400017e6405 */
[----:B------:R-:W-:Y:S02]  /*12880*/  LOP3.LUT P6, RZ, R0, 0x200000, RZ, 0xc0, !PT ;  /* 0x0020000000ff7812 */ /* 0x000fe400078cc0ff */
[----:B------:R-:W-:Y:S02]  /*12890*/  LOP3.LUT P1, RZ, R32, 0x800000, RZ, 0xc0, !PT ;  /* 0x0080000020ff7812 */ /* 0x000fe4000782c0ff */
[----:B------:R-:W-:Y:S02]  /*128a0*/  F2FP.SATFINITE.E4M3.F32.PACK_AB_MERGE_C R22, RZ, R22, RZ ;  /* 0x00000016ff16723e */ /* 0x000fe400048070ff */
[----:B------:R-:W-:-:S07]  /*128b0*/  F2FP.SATFINITE.E4M3.F32.PACK_AB_MERGE_C R21, RZ, R21, RZ ;  /* 0x00000015ff15723e */ /* 0x000fce00048070ff */
[----:B------:R0:W-:Y:S01]  /*128c0*/  @!P6 STG.E.U8 desc[UR14][R146.64+0x18], R22 ;  /* 0x000018169200e986 */ /* 0x0001e2000c10110e */
[----:B------:R-:W-:-:S03]  /*128d0*/  ISETP.LT.OR P6, PT, R34, 0x12, !P0 ;  /* 0x000000122200780c */ /* 0x000fc600047c1670 */
[----:B------:R-:W-:Y:S01]  /*128e0*/  @!P1 STG.E.U8 desc[UR14][R136.64+0x19], R21 ;  /* 0x0000191588009986 */ /* 0x000fe2000c10110e */
[----:B------:R-:W-:Y:S01]  /*128f0*/  ISETP.LT.OR P1, PT, R34, 0x19, !P0 ;  /* 0x000000192200780c */ /* 0x000fe20004721670 */
[----:B0-----:R-:W0:Y:S08]  /*12900*/  @!P4 LDC.64 R22, c[0x0][0x5c0] ;  /* 0x00017000ff16cb82 */ /* 0x001e300000000a00 */
[----:B------:R-:W-:-:S04]  /*12910*/  @!P6 IADD3 R129, P3, P2, R3, R24, R2 ;  /* 0x000000180381e210 */ /* 0x000fc80007a7e002 */
[C-C-:B------:R-:W-:Y:S02]  /*12920*/  @!P6 IADD3.X R128, R6.reuse, R36, R5.reuse, P3, P2 ;  /* 0x000000240680e210 */ /* 0x140fe40001fe4405 */
[----:B------:R-:W-:Y:S02]  /*12930*/  @!P1 IADD3 R127, P3, P2, R3, R24, R2 ;  /* 0x00000018037f9210 */ /* 0x000fe40007a7e002 */
[----:B------:R-:W-:Y:S02]  /*12940*/  LOP3.LUT P5, RZ, R25, 0x20, RZ, 0xc0, !PT ;  /* 0x0000002019ff7812 */ /* 0x000fe400078ac0ff */
[----:B------:R-:W-:Y:S02]  /*12950*/  @!P1 IADD3.X R121, R6, R36, R5, P3, P2 ;  /* 0x0000002406799210 */ /* 0x000fe40001fe4405 */
[----:B------:R-:W-:Y:S02]  /*12960*/  F2FP.SATFINITE.E4M3.F32.PACK_AB_MERGE_C R20, RZ, R20, RZ ;  /* 0x00000014ff14723e */ /* 0x000fe400048070ff */
[----:B0-----:R-:W-:-:S05]  /*12970*/  @!P4 IADD3 R22, P2, R33, R22, RZ ;  /* 0x000000162116c210 */ /* 0x001fca0007f5e0ff */
[----:B------:R-:W-:Y:S01]  /*12980*/  @!P4 IMAD.X R23, R92, 0x1, R23, P2 ;  /* 0x000000015c17c824 */ /* 0x000fe200010e0617 */
[----:B------:R-:W-:-:S04]  /*12990*/  LOP3.LUT P6, RZ, R0, 0x1, RZ, 0xc0, !PT ;  /* 0x0000000100ff7812 */ /* 0x000fc800078cc0ff */
[----:B------:R0:W-:Y:S01]  /*129a0*/  @!P4 STG.E.U8 desc[UR14][R22.64+0x18], R20 ;  /* 0x000018141600c986 */ /* 0x0001e2000c10110e */
[----:B------:R-:W-:Y:S01]  /*129b0*/  LOP3.LUT R0, R0, 0xffefffff, RZ, 0xc0, !PT ;  /* 0xffefffff00007812 */ /* 0x000fe200078ec0ff */
[----:B0-----:R-:W0:Y:S07]  /*129c0*/  @!P5 LDC.64 R20, c[0x0][0x5c0] ;  /* 0x00017000ff14db82 */ /* 0x001e2e0000000a00 */
[----:B------:R-:W-:Y:S02]  /*129d0*/  @P6 LOP3.LUT R0, R0, 0x100000, RZ, 0xfc, !PT ;  /* 0x0010000000006812 */ /* 0x000fe400078efcff */
[----:B------:R-:W-:-:S02]  /*129e0*/  ISETP.LT.OR P6, PT, R34, 0x1a, !P0 ;  /* 0x0000001a2200780c */ /* 0x000fc400047c1670 */
[----:B------:R-:W-:-:S11]  /*129f0*/  F2FP.SATFINITE.E4M3.F32.PACK_AB_MERGE_C R19, RZ, R19, RZ ;  /* 0x00000013ff13723e */ /* 0x000fd600048070ff */
[----:B------:R-:W-:Y:S02]  /*12a00*/  @!P6 IADD3 R120, P3, P2, R3, R24, R2 ;  /* 0x000000180378e210 */ /* 0x000fe40007a7e002 */
[----:B0-----:R-:W-:Y:S02]  /*12a10*/  @!P5 IADD3 R20, P4, R86, R20, RZ ;  /* 0x000000145614d210 */ /* 0x001fe40007f9e0ff */
[----:B------:R-:W-:Y:S02]  /*12a20*/  @!P6 IADD3.X R116, R6, R36, R5, P3, P2 ;  /* 0x000000240674e210 */ /* 0x000fe40001fe4405 */
[----:B------:R-:W-:Y:S01]  /*12a30*/  ISETP.LT.OR P6, PT, R34, 0x21, !P0 ;  /* 0x000000212200780c */ /* 0x000fe200047c1670 */
[----:B------:R-:W-:-:S05]  /*12a40*/  @!P5 IMAD.X R21, R100, 0x1, R21, P4 ;  /* 0x000000016415d824 */ /* 0x000fca00020e0615 */
[----:B------:R0:W-:Y:S01]  /*12a50*/  @!P5 STG.E.U8 desc[UR14][R20.64+0x19], R19 ;  /* 0x000019131400d986 */ /* 0x0001e2000c10110e */
[----:B------:R-:W-:-:S06]  /*12a60*/  ISETP.LT.OR P5, PT, R34, 0x22, !P0 ;  /* 0x000000222200780c */ /* 0x000fcc00047a1670 */
[----:B------:R-:W-:-:S04]  /*12a70*/  @!P6 IADD3 R115, P3, P2, R3, R24, R2 ;  /* 0x000000180373e210 */ /* 0x000fc80007a7e002 */
[----:B------:R-:W-:-:S03]  /*12a80*/  @!P6 IADD3.X R114, R6, R36, R5, P3, P2 ;  /* 0x000000240672e210 */ /* 0x000fc60001fe4405 */
[----:B------:R-:W-:-:S04]  /*12a90*/  @!P5 IADD3 R103, P3, P2, R3, R24, R2 ;  /* 0x000000180367d210 */ /* 0x000fc80007a7e002 */
[----:B------:R-:W-:Y:S02]  /*12aa0*/  @!P5 IADD3.X R22, R6, R36, R5, P3, P2 ;  /* 0x000000240616d210 */ /* 0x000fe40001fe4405 */
[----:B------:R-:W-:Y:S02]  /*12ab0*/  ISETP.LT.OR P5, PT, R34, 0x29, !P0 ;  /* 0x000000292200780c */ /* 0x000fe400047a1670 */
[----:B------:R-:W-:-:S11]  /*12ac0*/  LOP3.LUT P6, RZ, R0, 0x100000, RZ, 0xc0, !PT ;  /* 0x0010000000ff7812 */ /* 0x000fd600078cc0ff */
[----:B0-----:R-:W-:-:S04]  /*12ad0*/  @!P5 IADD3 R20, P3, P2, R3, R24, R2 ;  /* 0x000000180314d210 */ /* 0x001fc80007a7e002 */
[----:B------:R-:W-:Y:S02]  /*12ae0*/  @!P5 IADD3.X R21, R6, R36, R5, P3, P2 ;  /* 0x000000240615d210 */ /* 0x000fe40001fe4405 */
[----:B------:R-:W-:Y:S02]  /*12af0*/  ISETP.LT.OR P5, PT, R34, 0x2a, !P0 ;  /* 0x0000002a2200780c */ /* 0x000fe400047a1670 */
[----:B------:R-:W-:Y:S02]  /*12b00*/  LOP3.LUT P4, RZ, R25, 0x4000000, RZ, 0xc0, !PT ;  /* 0x0400000019ff7812 */ /* 0x000fe4000788c0ff */
[----:B------:R-:W-:Y:S02]  /*12b10*/  LOP3.LUT P1, RZ, R32, 0x80000000, RZ, 0xc0, !PT ;  /* 0x8000000020ff7812 */ /* 0x000fe4000782c0ff */
[----:B------:R-:W-:Y:S02]  /*12b20*/  F2FP.SATFINITE.E4M3.F32.PACK_AB_MERGE_C R18, RZ, R18, RZ ;  /* 0x00000012ff12723e */ /* 0x000fe400048070ff */
[----:B------:R-:W-:-:S05]  /*12b30*/  F2FP.SATFINITE.E4M3.F32.PACK_AB_MERGE_C R17, RZ, R17, RZ ;  /* 0x00000011ff11723e */ /* 0x000fca00048070ff */
[----:B------:R-:W-:Y:S01]  /*12b40*/  @!P5 IADD3 R23, P3, P2, R3, R24, R2 ;  /* 0x000000180317d210 */ /* 0x000fe20007a7e002 */
[----:B------:R0:W-:Y:S03]  /*12b50*/  @!P6 STG.E.U8 desc[UR14][R134.64+0x20], R18 ;  /* 0x000020128600e986 */ /* 0x0001e6000c10110e */
[----:B------:R-:W-:Y:S02]  /*12b60*/  @!P5 IADD3.X R26, R6, R36, R5, P3, P2 ;  /* 0x00000024061ad210 */ /* 0x000fe40001fe4405 */
[----:B------:R-:W-:Y:S01]  /*12b70*/  LOP3.LUT P5, RZ, R0, 0x100, RZ, 0xc0, !PT ;  /* 0x0000010000ff7812 */ /* 0x000fe200078ac0ff */
[----:B------:R-:W-:Y:S01]  /*12b80*/  @!P1 STG.E.U8 desc[UR14][R118.64+0x21], R17 ;  /* 0x0000211176009986 */ /* 0x000fe2000c10110e */
[----:B------:R-:W-:Y:S01]  /*12b90*/  ISETP.LT.OR P1, PT, R34, 0x31, !P0 ;  /* 0x000000312200780c */ /* 0x000fe20004721670 */
[----:B0-----:R-:W0:Y:S01]  /*12ba0*/  @!P4 LDC.64 R18, c[0x0][0x5c0] ;  /* 0x00017000ff12cb82 */ /* 0x001e220000000a00 */
[----:B------:R-:W-:-:S09]  /*12bb0*/  LOP3.LUT R0, R0, 0xfff7ffff, RZ, 0xc0, !PT ;  /* 0xfff7ffff00007812 */ /* 0x000fd200078ec0ff */
[----:B------:R-:W-:Y:S02]  /*12bc0*/  @P5 LOP3.LUT R0, R0, 0x80000, RZ, 0xfc, !PT ;  /* 0x0008000000005812 */ /* 0x000fe400078efcff */
[----:B------:R-:W-:Y:S02]  /*12bd0*/  @!P1 IADD3 R27, P3, P2, R3, R24, R2 ;  /* 0x00000018031b9210 */ /* 0x000fe40007a7e002 */
[----:B------:R-:W-:Y:S02]  /*12be0*/  LOP3.LUT R0, R0, 0xfffbffff, RZ, 0xc0, !PT ;  /* 0xfffbffff00007812 */ /* 0x000fe400078ec0ff */
[----:B------:R-:W-:Y:S02]  /*12bf0*/  @!P1 IADD3.X R33, R6, R36, R5, P3, P2 ;  /* 0x0000002406219210 */ /* 0x000fe40001fe4405 */
[----:B------:R-:W-:Y:S02]  /*12c00*/  @P1 LOP3.LUT R0, R0, 0x40000, RZ, 0xfc, !PT ;  /* 0x0004000000001812 */ /* 0x000fe400078efcff */
[----:B------:R-:W-:-:S02]  /*12c10*/  LOP3.LUT P1, RZ, R25, 0x8000000, RZ, 0xc0, !PT ;  /* 0x0800000019ff7812 */ /* 0x000fc4000782c0ff */
[----:B------:R-:W-:Y:S02]  /*12c20*/  F2FP.SATFINITE.E4M3.F32.PACK_AB_MERGE_C R16, RZ, R16, RZ ;  /* 0x00000010ff10723e */ /* 0x000fe400048070ff */
[----:B0-----:R-:W-:-:S05]  /*12c30*/  @!P4 IADD3 R18, P2, R117, R18, RZ ;  /* 0x000000127512c210 */ /* 0x001fca0007f5e0ff */
[----:B------:R-:W-:-:S05]  /*12c40*/  @!P4 IMAD.X R19, R122, 0x1, R19, P2 ;  /* 0x000000017a13c824 */ /* 0x000fca00010e0613 */
[----:B------:R0:W-:Y:S02]  /*12c50*/  @!P4 STG.E.U8 desc[UR14][R18.64+0x20], R16 ;  /* 0x000020101200c986 */ /* 0x0001e4000c10110e */
[----:B0-----:R-:W0:Y:S01]  /*12c60*/  @!P1 LDC.64 R16, c[0x0][0x5c0] ;  /* 0x00017000ff109b82 */ /* 0x001e220000000a00 */
[C---:B------:R-:W-:Y:S02]  /*12c70*/  ISETP.LT.OR P6, PT, R34.reuse, 0x32, !P0 ;  /* 0x000000322200780c */ /* 0x040fe400047c1670 */
[----:B------:R-:W-:Y:S02]  /*12c80*/  F2FP.SATFINITE.E4M3.F32.PACK_AB_MERGE_C R15, RZ, R15, RZ ;  /* 0x0000000fff0f723e */ /* 0x000fe400048070ff */
[----:B------:R-:W-:Y:S02]  /*12c90*/  ISETP.LT.OR P5, PT, R34, 0x39, !P0 ;  /* 0x000000392200780c */ /* 0x000fe400047a1670 */
[----:B0-----:R-:W-:-:S05]  /*12ca0*/  @!P1 IADD3 R16, P4, R123, R16, RZ ;  /* 0x000000107b109210 */ /* 0x001fca0007f9e0ff */
[----:B------:R-:W-:Y:S02]  /*12cb0*/  @!P1 IMAD.X R17, R126, 0x1, R17, P4 ;  /* 0x000000017e119824 */ /* 0x000fe400020e0611 */
[----:B------:R-:W-:-:S03]  /*12cc0*/  @!P6 IADD3 R35, P3, P2, R3, R24, R2 ;  /* 0x000000180323e210 */ /* 0x000fc60007a7e002 */
[----:B------:R0:W-:Y:S01]  /*12cd0*/  @!P1 STG.E.U8 desc[UR14][R16.64+0x21], R15 ;  /* 0x0000210f10009986 */ /* 0x0001e2000c10110e */
[C---:B------:R-:W-:Y:S02]  /*12ce0*/  ISETP.LT.OR P1, PT, R34.reuse, 0x3a, !P0 ;  /* 0x0000003a2200780c */ /* 0x040fe40004721670 */
[----:B------:R-:W-:Y:S02]  /*12cf0*/  ISETP.LT.OR P4, PT, R34, 0x41, !P0 ;  /* 0x000000412200780c */ /* 0x000fe40004781670 */
[----:B------:R-:W-:Y:S02]  /*12d00*/  @!P6 IADD3.X R37, R6, R36, R5, P3, P2 ;  /* 0x000000240625e210 */ /* 0x000fe40001fe4405 */
[----:B------:R-:W-:-:S04]  /*12d10*/  @!P5 IADD3 R18, P3, P2, R3, R24, R2 ;  /* 0x000000180312d210 */ /* 0x000fc80007a7e002 */
[----:B------:R-:W-:-:S03]  /*12d20*/  @!P5 IADD3.X R19, R6, R36, R5, P3, P2 ;  /* 0x000000240613d210 */ /* 0x000fc60001fe4405 */
[----:B------:R-:W-:-:S04]  /*12d30*/  @!P1 IADD3 R86, P3, P2, R3, R24, R2 ;  /* 0x0000001803569210 */ /* 0x000fc80007a7e002 */
[----:B------:R-:W-:Y:S02]  /*12d40*/  @!P1 IADD3.X R87, R6, R36, R5, P3, P2 ;  /* 0x0000002406579210 */ /* 0x000fe40001fe4405 */
[----:B0-----:R-:W-:-:S04]  /*12d50*/  @!P4 IADD3 R16, P3, P2, R3, R24, R2 ;  /* 0x000000180310c210 */ /* 0x001fc80007a7e002 */
[----:B------:R-:W-:Y:S02]  /*12d60*/  @!P4 IADD3.X R17, R6, R36, R5, P3, P2 ;  /* 0x000000240611c210 */ /* 0x000fe40001fe4405 */
[----:B------:R-:W-:Y:S02]  /*12d70*/  ISETP.LT.OR P2, PT, R34, 0x42, !P0 ;  /* 0x000000422200780c */ /* 0x000fe40004741670 */
[C---:B------:R-:W-:Y:S02]  /*12d80*/  LOP3.LUT P6, RZ, R0.reuse, 0x40, RZ, 0xc0, !PT ;  /* 0x0000004000ff7812 */ /* 0x040fe400078cc0ff */
[C---:B------:R-:W-:Y:S02]  /*12d90*/  LOP3.LUT P5, RZ, R0.reuse, 0x80000, RZ, 0xc0, !PT ;  /* 0x0008000000ff7812 */ /* 0x040fe400078ac0ff */
[----:B------:R-:W-:-:S07]  /*12da0*/  LOP3.LUT R0, R0, 0xffff7fff, RZ, 0xc0, !PT ;  /* 0xffff7fff00007812 */ /* 0x000fce00078ec0ff */
[----:B------:R-:W-:Y:S02]  /*12db0*/  @!P2 IADD3 R90, P4, P3, R3, R24, R2 ;  /* 0x00000018035aa210 */ /* 0x000fe40007b9e002 */
[----:B------:R-:W-:Y:S02]  /*12dc0*/  @P2 LOP3.LUT R0, R0, 0x8000, RZ, 0xfc, !PT ;  /* 0x0000800000002812 */ /* 0x000fe400078efcff */
[----:B------:R-:W-:Y:S02]  /*12dd0*/  @!P2 IADD3.X R91, R6, R36, R5, P4, P3 ;  /* 0x00000024065ba210 */ /* 0x000fe400027e6405 */
[----:B------:R-:W-:Y:S02]  /*12de0*/  LOP3.LUT P2, RZ, R32, 0x1, RZ, 0xc0, !PT ;  /* 0x0000000120ff7812 */ /* 0x000fe4000784c0ff */
[----:B------:R-:W-:-:S05]  /*12df0*/  F2FP.SATFINITE.E4M3.F32.PACK_AB_MERGE_C R14, RZ, R14, RZ ;  /* 0x0000000eff0e723e */ /* 0x000fca00048070ff */
[----:B------:R0:W-:Y:S01]  /*12e00*/  @!P5 STG.E.U8 desc[UR14][R132.64+0x28], R14 ;  /* 0x0000280e8400d986 */ /* 0x0001e2000c10110e */
[----:B------:R-:W-:-:S05]  /*12e10*/  ISETP.LT.OR P3, PT, R34, 0x49, !P0 ;  /* 0x000000492200780c */ /* 0x000fca0004761670 */
[----:B0-----:R-:W0:Y:S08]  /*12e20*/  @!P2 LDC.64 R14, c[0x0][0x5c0] ;  /* 0x00017000ff0eab82 */ /* 0x001e300000000a00 */
[----:B------:R-:W-:-:S04]  /*12e30*/  @!P3 IADD3 R92, P5, P4, R3, R24, R2 ;  /* 0x00000018035cb210 */ /* 0x000fc80007cbe002 */
[----:B------:R-:W-:Y:S02]  /*12e40*/  @!P3 IADD3.X R93, R6, R36, R5, P5, P4 ;  /* 0x00000024065db210 */ /* 0x000fe40002fe8405 */
[----:B------:R-:W-:Y:S02]  /*12e50*/  LOP3.LUT P1, RZ, R25, 0x80000000, RZ, 0xc0, !PT ;  /* 0x8000000019ff7812 */ /* 0x000fe4000782c0ff */
[----:B------:R-:W-:Y:S02]  /*12e60*/  F2FP.SATFINITE.E4M3.F32.PACK_AB_MERGE_C R13, RZ, R13, RZ ;  /* 0x0000000dff0d723e */ /* 0x000fe400048070ff */
[----:B0-----:R-:W-:-:S05]  /*12e70*/  @!P2 IADD3 R14, P4, R124, R14, RZ ;  /* 0x0000000e7c0ea210 */ /* 0x001fca0007f9e0ff */
[----:B------:R-:W-:Y:S01]  /*12e80*/  @!P2 IMAD.X R15, R125, 0x1, R15, P4 ;  /* 0x000000017d0fa824 */ /* 0x000fe200020e060f */
[----:B------:R-:W-:Y:S02]  /*12e90*/  ISETP.LT.OR P4, PT, R34, 0x4a, !P0 ;  /* 0x0000004a2200780c */ /* 0x000fe40004781670 */
[----:B------:R-:W-:Y:S01]  /*12ea0*/  F2FP.SATFINITE.E4M3.F32.PACK_AB_MERGE_C R12, RZ, R12, RZ ;  /* 0x0000000cff0c723e */ /* 0x000fe200048070ff */
[----:B------:R-:W-:Y:S04]  /*12eb0*/  @!P6 STG.E.U8 desc[UR14][R112.64+0x29], R13 ;  /* 0x0000290d7000e986 */ /* 0x000fe8000c10110e */
[----:B------:R0:W-:Y:S06]  /*12ec0*/  @!P2 STG.E.U8 desc[UR14][R14.64+0x28], R12 ;  /* 0x0000280c0e00a986 */ /* 0x0001ec000c10110e */
[----:B------:R-:W-:Y:S01]  /*12ed0*/  @!P4 IADD3 R100, P6, P5, R3, R24, R2 ;  /* 0x000000180364c210 */ /* 0x000fe20007dde002 */
[----:B0-----:R-:W0:Y:S03]  /*12ee0*/  @!P1 LDC.64 R12, c[0x0][0x5c0] ;  /* 0x00017000ff0c9b82 */ /* 0x001e260000000a00 */
[----:B------:R-:W-:-:S02]  /*12ef0*/  @!P4 IADD3.X R101, R6, R36, R5, P6, P5 ;  /* 0x000000240665c210 */ /* 0x000fc400037ea405 */
[----:B------:R-:W-:Y:S02]  /*12f00*/  ISETP.LT.OR P5, PT, R34, 0x51, !P0 ;  /* 0x000000512200780c */ /* 0x000fe400047a1670 */
[----:B------:R-:W-:-:S04]  /*12f10*/  LOP3.LUT R0, R0, 0xffffdfff, RZ, 0xc0, !PT ;  /* 0xffffdfff00007812 */ /* 0x000fc800078ec0ff */
[----:B------:R-:W-:-:S07]  /*12f20*/  @P3 LOP3.LUT R0, R0, 0x2000, RZ, 0xfc, !PT ;  /* 0x0000200000003812 */ /* 0x000fce00078efcff */
[----:B------:R-:W-:-:S04]  /*12f30*/  @!P5 IADD3 R15, P3, P6, R3, R24, R2 ;  /* 0x00000018030fd210 */ /* 0x000fc80007e7e002 */
[----:B------:R-:W-:Y:S02]  /*12f40*/  @!P5 IADD3.X R14, R6, R36, R5, P3, P6 ;  /* 0x00000024060ed210 */ /* 0x000fe40001fec405 */
[----:B------:R-:W-:Y:S02]  /*12f50*/  ISETP.LT.OR P6, PT, R34, 0x52, !P0 ;  /* 0x000000522200780c */ /* 0x000fe400047c1670 */
[----:B------:R-:W-:Y:S02]  /*12f60*/  LOP3.LUT R0, R0, 0xfffeffff, RZ, 0xc0, !PT ;  /* 0xfffeffff00007812 */ /* 0x000fe400078ec0ff */
[----:B0-----:R-:W-:Y:S02]  /*12f70*/  @!P1 IADD3 R12, P2, R130, R12, RZ ;  /* 0x0000000c820c9210 */ /* 0x001fe40007f5e0ff */
[----:B------:R-:W-:Y:S02]  /*12f80*/  @P4 LOP3.LUT R0, R0, 0x10000, RZ, 0xfc, !PT ;  /* 0x0001000000004812 */ /* 0x000fe400078efcff */
[----:B------:R-:W-:Y:S01]  /*12f90*/  F2FP.SATFINITE.E4M3.F32.PACK_AB_MERGE_C R113, RZ, R11, RZ ;  /* 0x0000000bff71723e */ /* 0x000fe200048070ff */
[----:B------:R-:W-:Y:S01]  /*12fa0*/  @!P1 IMAD.X R13, R141, 0x1, R13, P2 ;  /* 0x000000018d0d9824 */ /* 0x000fe200010e060d */
[----:B------:R-:W-:-:S04]  /*12fb0*/  LOP3.LUT R0, R0, 0xfffdffff, RZ, 0xc0, !PT ;  /* 0xfffdffff00007812 */ /* 0x000fc800078ec0ff */
[----:B------:R0:W-:Y:S01]  /*12fc0*/  @!P1 STG.E.U8 desc[UR14][R12.64+0x29], R113 ;  /* 0x000029710c009986 */ /* 0x0001e2000c10110e */
[----:B------:R-:W-:Y:S02]  /*12fd0*/  @P5 LOP3.LUT R0, R0, 0x20000, RZ, 0xfc, !PT ;  /* 0x0002000000005812 */ /* 0x000fe400078efcff */
[----:B------:R-:W-:Y:S02]  /*12fe0*/  P2R R102, PR, RZ, 0x40 ;  /* 0x00000040ff667803 */ /* 0x000fe40000000000 */
[----:B0-----:R-:W-:-:S04]  /*12ff0*/  @!P6 IADD3 R13, P1, P2, R3, R24, R2 ;  /* 0x00000018030de210 */ /* 0x001fc80007a3e002 */
[----:B------:R-:W-:Y:S02]  /*13000*/  @!P6 IADD3.X R12, R6, R36, R5, P1, P2 ;  /* 0x00000024060ce210 */ /* 0x000fe40000fe4405 */
[----:B------:R-:W-:Y:S02]  /*13010*/  LOP3.LUT P6, RZ, R0, 0x800, RZ, 0xc0, !PT ;  /* 0x0000080000ff7812 */ /* 0x000fe400078cc0ff */
[----:B------:R-:W-:-:S11]  /*13020*/  F2FP.SATFINITE.E4M3.F32.PACK_AB_MERGE_C R10, RZ, R10, RZ ;  /* 0x0000000aff0a723e */ /* 0x000fd600048070ff */
[----:B------:R4:W-:Y:S02]  /*13030*/  @!P6 STG.E.U8 desc[UR14][R110.64+0x30], R10 ;  /* 0x0000300a6e00e986 */ /* 0x0009e4000c10110e */
[----:B----4-:R-:W-:Y:S02]  /*13040*/  FMUL R110, R224, UR20 ;  /* 0x00000014e06e7c20 */ /* 0x010fe40008400000 */
[----:B------:R-:W4:Y:S01]  /*13050*/  LDL.LU R224, [R1+0x18] ;  /* 0x0000180001e07983 */ /* 0x000f220000300800 */
[----:B------:R-:W-:Y:S01]  /*13060*/  LOP3.LUT P5, RZ, R0, 0x400, RZ, 0xc0, !PT ;  /* 0x0000040000ff7812 */ /* 0x000fe200078ac0ff */
[----:B------:R-:W-:Y:S01]  /*13070*/  FMUL R9, R9, UR20 ;  /* 0x0000001409097c20 */ /* 0x000fe20008400000 */
[----:B------:R-:W-:-:S04]  /*13080*/  LOP3.LUT P4, RZ, R25, 0x40000000, RZ, 0xc0, !PT ;  /* 0x4000000019ff7812 */ /* 0x000fc8000788c0ff */
[----:B------:R-:W-:-:S07]  /*13090*/  F2FP.SATFINITE.E4M3.F32.PACK_AB_MERGE_C R117, RZ, R9, RZ ;  /* 0x00000009ff75723e */ /* 0x000fce00048070ff */
[----:B------:R3:W-:Y:S02]  /*130a0*/  @!P5 STG.E.U8 desc[UR14][R106.64+0x31], R117 ;  /* 0x000031756a00d986 */ /* 0x0007e4000c10110e */
[----:B------:R-:W0:Y:S01]  /*130b0*/  @!P4 LDC.64 R10, c[0x0][0x5c0] ;  /* 0x00017000ff0acb82 */ /* 0x000e220000000a00 */
[----:B---3--:R-:W-:-:S05]  /*130c0*/  FMUL R106, R222, UR20 ;  /* 0x00000014de6a7c20 */ /* 0x008fca0008400000 */
[----:B------:R-:W-:Y:S01]  /*130d0*/  F2FP.SATFINITE.E4M3.F32.PACK_AB_MERGE_C R111, RZ, R106, RZ ;  /* 0x0000006aff6f723e */ /* 0x000fe200048070ff */
[----:B------:R-:W-:Y:S02]  /*130e0*/  FMUL R106, R225, UR20 ;  /* 0x00000014e16a7c20 */ /* 0x000fe40008400000 */
[----:B------:R-:W3:Y:S01]  /*130f0*/  LDL.LU R225, [R1+0x1c] ;  /* 0x00001c0001e17983 */ /* 0x000ee20000300800 */
[----:B------:R-:W-:-:S03]  /*13100*/  FMUL R8, R8, UR20 ;  /* 0x0000001408087c20 */ /* 0x000fc60008400000 */
[----:B------:R-:W3:Y:S01]  /*13110*/  LDL.LU R222, [R1+0x20] ;  /* 0x0000200001de7983 */ /* 0x000ee20000300800 */
[----:B0-----:R-:W-:Y:S02]  /*13120*/  @!P4 IADD3 R10, P5, R149, R10, RZ ;  /* 0x0000000a950ac210 */ /* 0x001fe40007fbe0ff */
[----:B------:R-:W-:-:S03]  /*13130*/  F2FP.SATFINITE.E4M3.F32.PACK_AB_MERGE_C R113, RZ, R8, RZ ;  /* 0x00000008ff71723e */ /* 0x000fc600048070ff */
[----:B------:R-:W-:-:S05]  /*13140*/  @!P4 IMAD.X R11, R154, 0x1, R11, P5 ;  /* 0x000000019a0bc824 */ /* 0x000fca00028e060b */
[----:B------:R2:W-:Y:S02]  /*13150*/  @!P4 STG.E.U8 desc[UR14][R10.64+0x30], R113 ;  /* 0x000030710a00c986 */ /* 0x0005e4000c10110e */
[----:B--2---:R-:W-:Y:S02]  /*13160*/  FMUL R11, R226, UR20 ;  /* 0x00000014e20b7c20 */ /* 0x004fe40008400000 */
[----:B------:R-:W2:Y:S01]  /*13170*/  LDL.LU R226, [R1+0x24] ;  /* 0x0000240001e27983 */ /* 0x000ea20000300800 */
[----:B------:R-:W-:Y:S02]  /*13180*/  P2R R112, PR, RZ, 0x1 ;  /* 0x00000001ff707803 */ /* 0x000fe40000000000 */
[----:B------:R-:W-:-:S13]  /*13190*/  LOP3.LUT P0, RZ, R25, 0x20000000, RZ, 0xc0, !PT ;  /* 0x2000000019ff7812 */ /* 0x000fda000780c0ff */
[----:B------:R-:W0:Y:S01]  /*131a0*/  @!P0 LDC.64 R8, c[0x0][0x5c0] ;  /* 0x00017000ff088b82 */ /* 0x000e220000000a00 */
[----:B------:R-:W-:Y:S02]  /*131b0*/  LOP3.LUT P1, RZ, R25, 0x10000000, RZ, 0xc0, !PT ;  /* 0x1000000019ff7812 */ /* 0x000fe4000782c0ff */
[----:B------:R-:W-:Y:S02]  /*131c0*/  F2FP.SATFINITE.E4M3.F32.PACK_AB_MERGE_C R107, RZ, R110, RZ ;  /* 0x0000006eff6b723e */ /* 0x000fe400048070ff */
[----:B0-----:R-:W-:-:S05]  /*131d0*/  @!P0 IADD3 R8, P4, R140, R8, RZ ;  /* 0x000000088c088210 */ /* 0x001fca0007f9e0ff */
[----:B------:R-:W-:-:S05]  /*131e0*/  @!P0 IMAD.X R9, R152, 0x1, R9, P4 ;  /* 0x0000000198098824 */ /* 0x000fca00020e0609 */
[----:B------:R0:W-:Y:S02]  /*131f0*/  @!P0 STG.E.U8 desc[UR14][R8.64+0x31], R107 ;  /* 0x0000316b08008986 */ /* 0x0001e4000c10110e */
[----:B0-----:R-:W0:Y:S01]  /*13200*/  @!P1 LDC.64 R8, c[0x0][0x5c0] ;  /* 0x00017000ff089b82 */ /* 0x001e220000000a00 */
[C---:B------:R-:W-:Y:S02]  /*13210*/  LOP3.LUT P6, RZ, R0.reuse, 0x20, RZ, 0xc0, !PT ;  /* 0x0000002000ff7812 */ /* 0x040fe400078cc0ff */
[C---:B------:R-:W-:Y:S02]  /*13220*/  LOP3.LUT P3, RZ, R0.reuse, 0x200, RZ, 0xc0, !PT ;  /* 0x0000020000ff7812 */ /* 0x040fe4000786c0ff */
[----:B------:R-:W-:Y:S02]  /*13230*/  LOP3.LUT P2, RZ, R0, 0x80, RZ, 0xc0, !PT ;  /* 0x0000008000ff7812 */ /* 0x000fe4000784c0ff */
[----:B------:R-:W-:Y:S02]  /*13240*/  P2R R10, PR, RZ, 0x40 ;  /* 0x00000040ff0a7803 */ /* 0x000fe40000000000 */
[----:B------:R-:W-:-:S02]  /*13250*/  LOP3.LUT P6, RZ, R25, 0x2000000, RZ, 0xc0, !PT ;  /* 0x0200000019ff7812 */ /* 0x000fc400078cc0ff */
[----:B------:R-:W-:Y:S02]  /*13260*/  F2FP.SATFINITE.E4M3.F32.PACK_AB_MERGE_C R113, RZ, R106, RZ ;  /* 0x0000006aff71723e */ /* 0x000fe400048070ff */
[----:B------:R-:W-:-:S03]  /*13270*/  F2FP.SATFINITE.E4M3.F32.PACK_AB_MERGE_C R107, RZ, R11, RZ ;  /* 0x0000000bff6b723e */ /* 0x000fc600048070ff */
[----:B------:R-:W-:Y:S01]  /*13280*/  @!P3 STG.E.U8 desc[UR14][R108.64+0x38], R111 ;  /* 0x0000386f6c00b986 */ /* 0x000fe2000c10110e */
[----:B0-----:R-:W-:-:S03]  /*13290*/  @!P1 IADD3 R8, P0, R131, R8, RZ ;  /* 0x0000000883089210 */ /* 0x001fc60007f1e0ff */
[----:B------:R-:W-:Y:S02]  /*132a0*/  @!P2 STG.E.U8 desc[UR14][R104.64+0x39], R113 ;  /* 0x000039716800a986 */ /* 0x000fe4000c10110e */
[----:B------:R-:W-:-:S05]  /*132b0*/  @!P1 IMAD.X R9, R151, 0x1, R9, P0 ;  /* 0x0000000197099824 */ /* 0x000fca00000e0609 */
[----:B------:R0:W-:Y:S02]  /*132c0*/  @!P1 STG.E.U8 desc[UR14][R8.64+0x38], R107 ;  /* 0x0000386b08009986 */ /* 0x0001e4000c10110e */
[----:B0-----:R-:W0:Y:S01]  /*132d0*/  @!P6 LDC.64 R8, c[0x0][0x5c0] ;  /* 0x00017000ff08eb82 */ /* 0x001e220000000a00 */
[----:B------:R-:W-:Y:S02]  /*132e0*/  FMUL R11, R223, UR20 ;  /* 0x00000014df0b7c20 */ /* 0x000fe40008400000 */
[----:B------:R-:W2:Y:S03]  /*132f0*/  LDL.LU R223, [R1+0x28] ;  /* 0x0000280001df7983 */ /* 0x000ea60000300800 */
[----:B------:R-:W-:Y:S02]  /*13300*/  F2FP.SATFINITE.E4M3.F32.PACK_AB_MERGE_C R11, RZ, R11, RZ ;  /* 0x0000000bff0b723e */ /* 0x000fe400048070ff */
[----:B0-----:R-:W-:-:S05]  /*13310*/  @!P6 IADD3 R8, P1, R148, R8, RZ ;  /* 0x000000089408e210 */ /* 0x001fca0007f3e0ff */
[----:B------:R-:W-:-:S05]  /*13320*/  @!P6 IMAD.X R9, R153, 0x1, R9, P1 ;  /* 0x000000019909e824 */ /* 0x000fca00008e0609 */
[----:B------:R0:W-:Y:S01]  /*13330*/  @!P6 STG.E.U8 desc[UR14][R8.64+0x39], R11 ;  /* 0x0000390b0800e986 */ /* 0x0001e2000c10110e */
[----:B------:R-:W-:Y:S01]  /*13340*/  ISETP.NE.AND P6, PT, R10, RZ, PT ;  /* 0x000000ff0a00720c */ /* 0x000fe20003fc5270 */
[----:B------:R-:W-:-:S05]  /*13350*/  FMUL R10, R221, UR20 ;  /* 0x00000014dd0a7c20 */ /* 0x000fca0008400000 */
[----:B------:R-:W-:Y:S02]  /*13360*/  F2FP.SATFINITE.E4M3.F32.PACK_AB_MERGE_C R105, RZ, R10, RZ ;  /* 0x0000000aff69723e */ /* 0x000fe400048070ff */
[----:B------:R-:W-:-:S05]  /*13370*/  LOP3.LUT P5, RZ, R0, 0x10, RZ, 0xc0, !PT ;  /* 0x0000001000ff7812 */ /* 0x000fca00078ac0ff */
[----:B------:R-:W-:Y:S01]  /*13380*/  @!P6 STG.E.U8 desc[UR14][R98.64+0x40], R105 ;  /* 0x000040696200e986 */ /* 0x000fe2000c10110e */
[----:B----4-:R-:W-:-:S03]  /*13390*/  FMUL R10, R224, UR20 ;  /* 0x00000014e00a7c20 */ /* 0x010fc60008400000 */
[----:B------:R-:W4:Y:S02]  /*133a0*/  LDL.LU R224, [R1+0x2c] ;  /* 0x00002c0001e07983 */ /* 0x000f240000300800 */
[----:B------:R-:W-:Y:S01]  /*133b0*/  F2FP.SATFINITE.E4M3.F32.PACK_AB_MERGE_C R107, RZ, R10, RZ ;  /* 0x0000000aff6b723e */ /* 0x000fe200048070ff */
[----:B---3--:R-:W-:Y:S02]  /*133c0*/  FMUL R10, R225, UR20 ;  /* 0x00000014e10a7c20 */ /* 0x008fe40008400000 */
[----:B------:R-:W3:Y:S03]  /*133d0*/  LDL.LU R225, [R1+0x30] ;  /* 0x0000300001e17983 */ /* 0x000ee60000300800 */
[----:B0-----:R-:W-:Y:S01]  /*133e0*/  F2FP.SATFINITE.E4M3.F32.PACK_AB_MERGE_C R11, RZ, R10, RZ ;  /* 0x0000000aff0b723e */ /* 0x001fe200048070ff */
[----:B------:R-:W-:Y:S02]  /*133f0*/  FMUL R10, R222, UR20 ;  /* 0x00000014de0a7c20 */ /* 0x000fe40008400000 */
[----:B------:R-:W3:Y:S04]  /*13400*/  LDL.LU R222, [R1+0x34] ;  /* 0x0000340001de7983 */ /* 0x000ee80000300800 */
[----:B------:R0:W-:Y:S02]  /*13410*/  @!P5 STG.E.U8 desc[UR14][R96.64+0x41], R107 ;  /* 0x0000416b6000d986 */ /* 0x0001e4000c10110e */
[----:B0-----:R-:W-:Y:S01]  /*13420*/  F2FP.SATFINITE.E4M3.F32.PACK_AB_MERGE_C R97, RZ, R10, RZ ;  /* 0x0000000aff61723e */ /* 0x001fe200048070ff */
[----:B--2---:R-:W-:-:S02]  /*13430*/  FMUL R10, R226, UR20 ;  /* 0x00000014e20a7c20 */ /* 0x004fc40008400000 */
[----:B------:R-:W2:Y:S01]  /*13440*/  LDL.LU R226, [R1+0x38] ;  /* 0x0000380001e27983 */ /* 0x000ea20000300800 */
[----:B------:R-:W-:Y:S02]  /*13450*/  LOP3.LUT P4, RZ, R25, 0x1000000, RZ, 0xc0, !PT ;  /* 0x0100000019ff7812 */ /* 0x000fe4000788c0ff */
[----:B------:R-:W-:-:S11]  /*13460*/  F2FP.SATFINITE.E4M3.F32.PACK_AB_MERGE_C R99, RZ, R10, RZ ;  /* 0x0000000aff63723e */ /* 0x000fd600048070ff */
[----:B------:R-:W0:Y:S01]  /*13470*/  @!P4 LDC.64 R8, c[0x0][0x5c0] ;  /* 0x00017000ff08cb82 */ /* 0x000e220000000a00 */
[----:B------:R-:W-:Y:S02]  /*13480*/  LOP3.LUT P3, RZ, R25, 0x800000, RZ, 0xc0, !PT ;  /* 0x0080000019ff7812 */ /* 0x000fe4000786c0ff */
[----:B0-----:R-:W-:-:S05]  /*13490*/  @!P4 IADD3 R8, P5, R150, R8, RZ ;  /* 0x000000089608c210 */ /* 0x001fca0007fbe0ff */
        /* <DEDUP_REMOVED lines=9> */
[C---:B------:R-:W-:Y:S02]  /*13530*/  LOP3.LUT P0, RZ, R0.reuse, 0x8, RZ, 0xc0, !PT ;  /* 0x0000000800ff7812 */ /* 0x040fe4000780c0ff */
[----:B------:R-:W-:-:S11]  /*13540*/  LOP3.LUT P2, RZ, R0, 0x4, RZ, 0xc0, !PT ;  /* 0x0000000400ff7812 */ /* 0x000fd6000784c0ff */
[----:B------:R-:W-:Y:S04]  /*13550*/  @!P0 STG.E.U8 desc[UR14][R94.64+0x48], R99 ;  /* 0x000048635e008986 */ /* 0x000fe8000c10110e */
[----:B------:R1:W-:Y:S01]  /*13560*/  @!P2 STG.E.U8 desc[UR14][R88.64+0x49], R11 ;  /* 0x0000490b5800a986 */ /* 0x0003e2000c10110e */
[----:B----4-:R-:W-:-:S03]  /*13570*/  FMUL R10, R224, UR20 ;  /* 0x00000014e00a7c20 */ /* 0x010fc60008400000 */
[----:B------:R-:W4:Y:S04]  /*13580*/  LDL.LU R224, [R1+0x40] ;  /* 0x0000400001e07983 */ /* 0x000f280000300800 */
[----:B------:R-:W4:Y:S01]  /*13590*/  LDL.LU R221, [R1+0x44] ;  /* 0x0000440001dd7983 */ /* 0x000f220000300800 */
[----:B0-----:R-:W-:Y:S01]  /*135a0*/  F2FP.SATFINITE.E4M3.F32.PACK_AB_MERGE_C R97, RZ, R10, RZ ;  /* 0x0000000aff61723e */ /* 0x001fe200048070ff */
[----:B---3--:R-:W-:Y:S02]  /*135b0*/  FMUL R10, R225, UR20 ;  /* 0x00000014e10a7c20 */ /* 0x008fe40008400000 */
[----:B------:R-:W3:Y:S03]  /*135c0*/  LDL.LU R225, [R1+0x48] ;  /* 0x0000480001e17983 */ /* 0x000ee60000300800 */
[----:B-1----:R-:W-:Y:S01]  /*135d0*/  F2FP.SATFINITE.E4M3.F32.PACK_AB_MERGE_C R11, RZ, R10, RZ ;  /* 0x0000000aff0b723e */ /* 0x002fe200048070ff */
[----:B------:R-:W-:-:S05]  /*135e0*/  FMUL R10, R222, UR20 ;  /* 0x00000014de0a7c20 */ /* 0x000fca0008400000 */
[----:B------:R-:W-:Y:S01]  /*135f0*/  F2FP.SATFINITE.E4M3.F32.PACK_AB_MERGE_C R89, RZ, R10, RZ ;  /* 0x0000000aff59723e */ /* 0x000fe200048070ff */
[----:B--2---:R-:W-:Y:S02]  /*13600*/  FMUL R10, R226, UR20 ;  /* 0x00000014e20a7c20 */ /* 0x004fe40008400000 */
[----:B------:R-:W2:Y:S01]  /*13610*/  LDL.LU R226, [R1+0x4c] ;  /* 0x00004c0001e27983 */ /* 0x000ea20000300800 */
[----:B------:R-:W-:-:S13]  /*13620*/  LOP3.LUT P1, RZ, R25, 0x400000, RZ, 0xc0, !PT ;  /* 0x0040000019ff7812 */ /* 0x000fda000782c0ff */
[----:B------:R-:W0:Y:S01]  /*13630*/  @!P1 LDC.64 R8, c[0x0][0x5c0] ;  /* 0x00017000ff089b82 */ /* 0x000e220000000a00 */
[----:B------:R-:W-:-:S04]  /*13640*/  LOP3.LUT P6, RZ, R32, 0x20000000, RZ, 0xc0, !PT ;  /* 0x2000000020ff7812 */ /* 0x000fc800078cc0ff */
[----:B------:R-:W-:Y:S02]  /*13650*/  P2R R88, PR, RZ, 0x40 ;  /* 0x00000040ff587803 */ /* 0x000fe40000000000 */
[----:B------:R-:W-:Y:S02]  /*13660*/  LOP3.LUT P6, RZ, R25, 0x200000, RZ, 0xc0, !PT ;  /* 0x0020000019ff7812 */ /* 0x000fe400078cc0ff */
[----:B0-----:R-:W-:-:S05]  /*13670*/  @!P1 IADD3 R8, P2, R159, R8, RZ ;  /* 0x000000089f089210 */ /* 0x001fca0007f5e0ff */
[----:B------:R-:W-:-:S05]  /*13680*/  @!P1 IMAD.X R9, R164, 0x1, R9, P2 ;  /* 0x00000001a4099824 */ /* 0x000fca00010e0609 */
[----:B------:R0:W-:Y:S02]  /*13690*/  @!P1 STG.E.U8 desc[UR14][R8.64+0x48], R97 ;  /* 0x0000486108009986 */ /* 0x0001e4000c10110e */
[----:B0-----:R-:W0:Y:S01]  /*136a0*/  @!P6 LDC.64 R8, c[0x0][0x5c0] ;  /* 0x00017000ff08eb82 */ /* 0x001e220000000a00 */
[----:B------:R-:W-:Y:S02]  /*136b0*/  LOP3.LUT P5, RZ, R0, 0x2, RZ, 0xc0, !PT ;  /* 0x0000000200ff7812 */ /* 0x000fe400078ac0ff */
[C---:B------:R-:W-:Y:S02]  /*136c0*/  LOP3.LUT P4, RZ, R25.reuse, 0x100000, RZ, 0xc0, !PT ;  /* 0x0010000019ff7812 */ /* 0x040fe4000788c0ff */
[C---:B------:R-:W-:Y:S02]  /*136d0*/  LOP3.LUT P0, RZ, R25.reuse, 0x80000, RZ, 0xc0, !PT ;  /* 0x0008000019ff7812 */ /* 0x040fe4000780c0ff */
[----:B------:R-:W-:Y:S02]  /*136e0*/  LOP3.LUT P2, RZ, R25, 0x40000, RZ, 0xc0, !PT ;  /* 0x0004000019ff7812 */ /* 0x000fe4000784c0ff */
[----:B0-----:R-:W-:-:S05]  /*136f0*/  @!P6 IADD3 R8, P1, R156, R8, RZ ;  /* 0x000000089c08e210 */ /* 0x001fca0007f3e0ff */
[----:B------:R-:W-:-:S05]  /*13700*/  @!P6 IMAD.X R9, R161, 0x1, R9, P1 ;  /* 0x00000001a109e824 */ /* 0x000fca00008e0609 */
[----:B------:R0:W-:Y:S04]  /*13710*/  @!P6 STG.E.U8 desc[UR14][R8.64+0x49], R11 ;  /* 0x0000490b0800e986 */ /* 0x0001e8000c10110e */
[----:B------:R-:W-:Y:S01]  /*13720*/  @!P5 STG.E.U8 desc[UR14][R84.64+0x50], R89 ;  /* 0x000050595400d986 */ /* 0x000fe2000c10110e */
[----:B------:R-:W-:Y:S02]  /*13730*/  LOP3.LUT P5, RZ, R25, 0x20000, RZ, 0xc0, !PT ;  /* 0x0002000019ff7812 */ /* 0x000fe400078ac0ff */
[----:B------:R-:W-:Y:S02]  /*13740*/  F2FP.SATFINITE.E4M3.F32.PACK_AB_MERGE_C R25, RZ, R10, RZ ;  /* 0x0000000aff19723e */ /* 0x000fe400048070ff */
[----:B------:R-:W-:Y:S01]  /*13750*/  LOP3.LUT P3, RZ, R32, 0x40000000, RZ, 0xc0, !PT ;  /* 0x4000000020ff7812 */ /* 0x000fe2000786c0ff */
[----:B0-----:R-:W0:Y:S01]  /*13760*/  @!P4 LDC.64 R8, c[0x0][0x5c0] ;  /* 0x00017000ff08cb82 */ /* 0x001e220000000a00 */
[----:B------:R-:W-:-:S02]  /*13770*/  FMUL R10, R223, UR20 ;  /* 0x00000014df0a7c20 */ /* 0x000fc40008400000 */
[----:B------:R-:W2:Y:S04]  /*13780*/  LDL.LU R223, [R1+0x50] ;  /* 0x0000500001df7983 */ /* 0x000ea80000300800 */
[----:B------:R-:W2:Y:S01]  /*13790*/  LDL.LU R222, [R1+0x54] ;  /* 0x0000540001de7983 */ /* 0x000ea20000300800 */
[----:B------:R-:W-:-:S04]  /*137a0*/  F2FP.SATFINITE.E4M3.F32.PACK_AB_MERGE_C R11, RZ, R10, RZ ;  /* 0x0000000aff0b723e */ /* 0x000fc800048070ff */
[----:B------:R-:W-:Y:S01]  /*137b0*/  @!P3 STG.E.U8 desc[UR14][R82.64+0x51], R25 ;  /* 0x000051195200b986 */ /* 0x000fe2000c10110e */
[----:B0-----:R-:W-:-:S05]  /*137c0*/  @!P4 IADD3 R8, P3, R155, R8, RZ ;  /* 0x000000089b08c210 */ /* 0x001fca0007f7e0ff */
[----:B------:R-:W-:-:S05]  /*137d0*/  @!P4 IMAD.X R9, R160, 0x1, R9, P3 ;  /* 0x00000001a009c824 */ /* 0x000fca00018e0609 */
[----:B------:R0:W-:Y:S02]  /*137e0*/  @!P4 STG.E.U8 desc[UR14][R8.64+0x50], R11 ;  /* 0x0000500b0800c986 */ /* 0x0001e4000c10110e */
[----:B0-----:R-:W0:Y:S01]  /*137f0*/  @!P0 LDC.64 R8, c[0x0][0x5c0] ;  /* 0x00017000ff088b82 */ /* 0x001e220000000a00 */
[----:B----4-:R-:W-:Y:S02]  /*13800*/  FMUL R10, R224, UR20 ;  /* 0x00000014e00a7c20 */ /* 0x010fe40008400000 */
[----:B------:R-:W4:Y:S03]  /*13810*/  LDL.LU R224, [R1+0x58] ;  /* 0x0000580001e07983 */ /* 0x000f260000300800 */
[----:B------:R-:W-:Y:S01]  /*13820*/  F2FP.SATFINITE.E4M3.F32.PACK_AB_MERGE_C R25, RZ, R10, RZ ;  /* 0x0000000aff19723e */ /* 0x000fe200048070ff */
[----:B------:R-:W-:-:S05]  /*13830*/  FMUL R10, R221, UR20 ;  /* 0x00000014dd0a7c20 */ /* 0x000fca0008400000 */
[----:B------:R-:W-:Y:S01]  /*13840*/  F2FP.SATFINITE.E4M3.F32.PACK_AB_MERGE_C R83, RZ, R10, RZ ;  /* 0x0000000aff53723e */ /* 0x000fe200048070ff */
[----:B---3--:R-:W-:Y:S02]  /*13850*/  FMUL R10, R225, UR20 ;  /* 0x00000014e10a7c20 */ /* 0x008fe40008400000 */
[----:B------:R-:W3:Y:S03]  /*13860*/  LDL.LU R225, [R1+0x5c] ;  /* 0x00005c0001e17983 */ /* 0x000ee60000300800 */
[----:B------:R-:W-:Y:S01]  /*13870*/  F2FP.SATFINITE.E4M3.F32.PACK_AB_MERGE_C R11, RZ, R10, RZ ;  /* 0x0000000aff0b723e */ /* 0x000fe200048070ff */
[----:B--2---:R-:W-:Y:S02]  /*13880*/  FMUL R10, R226, UR20 ;  /* 0x00000014e20a7c20 */ /* 0x004fe40008400000 */
[----:B------:R-:W2:Y:S01]  /*13890*/  LDL.LU R226, [R1+0x60] ;  /* 0x0000600001e27983 */ /* 0x000ea20000300800 */
[----:B0-----:R-:W-:-:S03]  /*138a0*/  @!P0 IADD3 R8, P6, R158, R8, RZ ;  /* 0x000000089e088210 */ /* 0x001fc60007fde0ff */
[----:B------:R-:W2:Y:S02]  /*138b0*/  LDL.LU R221, [R1+0x64] ;  /* 0x0000640001dd7983 */ /* 0x000ea40000300800 */
[----:B------:R-:W-:Y:S01]  /*138c0*/  @!P0 IMAD.X R9, R163, 0x1, R9, P6 ;  /* 0x00000001a3098824 */ /* 0x000fe200030e0609 */
[----:B------:R-:W-:-:S04]  /*138d0*/  ISETP.NE.AND P6, PT, R88, RZ, PT ;  /* 0x000000ff5800720c */ /* 0x000fc80003fc5270 */
[----:B------:R0:W-:Y:S01]  /*138e0*/  @!P0 STG.E.U8 desc[UR14][R8.64+0x51], R25 ;  /* 0x0000511908008986 */ /* 0x0001e2000c10110e */
[----:B------:R-:W-:Y:S02]  /*138f0*/  LOP3.LUT P1, RZ, R32, 0x10000000, RZ, 0xc0, !PT ;  /* 0x1000000020ff7812 */ /* 0x000fe4000782c0ff */
[----:B0-----:R-:W-:-:S06]  /*13900*/  F2FP.SATFINITE.E4M3.F32.PACK_AB_MERGE_C R25, RZ, R10, RZ ;  /* 0x0000000aff19723e */ /* 0x001fcc00048070ff */
[----:B------:R-:W-:Y:S01]  /*13910*/  @!P6 STG.E.U8 desc[UR14][R80.64+0x58], R83 ;  /* 0x000058535000e986 */ /* 0x000fe2000c10110e */
[----:B------:R-:W0:Y:S04]  /*13920*/  @!P2 LDC.64 R8, c[0x0][0x5c0] ;  /* 0x00017000ff08ab82 */ /* 0x000e280000000a00 */
[----:B------:R1:W-:Y:S01]  /*13930*/  @!P1 STG.E.U8 desc[UR14][R78.64+0x59], R11 ;  /* 0x0000590b4e009986 */ /* 0x0003e2000c10110e */
[----:B0-----:R-:W-:Y:S01]  /*13940*/  @!P2 IADD3 R8, P1, R144, R8, RZ ;  /* 0x000000089008a210 */ /* 0x001fe20007f3e0ff */
[----:B------:R-:W-:Y:S02]  /*13950*/  FMUL R10, R223, UR20 ;  /* 0x00000014df0a7c20 */ /* 0x000fe40008400000 */
[----:B------:R-:W2:Y:S03]  /*13960*/  LDL.LU R223, [R1+0x68] ;  /* 0x0000680001df7983 */ /* 0x000ea60000300800 */
[----:B-1----:R-:W-:Y:S01]  /*13970*/  F2FP.SATFINITE.E4M3.F32.PACK_AB_MERGE_C R11, RZ, R10, RZ ;  /* 0x0000000aff0b723e */ /* 0x002fe200048070ff */
[----:B------:R-:W-:-:S05]  /*13980*/  FMUL R10, R222, UR20 ;  /* 0x00000014de0a7c20 */ /* 0x000fca0008400000 */
[----:B------:R-:W-:Y:S01]  /*13990*/  F2FP.SATFINITE.E4M3.F32.PACK_AB_MERGE_C R79, RZ, R10, RZ ;  /* 0x0000000aff4f723e */ /* 0x000fe200048070ff */
[----:B------:R-:W-:-:S05]  /*139a0*/  @!P2 IMAD.X R9, R145, 0x1, R9, P1 ;  /* 0x000000019109a824 */ /* 0x000fca00008e0609 */
[----:B------:R0:W-:Y:S02]  /*139b0*/  @!P2 STG.E.U8 desc[UR14][R8.64+0x58], R25 ;  /* 0x000058190800a986 */ /* 0x0001e4000c10110e */
[----:B0-----:R-:W0:Y:S02]  /*139c0*/  @!P5 LDC.64 R8, c[0x0][0x5c0] ;  /* 0x00017000ff08db82 */ /* 0x001e240000000a00 */
[----:B0-----:R-:W-:Y:S01]  /*139d0*/  @!P5 IADD3 R8, P6, R170, R8, RZ ;  /* 0x00000008aa08d210 */ /* 0x001fe20007fde0ff */
[----:B----4-:R-:W-:Y:S02]  /*139e0*/  FMUL R10, R224, UR20 ;  /* 0x00000014e00a7c20 */ /* 0x010fe40008400000 */
[----:B------:R-:W4:Y:S03]  /*139f0*/  LDL.LU R224, [R1+0x6c] ;  /* 0x00006c0001e07983 */ /* 0x000f260000300800 */
[----:B------:R-:W-:Y:S01]  /*13a00*/  F2FP.SATFINITE.E4M3.F32.PACK_AB_MERGE_C R25, RZ, R10, RZ ;  /* 0x0000000aff19723e */ /* 0x000fe200048070ff */
[----:B---3--:R-:W-:-:S02]  /*13a10*/  FMUL R10, R225, UR20 ;  /* 0x00000014e10a7c20 */ /* 0x008fc40008400000 */
[----:B------:R-:W3:Y:S01]  /*13a20*/  LDL.LU R225, [R1+0x70] ;  /* 0x0000700001e17983 */ /* 0x000ee20000300800 */
[----:B------:R-:W-:-:S03]  /*13a30*/  @!P5 IMAD.X R9, R173, 0x1, R9, P6 ;  /* 0x00000001ad09d824 */ /* 0x000fc600030e0609 */
[----:B------:R-:W3:Y:S04]  /*13a40*/  LDL.LU R222, [R1+0x74] ;  /* 0x0000740001de7983 */ /* 0x000ee80000300800 */
[----:B------:R0:W-:Y:S02]  /*13a50*/  @!P5 STG.E.U8 desc[UR14][R8.64+0x59], R11 ;  /* 0x0000590b0800d986 */ /* 0x0001e4000c10110e */
[----:B0-----:R-:W-:Y:S01]  /*13a60*/  F2FP.SATFINITE.E4M3.F32.PACK_AB_MERGE_C R11, RZ, R10, RZ ;  /* 0x0000000aff0b723e */ /* 0x001fe200048070ff */
[----:B--2---:R-:W-:Y:S02]  /*13a70*/  FMUL R10, R226, UR20 ;  /* 0x00000014e20a7c20 */ /* 0x004fe40008400000 */
[----:B------:R-:W2:Y:S01]  /*13a80*/  LDL.LU R226, [R1+0x78] ;  /* 0x0000780001e27983 */ /* 0x000ea20000300800 */
[----:B------:R-:W-:-:S02]  /*13a90*/  LOP3.LUT P3, RZ, R32, 0x8000000, RZ, 0xc0, !PT ;  /* 0x0800000020ff7812 */ /* 0x000fc4000786c0ff */
[----:B------:R-:W-:Y:S02]  /*13aa0*/  ISETP.NE.AND P0, PT, R112, RZ, PT ;  /* 0x000000ff7000720c */ /* 0x000fe40003f05270 */
[----:B------:R-:W-:-:S09]  /*13ab0*/  LOP3.LUT P4, RZ, R32, 0x4000000, RZ, 0xc0, !PT ;  /* 0x0400000020ff7812 */ /* 0x000fd2000788c0ff */
[----:B------:R-:W-:Y:S01]  /*13ac0*/  @!P3 STG.E.U8 desc[UR14][R76.64], R79 ;  /* 0x0000004f4c00b986 */ /* 0x000fe2000c10110e */
[----:B------:R-:W-:-:S03]  /*13ad0*/  ISETP.LT.OR P3, PT, R34, 0x1, !P0 ;  /* 0x000000012200780c */ /* 0x000fc60004761670 */
[----:B------:R0:W-:Y:S10]  /*13ae0*/  @!P4 STG.E.U8 desc[UR14][R74.64+0x1], R25 ;  /* 0x000001194a00c986 */ /* 0x0001f4000c10110e */
[----:B------:R-:W1:Y:S01]  /*13af0*/  @!P3 LDC.64 R8, c[0x0][0x5c0] ;  /* 0x00017000ff08bb82 */ /* 0x000e620000000a00 */
[----:B0-----:R-:W-:Y:S01]  /*13b00*/  F2FP.SATFINITE.E4M3.F32.PACK_AB_MERGE_C R25, RZ, R10, RZ ;  /* 0x0000000aff19723e */ /* 0x001fe200048070ff */
[----:B------:R-:W-:-:S05]  /*13b10*/  FMUL R10, R221, UR20 ;  /* 0x00000014dd0a7c20 */ /* 0x000fca0008400000 */
[----:B------:R-:W-:Y:S02]  /*13b20*/  F2FP.SATFINITE.E4M3.F32.PACK_AB_MERGE_C R75, RZ, R10, RZ ;  /* 0x0000000aff4b723e */ /* 0x000fe400048070ff */
[----:B------:R-:W-:Y:S02]  /*13b30*/  ISETP.LT.OR P5, PT, R34, 0x2, !P0 ;  /* 0x000000022200780c */ /* 0x000fe400047a1670 */
[----:B-1----:R-:W-:-:S05]  /*13b40*/  @!P3 IADD3 R8, P4, R169, R8, RZ ;  /* 0x00000008a908b210 */ /* 0x002fca0007f9e0ff */
        /* <DEDUP_REMOVED lines=24> */
[----:B------:R-:W-:-:S13]  /*13cd0*/  ISETP.LT.OR P1, PT, R34, 0x9, !P0 ;  /* 0x000000092200780c */ /* 0x000fda0004721670 */
[----:B------:R-:W0:Y:S01]  /*13ce0*/  @!P1 LDC.64 R8, c[0x0][0x5c0] ;  /* 0x00017000ff089b82 */ /* 0x000e220000000a00 */
[----:B------:R-:W-:Y:S02]  /*13cf0*/  ISETP.LT.OR P5, PT, R34, 0xa, !P0 ;  /* 0x0000000a2200780c */ /* 0x000fe400047a1670 */
[----:B0-----:R-:W-:-:S05]  /*13d00*/  @!P1 IADD3 R8, P2, R166, R8, RZ ;  /* 0x00000008a6089210 */ /* 0x001fca0007f5e0ff */
[----:B------:R-:W-:-:S05]  /*13d10*/  @!P1 IMAD.X R9, R168, 0x1, R9, P2 ;  /* 0x00000001a8099824 */ /* 0x000fca00010e0609 */
[----:B------:R0:W-:Y:S02]  /*13d20*/  @!P1 STG.E.U8 desc[UR14][R8.64+0x8], R25 ;  /* 0x0000081908009986 */ /* 0x0001e4000c10110e */
[----:B0-----:R-:W0:Y:S02]  /*13d30*/  @!P5 LDC.64 R8, c[0x0][0x5c0] ;  /* 0x00017000ff08db82 */ /* 0x001e240000000a00 */
[----:B0-----:R-:W-:-:S05]  /*13d40*/  @!P5 IADD3 R8, P6, R143, R8, RZ ;  /* 0x000000088f08d210 */ /* 0x001fca0007fde0ff */
[----:B------:R-:W-:Y:S02]  /*13d50*/  @!P5 IMAD.X R9, R142, 0x1, R9, P6 ;  /* 0x000000018e09d824 */ /* 0x000fe400030e0609 */
[----:B------:R-:W-:Y:S02]  /*13d60*/  FMUL R25, R223, UR20 ;  /* 0x00000014df197c20 */ /* 0x000fe40008400000 */
[----:B------:R-:W2:Y:S04]  /*13d70*/  LDL.LU R223, [R1+0x90] ;  /* 0x0000900001df7983 */ /* 0x000ea80000300800 */
[----:B------:R-:W2:Y:S04]  /*13d80*/  LDL.LU R222, [R1+0x94] ;  /* 0x0000940001de7983 */ /* 0x000ea80000300800 */
[----:B------:R0:W-:Y:S02]  /*13d90*/  @!P5 STG.E.U8 desc[UR14][R8.64+0x9], R71 ;  /* 0x000009470800d986 */ /* 0x0001e4000c10110e */
[----:B0-----:R-:W-:-:S02]  /*13da0*/  F2FP.SATFINITE.E4M3.F32.PACK_AB_MERGE_C R71, RZ, R25, RZ ;  /* 0x00000019ff47723e */ /* 0x001fc400048070ff */
[C---:B------:R-:W-:Y:S02]  /*13db0*/  LOP3.LUT P4, RZ, R32.reuse, 0x200000, RZ, 0xc0, !PT ;  /* 0x0020000020ff7812 */ /* 0x040fe4000788c0ff */
[----:B------:R-:W-:Y:S02]  /*13dc0*/  LOP3.LUT P3, RZ, R32, 0x100000, RZ, 0xc0, !PT ;  /* 0x0010000020ff7812 */ /* 0x000fe4000786c0ff */
[----:B------:R-:W-:-:S09]  /*13dd0*/  F2FP.SATFINITE.E4M3.F32.PACK_AB_MERGE_C R75, RZ, R10, RZ ;  /* 0x0000000aff4b723e */ /* 0x000fd200048070ff */
[----:B------:R-:W-:Y:S01]  /*13de0*/  @!P4 STG.E.U8 desc[UR14][R68.64+0x10], R73 ;  /* 0x000010494400c986 */ /* 0x000fe2000c10110e */
[----:B------:R-:W-:-:S03]  /*13df0*/  ISETP.LT.OR P4, PT, R34, 0x11, !P0 ;  /* 0x000000112200780c */ /* 0x000fc60004781670 */
[----:B------:R0:W-:Y:S10]  /*13e00*/  @!P3 STG.E.U8 desc[UR14][R66.64+0x11], R75 ;  /* 0x0000114b4200b986 */ /* 0x0001f4000c10110e */
[----:B------:R-:W1:Y:S01]  /*13e10*/  @!P4 LDC.64 R10, c[0x0][0x5c0] ;  /* 0x00017000ff0acb82 */ /* 0x000e620000000a00 */
[----:B----4-:R-:W-:-:S02]  /*13e20*/  FMUL R25, R224, UR20 ;  /* 0x00000014e0197c20 */ /* 0x010fc40008400000 */
[----:B------:R-:W4:Y:S03]  /*13e30*/  LDL.LU R224, [R1+0x98] ;  /* 0x0000980001e07983 */ /* 0x000f260000300800 */
[----:B0-----:R-:W-:Y:S01]  /*13e40*/  F2FP.SATFINITE.E4M3.F32.PACK_AB_MERGE_C R67, RZ, R25, RZ ;  /* 0x00000019ff43723e */ /* 0x001fe200048070ff */
[----:B------:R-:W-:-:S05]  /*13e50*/  FMUL R25, R221, UR20 ;  /* 0x00000014dd197c20 */ /* 0x000fca0008400000 */
[----:B------:R-:W-:Y:S01]  /*13e60*/  F2FP.SATFINITE.E4M3.F32.PACK_AB_MERGE_C R69, RZ, R25, RZ ;  /* 0x00000019ff45723e */ /* 0x000fe200048070ff */
[----:B---3--:R-:W-:Y:S02]  /*13e70*/  FMUL R25, R225, UR20 ;  /* 0x00000014e1197c20 */ /* 0x008fe40008400000 */
[----:B------:R-:W3:Y:S01]  /*13e80*/  LDL.LU R225, [R1+0x9c] ;  /* 0x00009c0001e17983 */ /* 0x000ee20000300800 */
[----:B-1----:R-:W-:-:S05]  /*13e90*/  @!P4 IADD3 R10, P3, R139, R10, RZ ;  /* 0x0000000a8b0ac210 */ /* 0x002fca0007f7e0ff */
[----:B------:R-:W-:-:S05]  /*13ea0*/  @!P4 IMAD.X R11, R138, 0x1, R11, P3 ;  /* 0x000000018a0bc824 */ /* 0x000fca00018e060b */
[----:B------:R0:W-:Y:S02]  /*13eb0*/  @!P4 STG.E.U8 desc[UR14][R10.64+0x10], R71 ;  /* 0x000010470a00c986 */ /* 0x0001e4000c10110e */
[----:B0-----:R-:W-:Y:S01]  /*13ec0*/  F2FP.SATFINITE.E4M3.F32.PACK_AB_MERGE_C R71, RZ, R25, RZ ;  /* 0x00000019ff47723e */ /* 0x001fe200048070ff */
[----:B--2---:R-:W-:Y:S02]  /*13ed0*/  FMUL R25, R226, UR20 ;  /* 0x00000014e2197c20 */ /* 0x004fe40008400000 */
[----:B------:R-:W2:Y:S01]  /*13ee0*/  LDL.LU R226, [R1+0xa0] ;  /* 0x0000a00001e27983 */ /* 0x000ea20000300800 */
[----:B------:R-:W-:Y:S02]  /*13ef0*/  ISETP.LT.OR P5, PT, R34, 0x12, !P0 ;  /* 0x000000122200780c */ /* 0x000fe400047a1670 */
[----:B------:R-:W-:Y:S01]  /*13f00*/  LOP3.LUT P2, RZ, R32, 0x80000, RZ, 0xc0, !PT ;  /* 0x0008000020ff7812 */ /* 0x000fe2000784c0ff */
[----:B------:R-:W2:Y:S10]  /*13f10*/  LDL.LU R221, [R1+0xa4] ;  /* 0x0000a40001dd7983 */ /* 0x000eb40000300800 */
[----:B------:R-:W0:Y:S02]  /*13f20*/  @!P5 LDC.64 R8, c[0x0][0x5c0] ;  /* 0x00017000ff08db82 */ /* 0x000e240000000a00 */
[----:B0-----:R-:W-:-:S05]  /*13f30*/  @!P5 IADD3 R8, P6, R129, R8, RZ ;  /* 0x000000088108d210 */ /* 0x001fca0007fde0ff */
[----:B------:R-:W-:-:S05]  /*13f40*/  @!P5 IMAD.X R9, R128, 0x1, R9, P6 ;  /* 0x000000018009d824 */ /* 0x000fca00030e0609 */
[----:B------:R0:W-:Y:S01]  /*13f50*/  @!P5 STG.E.U8 desc[UR14][R8.64+0x11], R67 ;  /* 0x000011430800d986 */ /* 0x0001e2000c10110e */
[----:B------:R-:W-:-:S03]  /*13f60*/  ISETP.LT.OR P5, PT, R34, 0x1a, !P0 ;  /* 0x0000001a2200780c */ /* 0x000fc600047a1670 */
[----:B------:R-:W-:Y:S01]  /*13f70*/  @!P2 STG.E.U8 desc[UR14][R64.64+0x18], R69 ;  /* 0x000018454000a986 */ /* 0x000fe2000c10110e */
[----:B------:R-:W-:-:S09]  /*13f80*/  ISETP.LT.OR P2, PT, R34, 0x19, !P0 ;  /* 0x000000192200780c */ /* 0x000fd20004741670 */
[----:B0-----:R-:W0:Y:S08]  /*13f90*/  @!P5 LDC.64 R8, c[0x0][0x5c0] ;  /* 0x00017000ff08db82 */ /* 0x001e300000000a00 */
[----:B------:R-:W1:Y:S01]  /*13fa0*/  @!P2 LDC.64 R10, c[0x0][0x5c0] ;  /* 0x00017000ff0aab82 */ /* 0x000e620000000a00 */
[C---:B------:R-:W-:Y:S02]  /*13fb0*/  LOP3.LUT P1, RZ, R32.reuse, 0x40000, RZ, 0xc0, !PT ;  /* 0x0004000020ff7812 */ /* 0x040fe4000782c0ff */
[----:B------:R-:W-:-:S02]  /*13fc0*/  LOP3.LUT P3, RZ, R32, 0x10000, RZ, 0xc0, !PT ;  /* 0x0001000020ff7812 */ /* 0x000fc4000786c0ff */
[----:B------:R-:W-:Y:S02]  /*13fd0*/  F2FP.SATFINITE.E4M3.F32.PACK_AB_MERGE_C R25, RZ, R25, RZ ;  /* 0x00000019ff19723e */ /* 0x000fe400048070ff */
[----:B0-----:R-:W-:-:S07]  /*13fe0*/  @!P5 IADD3 R120, P6, R120, R8, RZ ;  /* 0x000000087878d210 */ /* 0x001fce0007fde0ff */
[----:B------:R0:W-:Y:S01]  /*13ff0*/  @!P1 STG.E.U8 desc[UR14][R62.64+0x19], R71 ;  /* 0x000019473e009986 */ /* 0x0001e2000c10110e */
[----:B-1----:R-:W-:-:S05]  /*14000*/  @!P2 IADD3 R10, P1, R127, R10, RZ ;  /* 0x0000000a7f0aa210 */ /* 0x002fca0007f3e0ff */
[----:B------:R-:W-:Y:S02]  /*14010*/  @!P2 IMAD.X R11, R121, 0x1, R11, P1 ;  /* 0x00000001790ba824 */ /* 0x000fe400008e060b */
[----:B------:R-:W-:Y:S01]  /*14020*/  FMUL R8, R223, UR20 ;  /* 0x00000014df087c20 */ /* 0x000fe20008400000 */
[----:B------:R-:W-:Y:S02]  /*14030*/  @!P5 IMAD.X R121, R116, 0x1, R9, P6 ;  /* 0x000000017479d824 */ /* 0x000fe400030e0609 */
[----:B------:R1:W-:Y:S02]  /*14040*/  @!P2 STG.E.U8 desc[UR14][R10.64+0x18], R25 ;  /* 0x000018190a00a986 */ /* 0x0003e4000c10110e */
[----:B0-----:R-:W-:Y:S01]  /*14050*/  F2FP.SATFINITE.E4M3.F32.PACK_AB_MERGE_C R63, RZ, R8, RZ ;  /* 0x00000008ff3f723e */ /* 0x001fe200048070ff */
[----:B------:R-:W-:Y:S01]  /*14060*/  FMUL R8, R222, UR20 ;  /* 0x00000014de087c20 */ /* 0x000fe20008400000 */
[----:B------:R-:W-:Y:S01]  /*14070*/  LOP3.LUT P4, RZ, R32, 0x8000, RZ, 0xc0, !PT ;  /* 0x0000800020ff7812 */ /* 0x000fe2000788c0ff */
[----:B------:R-:W2:Y:S03]  /*14080*/  LDL.LU R223, [R1+0xa8] ;  /* 0x0000a80001df7983 */ /* 0x000ea60000300800 */
[----:B------:R-:W-:Y:S01]  /*14090*/  F2FP.SATFINITE.E4M3.F32.PACK_AB_MERGE_C R65, RZ, R8, RZ ;  /* 0x00000008ff41723e */ /* 0x000fe200048070ff */
[----:B------:R0:W-:Y:S04]  /*140a0*/  @!P5 STG.E.U8 desc[UR14][R120.64+0x19], R63 ;  /* 0x0000193f7800d986 */ /* 0x0001e8000c10110e */
[----:B------:R-:W-:Y:S01]  /*140b0*/  @!P3 STG.E.U8 desc[UR14][R60.64+0x20], R65 ;  /* 0x000020413c00b986 */ /* 0x000fe2000c10110e */
[----:B------:R-:W-:Y:S01]  /*140c0*/  ISETP.LT.OR P3, PT, R34, 0x21, !P0 ;  /* 0x000000212200780c */ /* 0x000fe20004761670 */
[----:B----4-:R-:W-:-:S02]  /*140d0*/  FMUL R8, R224, UR20 ;  /* 0x00000014e0087c20 */ /* 0x010fc40008400000 */
[----:B------:R-:W4:Y:S03]  /*140e0*/  LDL.LU R224, [R1+0xac] ;  /* 0x0000ac0001e07983 */ /* 0x000f260000300800 */
[----:B-1----:R-:W-:Y:S01]  /*140f0*/  F2FP.SATFINITE.E4M3.F32.PACK_AB_MERGE_C R25, RZ, R8, RZ ;  /* 0x00000008ff19723e */ /* 0x002fe200048070ff */
[----:B------:R-:W4:Y:S06]  /*14100*/  LDL.LU R222, [R1+0xb0] ;  /* 0x0000b00001de7983 */ /* 0x000f2c0000300800 */
[----:B------:R-:W1:Y:S01]  /*14110*/  @!P3 LDC.64 R8, c[0x0][0x5c0] ;  /* 0x00017000ff08bb82 */ /* 0x000e620000000a00 */
[----:B------:R2:W-:Y:S01]  /*14120*/  @!P4 STG.E.U8 desc[UR14][R58.64+0x21], R25 ;  /* 0x000021193a00c986 */ /* 0x0005e2000c10110e */
[----:B-1----:R-:W-:-:S05]  /*14130*/  @!P3 IADD3 R8, P4, R115, R8, RZ ;  /* 0x000000087308b210 */ /* 0x002fca0007f9e0ff */
[----:B------:R-:W-:Y:S01]  /*14140*/  @!P3 IMAD.X R9, R114, 0x1, R9, P4 ;  /* 0x000000017209b824 */ /* 0x000fe200020e0609 */
[----:B------:R-:W-:Y:S01]  /*14150*/  ISETP.LT.OR P4, PT, R34, 0x22, !P0 ;  /* 0x000000222200780c */ /* 0x000fe20004781670 */
[----:B---3--:R-:W-:Y:S02]  /*14160*/  FMUL R10, R225, UR20 ;  /* 0x00000014e10a7c20 */ /* 0x008fe40008400000 */
[----:B------:R-:W3:Y:S03]  /*14170*/  LDL.LU R225, [R1+0xb4] ;  /* 0x0000b40001e17983 */ /* 0x000ee60000300800 */
[----:B0-----:R-:W-:-:S07]  /*14180*/  F2FP.SATFINITE.E4M3.F32.PACK_AB_MERGE_C R63, RZ, R10, RZ ;  /* 0x0000000aff3f723e */ /* 0x001fce00048070ff */
[----:B------:R-:W0:Y:S02]  /*14190*/  @!P4 LDC.64 R10, c[0x0][0x5c0] ;  /* 0x00017000ff0acb82 */ /* 0x000e240000000a00 */
[----:B0-----:R-:W-:-:S05]  /*141a0*/  @!P4 IADD3 R10, P6, R103, R10, RZ ;  /* 0x0000000a670ac210 */ /* 0x001fca0007fde0ff */
[----:B------:R-:W-:Y:S02]  /*141b0*/  @!P4 IMAD.X R11, R22, 0x1, R11, P6 ;  /* 0x00000001160bc824 */ /* 0x000fe400030e060b */
[----:B--2---:R-:W-:Y:S02]  /*141c0*/  FMUL R22, R226, UR20 ;  /* 0x00000014e2167c20 */ /* 0x004fe40008400000 */
[----:B------:R-:W2:Y:S01]  /*141d0*/  LDL.LU R226, [R1+0xb8] ;  /* 0x0000b80001e27983 */ /* 0x000ea20000300800 */
[----:B------:R-:W-:Y:S02]  /*141e0*/  LOP3.LUT P1, RZ, R32, 0x4000, RZ, 0xc0, !PT ;  /* 0x0000400020ff7812 */ /* 0x000fe4000782c0ff */
[----:B------:R-:W-:Y:S01]  /*141f0*/  F2FP.SATFINITE.E4M3.F32.PACK_AB_MERGE_C R25, RZ, R22, RZ ;  /* 0x00000016ff19723e */ /* 0x000fe200048070ff */
[----:B------:R-:W-:Y:S01]  /*14200*/  FMUL R22, R221, UR20 ;  /* 0x00000014dd167c20 */ /* 0x000fe20008400000 */
[----:B------:R0:W-:Y:S04]  /*14210*/  @!P3 STG.E.U8 desc[UR14][R8.64+0x20], R63 ;  /* 0x0000203f0800b986 */ /* 0x0001e8000c10110e */
[----:B------:R-:W-:Y:S01]  /*14220*/  F2FP.SATFINITE.E4M3.F32.PACK_AB_MERGE_C R59, RZ, R22, RZ ;  /* 0x00000016ff3b723e */ /* 0x000fe200048070ff */
[----:B------:R1:W-:Y:S04]  /*14230*/  @!P4 STG.E.U8 desc[UR14][R10.64+0x21], R25 ;  /* 0x000021190a00c986 */ /* 0x0003e8000c10110e */
[----:B------:R-:W-:Y:S01]  /*14240*/  @!P1 STG.E.U8 desc[UR14][R56.64+0x28], R59 ;  /* 0x0000283b38009986 */ /* 0x000fe2000c10110e */
[----:B------:R-:W-:-:S02]  /*14250*/  ISETP.LT.OR P1, PT, R34, 0x29, !P0 ;  /* 0x000000292200780c */ /* 0x000fc40004721670 */
[----:B------:R-:W-:-:S11]  /*14260*/  LOP3.LUT P2, RZ, R32, 0x1000, RZ, 0xc0, !PT ;  /* 0x0000100020ff7812 */ /* 0x000fd6000784c0ff */
[----:B0-----:R-:W0:Y:S01]  /*14270*/  @!P1 LDC.64 R8, c[0x0][0x5c0] ;  /* 0x00017000ff089b82 */ /* 0x001e220000000a00 */
[----:B------:R-:W-:Y:S01]  /*14280*/  ISETP.LT.OR P6, PT, R34, 0x2a, !P0 ;  /* 0x0000002a2200780c */ /* 0x000fe200047c1670 */
[----:B------:R-:W-:Y:S02]  /*14290*/  FMUL R22, R223, UR20 ;  /* 0x00000014df167c20 */ /* 0x000fe40008400000 */
[----:B------:R-:W2:Y:S03]  /*142a0*/  LDL.LU R223, [R1+0xbc] ;  /* 0x0000bc0001df7983 */ /* 0x000ea60000300800 */
[----:B------:R-:W-:-:S05]  /*142b0*/  F2FP.SATFINITE.E4M3.F32.PACK_AB_MERGE_C R61, RZ, R22, RZ ;  /* 0x00000016ff3d723e */ /* 0x000fca00048070ff */
[----:B------:R-:W-:Y:S01]  /*142c0*/  @!P2 STG.E.U8 desc[UR14][R54.64+0x29], R61 ;  /* 0x0000293d3600a986 */ /* 0x000fe2000c10110e */
[----:B0-----:R-:W-:-:S05]  /*142d0*/  @!P1 IADD3 R20, P2, R20, R8, RZ ;  /* 0x0000000814149210 */ /* 0x001fca0007f5e0ff */
[----:B------:R-:W-:Y:S02]  /*142e0*/  @!P1 IMAD.X R21, R21, 0x1, R9, P2 ;  /* 0x0000000115159824 */ /* 0x000fe400010e0609 */
[----:B----4-:R-:W-:Y:S02]  /*142f0*/  FMUL R8, R224, UR20 ;  /* 0x00000014e0087c20 */ /* 0x010fe40008400000 */
[----:B------:R-:W4:Y:S03]  /*14300*/  LDL.LU R224, [R1+0xc0] ;  /* 0x0000c00001e07983 */ /* 0x000f260000300800 */
[----:B-1----:R-:W-:Y:S01]  /*14310*/  F2FP.SATFINITE.E4M3.F32.PACK_AB_MERGE_C R11, RZ, R8, RZ ;  /* 0x00000008ff0b723e */ /* 0x002fe200048070ff */
[----:B------:R-:W-:Y:S01]  /*14320*/  FMUL R10, R222, UR20 ;  /* 0x00000014de0a7c20 */ /* 0x000fe20008400000 */
[----:B------:R-:W0:Y:S01]  /*14330*/  @!P6 LDC.64 R8, c[0x0][0x5c0] ;  /* 0x00017000ff08eb82 */ /* 0x000e220000000a00 */
[----:B------:R-:W4:Y:S04]  /*14340*/  LDL.LU R221, [R1+0xc4] ;  /* 0x0000c40001dd7983 */ /* 0x000f280000300800 */
[----:B------:R1:W-:Y:S01]  /*14350*/  @!P1 STG.E.U8 desc[UR14][R20.64+0x28], R11 ;  /* 0x0000280b14009986 */ /* 0x0003e2000c10110e */
[----:B0-----:R-:W-:-:S02]  /*14360*/  @!P6 IADD3 R8, P1, R23, R8, RZ ;  /* 0x000000081708e210 */ /* 0x001fc40007f3e0ff */
[----:B------:R-:W-:Y:S01]  /*14370*/  F2FP.SATFINITE.E4M3.F32.PACK_AB_MERGE_C R23, RZ, R10, RZ ;  /* 0x0000000aff17723e */ /* 0x000fe200048070ff */
[----:B---3--:R-:W-:Y:S02]  /*14380*/  FMUL R10, R225, UR20 ;  /* 0x00000014e10a7c20 */ /* 0x008fe40008400000 */
[----:B------:R-:W3:Y:S03]  /*14390*/  LDL.LU R225, [R1+0xc8] ;  /* 0x0000c80001e17983 */ /* 0x000ee60000300800 */
[----:B------:R-:W-:Y:S01]  /*143a0*/  F2FP.SATFINITE.E4M3.F32.PACK_AB_MERGE_C R25, RZ, R10, RZ ;  /* 0x0000000aff19723e */ /* 0x000fe200048070ff */
[----:B--2---:R-:W-:Y:S02]  /*143b0*/  FMUL R10, R226, UR20 ;  /* 0x00000014e20a7c20 */ /* 0x004fe40008400000 */
[----:B------:R-:W2:Y:S01]  /*143c0*/  LDL.LU R226, [R1+0xcc] ;  /* 0x0000cc0001e27983 */ /* 0x000ea20000300800 */
[----:B------:R-:W-:Y:S01]  /*143d0*/  @!P6 IMAD.X R9, R26, 0x1, R9, P1 ;  /* 0x000000011a09e824 */ /* 0x000fe200008e0609 */
[----:B------:R-:W-:-:S02]  /*143e0*/  LOP3.LUT P1, RZ, R0, 0x40000, RZ, 0xc0, !PT ;  /* 0x0004000000ff7812 */ /* 0x000fc4000782c0ff */
[----:B------:R-:W2:Y:S01]  /*143f0*/  LDL.LU R222, [R1+0xd0] ;  /* 0x0000d00001de7983 */ /* 0x000ea20000300800 */
[----:B-1----:R-:W-:Y:S02]  /*14400*/  F2FP.SATFINITE.E4M3.F32.PACK_AB_MERGE_C R21, RZ, R10, RZ ;  /* 0x0000000aff15723e */ /* 0x002fe400048070ff */
[----:B------:R-:W-:-:S08]  /*14410*/  LOP3.LUT P5, RZ, R32, 0x800, RZ, 0xc0, !PT ;  /* 0x0000080020ff7812 */ /* 0x000fd000078ac0ff */
[----:B------:R-:W0:Y:S01]  /*14420*/  @!P1 LDC.64 R10, c[0x0][0x5c0] ;  /* 0x00017000ff0a9b82 */ /* 0x000e220000000a00 */
[----:B------:R-:W-:Y:S01]  /*14430*/  LOP3.LUT P3, RZ, R32, 0x400, RZ, 0xc0, !PT ;  /* 0x0000040020ff7812 */ /* 0x000fe2000786c0ff */
[----:B------:R1:W-:Y:S04]  /*14440*/  @!P6 STG.E.U8 desc[UR14][R8.64+0x29], R23 ;  /* 0x000029170800e986 */ /* 0x0003e8000c10110e */
[----:B------:R-:W-:Y:S08]  /*14450*/  @!P5 STG.E.U8 desc[UR14][R52.64+0x30], R25 ;  /* 0x000030193400d986 */ /* 0x000ff0000c10110e */
[----:B------:R4:W-:Y:S01]  /*14460*/  @!P3 STG.E.U8 desc[UR14][R50.64+0x31], R21 ;  /* 0x000031153200b986 */ /* 0x0009e2000c10110e */
[----:B0-----:R-:W-:-:S05]  /*14470*/  @!P1 IADD3 R10, P3, R27, R10, RZ ;  /* 0x0000000a1b0a9210 */ /* 0x001fca0007f7e0ff */
[----:B------:R-:W-:Y:S02]  /*14480*/  @!P1 IMAD.X R11, R33, 0x1, R11, P3 ;  /* 0x00000001210b9824 */ /* 0x000fe400018e060b */
[----:B------:R-:W-:Y:S02]  /*14490*/  FMUL R20, R223, UR20 ;  /* 0x00000014df147c20 */ /* 0x000fe40008400000 */
[----:B------:R-:W2:Y:S03]  /*144a0*/  LDL.LU R223, [R1+0xd4] ;  /* 0x0000d40001df7983 */ /* 0x000ea60000300800 */
[----:B-1----:R-:W-:-:S05]  /*144b0*/  F2FP.SATFINITE.E4M3.F32.PACK_AB_MERGE_C R23, RZ, R20, RZ ;  /* 0x00000014ff17723e */ /* 0x002fca00048070ff */
[----:B------:R2:W-:Y:S01]  /*144c0*/  @!P1 STG.E.U8 desc[UR14][R10.64+0x30], R23 ;  /* 0x000030170a009986 */ /* 0x0005e2000c10110e */
[----:B----4-:R-:W-:-:S03]  /*144d0*/  FMUL R20, R224, UR20 ;  /* 0x00000014e0147c20 */ /* 0x010fc60008400000 */
[----:B------:R-:W4:Y:S02]  /*144e0*/  LDL.LU R224, [R1+0xd8] ;  /* 0x0000d80001e07983 */ /* 0x000f240000300800 */
[----:B------:R-:W-:Y:S01]  /*144f0*/  F2FP.SATFINITE.E4M3.F32.PACK_AB_MERGE_C R21, RZ, R20, RZ ;  /* 0x00000014ff15723e */ /* 0x000fe200048070ff */
[----:B------:R-:W-:-:S05]  /*14500*/  FMUL R20, R221, UR20 ;  /* 0x00000014dd147c20 */ /* 0x000fca0008400000 */
[----:B------:R-:W-:Y:S01]  /*14510*/  F2FP.SATFINITE.E4M3.F32.PACK_AB_MERGE_C R25, RZ, R20, RZ ;  /* 0x00000014ff19723e */ /* 0x000fe200048070ff */
[----:B---3--:R-:W-:Y:S02]  /*14520*/  FMUL R20, R225, UR20 ;  /* 0x00000014e1147c20 */ /* 0x008fe40008400000 */
[----:B------:R-:W3:Y:S01]  /*14530*/  LDL.LU R225, [R1+0xdc] ;  /* 0x0000dc0001e17983 */ /* 0x000ee20000300800 */
[----:B--2---:R-:W-:-:S03]  /*14540*/  FMUL R10, R226, UR20 ;  /* 0x00000014e20a7c20 */ /* 0x004fc60008400000 */
[----:B------:R-:W2:Y:S01]  /*14550*/  LDL.LU R226, [R1+0xe0] ;  /* 0x0000e00001e27983 */ /* 0x000ea20000300800 */
[----:B------:R-:W-:Y:S02]  /*14560*/  ISETP.LT.OR P5, PT, R34, 0x32, !P0 ;  /* 0x000000322200780c */ /* 0x000fe400047a1670 */
[----:B------:R-:W-:Y:S01]  /*14570*/  LOP3.LUT P4, RZ, R32, 0x200, RZ, 0xc0, !PT ;  /* 0x0000020020ff7812 */ /* 0x000fe2000788c0ff */
[----:B------:R-:W2:Y:S10]  /*14580*/  LDL.LU R221, [R1+0xe4] ;  /* 0x0000e40001dd7983 */ /* 0x000eb40000300800 */
[----:B------:R-:W0:Y:S02]  /*14590*/  @!P5 LDC.64 R8, c[0x0][0x5c0] ;  /* 0x00017000ff08db82 */ /* 0x000e240000000a00 */
[----:B0-----:R-:W-:-:S05]  /*145a0*/  @!P5 IADD3 R8, P6, R35, R8, RZ ;  /* 0x000000082308d210 */ /* 0x001fca0007fde0ff */
[----:B------:R-:W-:-:S05]  /*145b0*/  @!P5 IMAD.X R9, R37, 0x1, R9, P6 ;  /* 0x000000012509d824 */ /* 0x000fca00030e0609 */
[----:B------:R0:W-:Y:S04]  /*145c0*/  @!P5 STG.E.U8 desc[UR14][R8.64+0x31], R21 ;  /* 0x000031150800d986 */ /* 0x0001e8000c10110e */
[----:B------:R-:W-:Y:S01]  /*145d0*/  @!P4 STG.E.U8 desc[UR14][R48.64+0x38], R25 ;  /* 0x000038193000c986 */ /* 0x000fe2000c10110e */
[----:B------:R-:W-:Y:S02]  /*145e0*/  ISETP.LT.OR P4, PT, R34, 0x39, !P0 ;  /* 0x000000392200780c */ /* 0x000fe40004781670 */
[----:B------:R-:W-:-:S11]  /*145f0*/  LOP3.LUT P2, RZ, R32, 0x80, RZ, 0xc0, !PT ;  /* 0x0000008020ff7812 */ /* 0x000fd6000784c0ff */
[----:B------:R-:W1:Y:S01]  /*14600*/  @!P4 LDC.64 R22, c[0x0][0x5c0] ;  /* 0x00017000ff16cb82 */ /* 0x000e620000000a00 */
[----:B------:R-:W-:-:S05]  /*14610*/  F2FP.SATFINITE.E4M3.F32.PACK_AB_MERGE_C R11, RZ, R20, RZ ;  /* 0x00000014ff0b723e */ /* 0x000fca00048070ff */
[----:B------:R1:W-:Y:S01]  /*14620*/  @!P2 STG.E.U8 desc[UR14][R46.64+0x39], R11 ;  /* 0x0000390b2e00a986 */ /* 0x0003e2000c10110e */
[----:B0-----:R-:W-:-:S03]  /*14630*/  FMUL R8, R222, UR20 ;  /* 0x00000014de087c20 */ /* 0x001fc60008400000 */
[----:B------:R-:W2:Y:S01]  /*14640*/  LDL.LU R222, [R1+0xe8] ;  /* 0x0000e80001de7983 */ /* 0x000ea20000300800 */
[----:B-1----:R-:W-:-:S05]  /*14650*/  @!P4 IADD3 R18, P2, R18, R22, RZ ;  /* 0x000000161212c210 */ /* 0x002fca0007f5e0ff */
[----:B------:R-:W-:Y:S01]  /*14660*/  @!P4 IMAD.X R19, R19, 0x1, R23, P2 ;  /* 0x000000011313c824 */ /* 0x000fe200010e0617 */
[----:B------:R-:W-:-:S13]  /*14670*/  ISETP.LT.OR P2, PT, R34, 0x3a, !P0 ;  /* 0x0000003a2200780c */ /* 0x000fda0004741670 */
[----:B------:R-:W0:Y:S01]  /*14680*/  @!P2 LDC.64 R20, c[0x0][0x5c0] ;  /* 0x00017000ff14ab82 */ /* 0x000e220000000a00 */
[----:B------:R-:W-:Y:S02]  /*14690*/  F2FP.SATFINITE.E4M3.F32.PACK_AB_MERGE_C R9, RZ, R10, RZ ;  /* 0x0000000aff09723e */ /* 0x000fe400048070ff */
[----:B------:R-:W-:Y:S01]  /*146a0*/  F2FP.SATFINITE.E4M3.F32.PACK_AB_MERGE_C R11, RZ, R8, RZ ;  /* 0x00000008ff0b723e */ /* 0x000fe200048070ff */
[----:B------:R-:W-:Y:S02]  /*146b0*/  FMUL R8, R223, UR20 ;  /* 0x00000014df087c20 */ /* 0x000fe40008400000 */
[----:B------:R1:W-:Y:S04]  /*146c0*/  @!P4 STG.E.U8 desc[UR14][R18.64+0x38], R9 ;  /* 0x000038091200c986 */ /* 0x0003e8000c10110e */
[----:B------:R-:W2:Y:S01]  /*146d0*/  LDL.LU R223, [R1+0xec] ;  /* 0x0000ec0001df7983 */ /* 0x000ea20000300800 */
[----:B0-----:R-:W-:-:S05]  /*146e0*/  @!P2 IADD3 R86, P4, R86, R20, RZ ;  /* 0x000000145656a210 */ /* 0x001fca0007f9e0ff */
[----:B------:R-:W-:Y:S01]  /*146f0*/  @!P2 IMAD.X R87, R87, 0x1, R21, P4 ;  /* 0x000000015757a824 */ /* 0x000fe200020e0615 */
[----:B------:R-:W-:-:S04]  /*14700*/  F2FP.SATFINITE.E4M3.F32.PACK_AB_MERGE_C R21, RZ, R8, RZ ;  /* 0x00000008ff15723e */ /* 0x000fc800048070ff */
[----:B------:R0:W-:Y:S01]  /*14710*/  @!P2 STG.E.U8 desc[UR14][R86.64+0x39], R11 ;  /* 0x0000390b5600a986 */ /* 0x0001e2000c10110e */
[----:B----4-:R-:W-:-:S03]  /*14720*/  FMUL R8, R224, UR20 ;  /* 0x00000014e0087c20 */ /* 0x010fc60008400000 */
[----:B------:R-:W4:Y:S02]  /*14730*/  LDL.LU R224, [R1+0xf0] ;  /* 0x0000f00001e07983 */ /* 0x000f240000300800 */
[----:B-1----:R-:W-:Y:S01]  /*14740*/  F2FP.SATFINITE.E4M3.F32.PACK_AB_MERGE_C R9, RZ, R8, RZ ;  /* 0x00000008ff09723e */ /* 0x002fe200048070ff */
[----:B---3--:R-:W-:Y:S02]  /*14750*/  FMUL R8, R225, UR20 ;  /* 0x00000014e1087c20 */ /* 0x008fe40008400000 */
[----:B------:R-:W3:Y:S03]  /*14760*/  LDL.LU R225, [R1+0xf4] ;  /* 0x0000f40001e17983 */ /* 0x000ee60000300800 */
[----:B0-----:R-:W-:Y:S01]  /*14770*/  F2FP.SATFINITE.E4M3.F32.PACK_AB_MERGE_C R11, RZ, R8, RZ ;  /* 0x00000008ff0b723e */ /* 0x001fe200048070ff */
[----:B--2---:R-:W-:Y:S02]  /*14780*/  FMUL R8, R226, UR20 ;  /* 0x00000014e2087c20 */ /* 0x004fe40008400000 */
[----:B------:R-:W2:Y:S01]  /*14790*/  LDL.LU R226, [R1+0xf8] ;  /* 0x0000f80001e27983 */ /* 0x000ea20000300800 */
[----:B------:R-:W-:-:S13]  /*147a0*/  LOP3.LUT P3, RZ, R32, 0x40, RZ, 0xc0, !PT ;  /* 0x0000004020ff7812 */ /* 0x000fda000786c0ff */
[----:B------:R-:W-:Y:S01]  /*147b0*/  @!P3 STG.E.U8 desc[UR14][R44.64+0x40], R21 ;  /* 0x000040152c00b986 */ /* 0x000fe2000c10110e */
[----:B------:R-:W-:Y:S02]  /*147c0*/  ISETP.LT.OR P3, PT, R34, 0x41, !P0 ;  /* 0x000000412200780c */ /* 0x000fe40004761670 */
[----:B------:R-:W-:-:S11]  /*147d0*/  LOP3.LUT P1, RZ, R32, 0x20, RZ, 0xc0, !PT ;  /* 0x0000002020ff7812 */ /* 0x000fd6000782c0ff */
[----:B------:R-:W0:Y:S01]  /*147e0*/  @!P3 LDC.64 R18, c[0x0][0x5c0] ;  /* 0x00017000ff12bb82 */ /* 0x000e220000000a00 */
[----:B------:R-:W-:Y:S01]  /*147f0*/  LOP3.LUT P2, RZ, R0, 0x8000, RZ, 0xc0, !PT ;  /* 0x0000800000ff7812 */ /* 0x000fe2000784c0ff */
[----:B------:R1:W-:Y:S01]  /*14800*/  @!P1 STG.E.U8 desc[UR14][R42.64+0x41], R9 ;  /* 0x000041092a009986 */ /* 0x0003e2000c10110e */
[----:B0-----:R-:W-:-:S05]  /*14810*/  @!P3 IADD3 R16, P1, R16, R18, RZ ;  /* 0x000000121010b210 */ /* 0x001fca0007f3e0ff */
[----:B------:R-:W-:-:S06]  /*14820*/  @!P3 IMAD.X R17, R17, 0x1, R19, P1 ;  /* 0x000000011111b824 */ /* 0x000fcc00008e0613 */
[----:B------:R-:W0:Y:S01]  /*14830*/  @!P2 LDC.64 R18, c[0x0][0x5c0] ;  /* 0x00017000ff12ab82 */ /* 0x000e220000000a00 */
[----:B------:R0:W-:Y:S01]  /*14840*/  @!P3 STG.E.U8 desc[UR14][R16.64+0x40], R11 ;  /* 0x0000400b1000b986 */ /* 0x0001e2000c10110e */
[C---:B------:R-:W-:Y:S02]  /*14850*/  LOP3.LUT P1, RZ, R0.reuse, 0x4000, RZ, 0xc0, !PT ;  /* 0x0000400000ff7812 */ /* 0x040fe4000782c0ff */
[----:B-1----:R-:W-:Y:S01]  /*14860*/  F2FP.SATFINITE.E4M3.F32.PACK_AB_MERGE_C R9, RZ, R8, RZ ;  /* 0x00000008ff09723e */ /* 0x002fe200048070ff */
[----:B------:R-:W-:Y:S01]  /*14870*/  FMUL R8, R221, UR20 ;  /* 0x00000014dd087c20 */ /* 0x000fe20008400000 */
[----:B------:R-:W-:Y:S01]  /*14880*/  LOP3.LUT P4, RZ, R0, 0x10000, RZ, 0xc0, !PT ;  /* 0x0001000000ff7812 */ /* 0x000fe2000788c0ff */
[----:B------:R-:W2:Y:S01]  /*14890*/  LDL.LU R221, [R1+0xfc] ;  /* 0x0000fc0001dd7983 */ /* 0x000ea20000300800 */
[----:B0-----:R-:W-:-:S05]  /*148a0*/  @!P2 IADD3 R90, P3, R90, R18, RZ ;  /* 0x000000125a5aa210 */ /* 0x001fca0007f7e0ff */
[----:B------:R-:W-:Y:S01]  /*148b0*/  @!P2 IMAD.X R91, R91, 0x1, R19, P3 ;  /* 0x000000015b5ba824 */ /* 0x000fe200018e0613 */
[----:B------:R-:W-:Y:S02]  /*148c0*/  ISETP.LT.OR P3, PT, R34, 0x49, !P1 ;  /* 0x000000492200780c */ /* 0x000fe40004f61670 */
[----:B------:R-:W-:Y:S02]  /*148d0*/  F2FP.SATFINITE.E4M3.F32.PACK_AB_MERGE_C R19, RZ, R8, RZ ;  /* 0x00000008ff13723e */ /* 0x000fe400048070ff */
[----:B------:R0:W-:Y:S09]  /*148e0*/  @!P2 STG.E.U8 desc[UR14][R90.64+0x41], R9 ;  /* 0x000041095a00a986 */ /* 0x0001f2000c10110e */
[----:B------:R-:W-:Y:S01]  /*148f0*/  @!P3 STG.E.U8 desc[UR14][R40.64+0x48], R19 ;  /* 0x000048132800b986 */ /* 0x000fe2000c10110e */
[----:B------:R-:W-:-:S02]  /*14900*/  LOP3.LUT P3, RZ, R0, 0x2000, RZ, 0xc0, !PT ;  /* 0x0000200000ff7812 */ /* 0x000fc4000786c0ff */
[----:B------:R-:W-:-:S11]  /*14910*/  ISETP.LT.OR P2, PT, R34, 0x4a, !P1 ;  /* 0x0000004a2200780c */ /* 0x000fd60004f41670 */
[----:B------:R-:W1:Y:S01]  /*14920*/  @!P3 LDC.64 R16, c[0x0][0x5c0] ;  /* 0x00017000ff10bb82 */ /* 0x000e620000000a00 */
[----:B------:R-:W-:Y:S02]  /*14930*/  FMUL R8, R222, UR20 ;  /* 0x00000014de087c20 */ /* 0x000fe40008400000 */
[----:B------:R-:W2:Y:S03]  /*14940*/  LDL.LU R222, [R1+0x100] ;  /* 0x0001000001de7983 */ /* 0x000ea60000300800 */
[----:B------:R-:W-:-:S05]  /*14950*/  F2FP.SATFINITE.E4M3.F32.PACK_AB_MERGE_C R11, RZ, R8, RZ ;  /* 0x00000008ff0b723e */ /* 0x000fca00048070ff */
[----:B------:R4:W-:Y:S01]  /*14960*/  @!P2 STG.E.U8 desc[UR14][R38.64+0x49], R11 ;  /* 0x0000490b2600a986 */ /* 0x0009e2000c10110e */
[----:B-1----:R-:W-:-:S05]  /*14970*/  @!P3 IADD3 R92, P2, R92, R16, RZ ;  /* 0x000000105c5cb210 */ /* 0x002fca0007f5e0ff */
[----:B------:R-:W-:Y:S02]  /*14980*/  @!P3 IMAD.X R93, R93, 0x1, R17, P2 ;  /* 0x000000015d5db824 */ /* 0x000fe400010e0611 */
[----:B------:R-:W1:Y:S01]  /*14990*/  @!P4 LDC.64 R16, c[0x0][0x5c0] ;  /* 0x00017000ff10cb82 */ /* 0x000e620000000a00 */
[----:B------:R-:W-:Y:S02]  /*149a0*/  FMUL R8, R223, UR20 ;  /* 0x00000014df087c20 */ /* 0x000fe40008400000 */
[----:B------:R-:W2:Y:S03]  /*149b0*/  LDL.LU R223, [R1+0x104] ;  /* 0x0001040001df7983 */ /* 0x000ea60000300800 */
[----:B0-----:R-:W-:Y:S02]  /*149c0*/  F2FP.SATFINITE.E4M3.F32.PACK_AB_MERGE_C R9, RZ, R8, RZ ;  /* 0x00000008ff09723e */ /* 0x001fe400048070ff */
[----:B-1----:R-:W-:-:S05]  /*149d0*/  @!P4 IADD3 R100, P2, R100, R16, RZ ;  /* 0x000000106464c210 */ /* 0x002fca0007f5e0ff */
[----:B------:R-:W-:Y:S02]  /*149e0*/  @!P4 IMAD.X R101, R101, 0x1, R17, P2 ;  /* 0x000000016565c824 */ /* 0x000fe400010e0611 */
[----:B----4-:R-:W-:Y:S02]  /*149f0*/  FMUL R8, R224, UR20 ;  /* 0x00000014e0087c20 */ /* 0x010fe40008400000 */
[----:B------:R-:W4:Y:S03]  /*14a00*/  LDL.LU R224, [R1+0x108] ;  /* 0x0001080001e07983 */ /* 0x000f260000300800 */
[----:B------:R-:W-:Y:S01]  /*14a10*/  F2FP.SATFINITE.E4M3.F32.PACK_AB_MERGE_C R11, RZ, R8, RZ ;  /* 0x00000008ff0b723e */ /* 0x000fe200048070ff */
[----:B---3--:R-:W-:Y:S02]  /*14a20*/  FMUL R8, R225, UR20 ;  /* 0x00000014e1087c20 */ /* 0x008fe40008400000 */
[----:B------:R-:W3:Y:S03]  /*14a30*/  LDL.LU R225, [R1+0x10c] ;  /* 0x00010c0001e17983 */ /* 0x000ee60000300800 */
[----:B------:R-:W-:Y:S01]  /*14a40*/  F2FP.SATFINITE.E4M3.F32.PACK_AB_MERGE_C R17, RZ, R8, RZ ;  /* 0x00000008ff11723e */ /* 0x000fe200048070ff */
[----:B--2---:R-:W-:-:S02]  /*14a50*/  FMUL R8, R226, UR20 ;  /* 0x00000014e2087c20 */ /* 0x004fc40008400000 */
[----:B------:R-:W2:Y:S01]  /*14a60*/  LDL.LU R226, [R1+0x110] ;  /* 0x0001100001e27983 */ /* 0x000ea20000300800 */
[----:B------:R-:W-:-:S03]  /*14a70*/  LOP3.LUT P5, RZ, R0, 0x20000, RZ, 0xc0, !PT ;  /* 0x0002000000ff7812 */ /* 0x000fc600078ac0ff */
[----:B------:R0:W-:Y:S01]  /*14a80*/  @!P3 STG.E.U8 desc[UR14][R92.64+0x48], R9 ;  /* 0x000048095c00b986 */ /* 0x0001e2000c10110e */
[----:B------:R-:W-:Y:S02]  /*14a90*/  ISETP.LT.OR P3, PT, R34, 0x51, !P1 ;  /* 0x000000512200780c */ /* 0x000fe40004f61670 */
[----:B------:R-:W-:-:S07]  /*14aa0*/  ISETP.NE.AND P6, PT, R102, RZ, PT ;  /* 0x000000ff6600720c */ /* 0x000fce0003fc5270 */
[----:B------:R-:W1:Y:S01]  /*14ab0*/  @!P5 LDC.64 R20, c[0x0][0x5c0] ;  /* 0x00017000ff14db82 */ /* 0x000e620000000a00 */
[----:B------:R-:W-:Y:S01]  /*14ac0*/  @!P4 STG.E.U8 desc[UR14][R100.64+0x49], R11 ;  /* 0x0000490b6400c986 */ /* 0x000fe2000c10110e */
[----:B------:R-:W-:-:S03]  /*14ad0*/  ISETP.LT.OR P2, PT, R34, 0x59, !P1 ;  /* 0x000000592200780c */ /* 0x000fc60004f41670 */
[----:B------:R-:W-:Y:S01]  /*14ae0*/  @!P3 STG.E.U8 desc[UR14][R30.64+0x50], R17 ;  /* 0x000050111e00b986 */ /* 0x000fe2000c10110e */
[C---:B------:R-:W-:Y:S02]  /*14af0*/  ISETP.LT.OR P3, PT, R34.reuse, 0x52, !P1 ;  /* 0x000000522200780c */ /* 0x040fe40004f61670 */
[----:B------:R-:W0:Y:S01]  /*14b00*/  @!P6 LDC.64 R22, c[0x0][0x5c0] ;  /* 0x00017000ff16eb82 */ /* 0x000e220000000a00 */
[----:B------:R-:W-:Y:S02]  /*14b10*/  ISETP.LT.OR P1, PT, R34, 0x5a, !P1 ;  /* 0x0000005a2200780c */ /* 0x000fe40004f21670 */
[----:B------:R-:W-:-:S05]  /*14b20*/  F2FP.SATFINITE.E4M3.F32.PACK_AB_MERGE_C R19, RZ, R8, RZ ;  /* 0x00000008ff13723e */ /* 0x000fca00048070ff */
[----:B------:R-:W0:Y:S03]  /*14b30*/  @!P2 LDC.64 R26, c[0x0][0x5c0] ;  /* 0x00017000ff1aab82 */ /* 0x000e260000000a00 */
[----:B------:R0:W-:Y:S01]  /*14b40*/  @!P3 STG.E.U8 desc[UR14][R28.64+0x51], R19 ;  /* 0x000051131c00b986 */ /* 0x0001e2000c10110e */
[----:B-1----:R-:W-:-:S05]  /*14b50*/  @!P5 IADD3 R8, P3, R15, R20, RZ ;  /* 0x000000140f08d210 */ /* 0x002fca0007f7e0ff */
[----:B0-----:R-:W-:Y:S01]  /*14b60*/  @!P5 IMAD.X R9, R14, 0x1, R21, P3 ;  /* 0x000000010e09d824 */ /* 0x001fe200018e0615 */
[C---:B------:R-:W-:Y:S01]  /*14b70*/  ISETP.LT.OR P3, PT, R34.reuse, 0x59, !P0 ;  /* 0x000000592200780c */ /* 0x040fe20004761670 */
[----:B------:R-:W0:Y:S01]  /*14b80*/  @!P1 LDC.64 R14, c[0x0][0x5c0] ;  /* 0x00017000ff0e9b82 */ /* 0x000e220000000a00 */
[----:B------:R-:W-:-:S13]  /*14b90*/  ISETP.LT.OR P0, PT, R34, 0x5a, !P0 ;  /* 0x0000005a2200780c */ /* 0x000fda0004701670 */
[----:B------:R-:W1:Y:S01]  /*14ba0*/  @!P0 LDC.64 R28, c[0x0][0x5c0] ;  /* 0x00017000ff1c8b82 */ /* 0x000e620000000a00 */
[----:B------:R-:W-:-:S05]  /*14bb0*/  FMUL R10, R221, UR20 ;  /* 0x00000014dd0a7c20 */ /* 0x000fca0008400000 */
[----:B------:R-:W-:Y:S02]  /*14bc0*/  F2FP.SATFINITE.E4M3.F32.PACK_AB_MERGE_C R17, RZ, R10, RZ ;  /* 0x0000000aff11723e */ /* 0x000fe400048070ff */
[----:B------:R-:W-:-:S05]  /*14bd0*/  @!P6 IADD3 R10, P4, R13, R22, RZ ;  /* 0x000000160d0ae210 */ /* 0x000fca0007f9e0ff */
[----:B------:R-:W-:Y:S02]  /*14be0*/  @!P6 IMAD.X R11, R12, 0x1, R23, P4 ;  /* 0x000000010c0be824 */ /* 0x000fe400020e0617 */
[----:B------:R-:W1:Y:S01]  /*14bf0*/  @!P3 LDC.64 R22, c[0x0][0x5c0] ;  /* 0x00017000ff16bb82 */ /* 0x000e620000000a00 */
[----:B------:R0:W-:Y:S01]  /*14c00*/  @!P5 STG.E.U8 desc[UR14][R8.64+0x50], R17 ;  /* 0x000050110800d986 */ /* 0x0001e2000c10110e */
[----:B------:R-:W-:Y:S01]  /*14c10*/  @!P2 IADD3 R12, P4, P5, R24, R26, R2 ;  /* 0x0000001a180ca210 */ /* 0x000fe20007d9e002 */
[----:B------:R-:W-:-:S05]  /*14c20*/  FMUL R13, R222, UR20 ;  /* 0x00000014de0d7c20 */ /* 0x000fca0008400000 */
[----:B------:R-:W-:Y:S02]  /*14c30*/  F2FP.SATFINITE.E4M3.F32.PACK_AB_MERGE_C R19, RZ, R13, RZ ;  /* 0x0000000dff13723e */ /* 0x000fe400048070ff */
[----:B------:R-:W-:Y:S02]  /*14c40*/  @!P2 IADD3.X R13, R36, R27, R5, P4, P5 ;  /* 0x0000001b240da210 */ /* 0x000fe400027ea405 */
[----:B0-----:R-:W-:-:S04]  /*14c50*/  @!P1 IADD3 R14, P4, P5, R24, R14, R2 ;  /* 0x0000000e180e9210 */ /* 0x001fc80007d9e002 */
[--C-:B------:R-:W-:Y:S02]  /*14c60*/  @!P1 IADD3.X R15, R36, R15, R5.reuse, P4, P5 ;  /* 0x0000000f240f9210 */ /* 0x100fe400027ea405 */
[C-C-:B------:R-:W-:Y:S01]  /*14c70*/  @!P3 IADD3 R9, P4, P5, R3.reuse, R24, R2.reuse ;  /* 0x000000180309b210 */ /* 0x140fe20007d9e002 */
[----:B------:R0:W-:Y:S03]  /*14c80*/  @!P6 STG.E.U8 desc[UR14][R10.64+0x51], R19 ;  /* 0x000051130a00e986 */ /* 0x0001e6000c10110e */
[----:B------:R-:W-:Y:S02]  /*14c90*/  @!P3 IADD3.X R18, R6, R36, R5, P4, P5 ;  /* 0x000000240612b210 */ /* 0x000fe400027ea405 */
[----:B------:R-:W-:Y:S01]  /*14ca0*/  @!P0 IADD3 R25, P4, P5, R3, R24, R2 ;  /* 0x0000001803198210 */ /* 0x000fe20007d9e002 */
[----:B------:R-:W-:-:S05]  /*14cb0*/  FMUL R8, R223, UR20 ;  /* 0x00000014df087c20 */ /* 0x000fca0008400000 */
[----:B------:R-:W-:Y:S02]  /*14cc0*/  F2FP.SATFINITE.E4M3.F32.PACK_AB_MERGE_C R21, RZ, R8, RZ ;  /* 0x00000008ff15723e */ /* 0x000fe400048070ff */
[----:B------:R-:W-:-:S03]  /*14cd0*/  @!P0 IADD3.X R36, R6, R36, R5, P4, P5 ;  /* 0x0000002406248210 */ /* 0x000fc600027ea405 */
[----:B------:R2:W-:Y:S01]  /*14ce0*/  @!P2 STG.E.U8 desc[UR14][R12.64+0x58], R21 ;  /* 0x000058150c00a986 */ /* 0x0005e2000c10110e */
[----:B-1----:R-:W-:Y:S02]  /*14cf0*/  @!P3 IADD3 R8, P2, R9, R22, RZ ;  /* 0x000000160908b210 */ /* 0x002fe40007f5e0ff */
[----:B0-----:R-:W-:-:S03]  /*14d00*/  @!P0 IADD3 R10, P4, R25, R28, RZ ;  /* 0x0000001c190a8210 */ /* 0x001fc60007f9e0ff */
[----:B------:R-:W-:Y:S02]  /*14d10*/  @!P3 IMAD.X R9, R18, 0x1, R23, P2 ;  /* 0x000000011209b824 */ /* 0x000fe400010e0617 */
[----:B----4-:R-:W-:-:S05]  /*14d20*/  FMUL R11, R224, UR20 ;  /* 0x00000014e00b7c20 */ /* 0x010fca0008400000 */
[----:B------:R-:W-:Y:S01]  /*14d30*/  F2FP.SATFINITE.E4M3.F32.PACK_AB_MERGE_C R19, RZ, R11, RZ ;  /* 0x0000000bff13723e */ /* 0x000fe200048070ff */
[----:B------:R-:W-:-:S04]  /*14d40*/  @!P0 IMAD.X R11, R36, 0x1, R29, P4 ;  /* 0x00000001240b8824 */ /* 0x000fc800020e061d */
[----:B------:R4:W-:Y:S01]  /*14d50*/  @!P1 STG.E.U8 desc[UR14][R14.64+0x59], R19 ;  /* 0x000059130e009986 */ /* 0x0009e2000c10110e */
[----:B---3--:R-:W-:-:S05]  /*14d60*/  FMUL R16, R225, UR20 ;  /* 0x00000014e1107c20 */ /* 0x008fca0008400000 */
[----:B------:R-:W-:-:S05]  /*14d70*/  F2FP.SATFINITE.E4M3.F32.PACK_AB_MERGE_C R23, RZ, R16, RZ ;  /* 0x00000010ff17723e */ /* 0x000fca00048070ff */
[----:B------:R4:W-:Y:S01]  /*14d80*/  @!P3 STG.E.U8 desc[UR14][R8.64+0x58], R23 ;  /* 0x000058170800b986 */ /* 0x0009e2000c10110e */
[----:B--2---:R-:W-:-:S05]  /*14d90*/  FMUL R17, R226, UR20 ;  /* 0x00000014e2117c20 */ /* 0x004fca0008400000 */
[----:B------:R-:W-:-:S05]  /*14da0*/  F2FP.SATFINITE.E4M3.F32.PACK_AB_MERGE_C R17, RZ, R17, RZ ;  /* 0x00000011ff11723e */ /* 0x000fca00048070ff */
[----:B------:R4:W-:Y:S02]  /*14db0*/  @!P0 STG.E.U8 desc[UR14][R10.64+0x59], R17 ;  /* 0x000059110a008986 */ /* 0x0009e4000c10110e */
.L_x_42:
[----:B------:R-:W-:Y:S05]  /*14dc0*/  BSYNC B0 ;  /* 0x0000000000007941 */ /* 0x000fea0003800000 */
.L_x_38:
[----:B0-2-4-:R-:W2:Y:S04]  /*14dd0*/  LDL.LU R9, [R1+0x11c] ;  /* 0x00011c0001097983 */ /* 0x015ea80000300800 */
[----:B------:R-:W2:Y:S01]  /*14de0*/  LDL.LU R8, [R1+0x120] ;  /* 0x0001200001087983 */ /* 0x000ea20000300800 */
[----:B------:R-:W-:Y:S01]  /*14df0*/  ULDC UR6, c[0x0][0xc] ;  /* 0x0000030000067ab9 */ /* 0x000fe20000000800 */
[----:B------:R-:W-:Y:S01]  /*14e00*/  ULDC UR7, c[0x0][0x10] ;  /* 0x0000040000077ab9 */ /* 0x000fe20000000800 */
[----:B-1----:R-:W2:Y:S01]  /*14e10*/  LDC R11, c[0x0][0x14] ;  /* 0x00000500ff0b7b82 */ /* 0x002ea20000000800 */
[----:B------:R-:W-:Y:S01]  /*14e20*/  UIMAD.WIDE.U32 UR6, UR6, UR7, URZ ;  /* 0x00000007060672a5 */ /* 0x000fe2000f8e003f */
[----:B------:R-:W-:-:S05]  /*14e30*/  UMOV UR10, 0xffffffff ;  /* 0xffffffff000a7882 */ /* 0x000fca0000000000 */
[----:B--2---:R-:W-:-:S04]  /*14e40*/  IMAD.WIDE.U32 R8, R11, UR6, R8 ;  /* 0x000000060b087c25 */ /* 0x004fc8000f8e0008 */
[----:B------:R-:W-:Y:S01]  /*14e50*/  IMAD R11, R11, UR7, RZ ;  /* 0x000000070b0b7c24 */ /* 0x000fe2000f8e02ff */
[----:B------:R-:W-:Y:S01]  /*14e60*/  ULDC.64 UR6, c[0x0][0x650] ;  /* 0x0001940000067ab9 */ /* 0x000fe20000000a00 */
[----:B------:R-:W-:Y:S01]  /*14e70*/  IMAD.MOV.U32 R20, RZ, RZ, R8 ;  /* 0x000000ffff147224 */ /* 0x000fe200078e0008 */
[----:B------:R-:W-:Y:S01]  /*14e80*/  ISETP.GE.U32.AND P0, PT, R8, UR6, PT ;  /* 0x0000000608007c0c */ /* 0x000fe2000bf06070 */
[----:B------:R-:W-:Y:S01]  /*14e90*/  IMAD.IADD R21, R9, 0x1, R11 ;  /* 0x0000000109157824 */ /* 0x000fe200078e020b */
[----:B------:R-:W-:Y:S01]  /*14ea0*/  PRMT R9, RZ, 0x7610, R9 ;  /* 0x00007610ff097816 */ /* 0x000fe20000000009 */
[----:B------:R-:W-:-:S03]  /*14eb0*/  IMAD.MOV.U32 R8, RZ, RZ, -0x1 ;  /* 0xffffffffff087424 */ /* 0x000fc600078e00ff */
[----:B------:R0:W-:Y:S01]  /*14ec0*/  STL [R1+0x11c], R21 ;  /* 0x00011c1501007387 */ /* 0x0001e20000100800 */
[----:B------:R-:W-:-:S03]  /*14ed0*/  ISETP.GE.U32.AND.EX P0, PT, R21, UR7, PT, P0 ;  /* 0x0000000715007c0c */ /* 0x000fc6000bf06100 */
[----:B------:R0:W-:Y:S04]  /*14ee0*/  STL [R1+0x120], R20 ;  /* 0x0001201401007387 */ /* 0x0001e80000100800 */
[----:B------:R0:W-:Y:S06]  /*14ef0*/  STL [R1+0x124], R8 ;  /* 0x0001240801007387 */ /* 0x0001ec0000100800 */
[----:B------:R-:W-:Y:S05]  /*14f00*/  @P0 BRA `(.L_x_43) ;  /* 0x0000000400780947 */ /* 0x000fea0003800000 */
[----:B------:R-:W0:Y:S01]  /*14f10*/  S2R R15, SR_CTAID.X ;  /* 0x00000000000f7919 */ /* 0x000e220000002500 */
[----:B------:R-:W-:Y:S01]  /*14f20*/  ULDC.64 UR18, c[0x0][0x628] ;  /* 0x00018a0000127ab9 */ /* 0x000fe20000000a00 */
[----:B------:R-:W1:Y:S01]  /*14f30*/  LDC R16, c[0x0][0x144] ;  /* 0x00005100ff107b82 */ /* 0x000e620000000800 */
[----:B------:R-:W-:Y:S01]  /*14f40*/  ULDC UR6, c[0x0][0x150] ;  /* 0x0000540000067ab9 */ /* 0x000fe20000000800 */
[----:B------:R-:W2:Y:S01]  /*14f50*/  S2R R19, SR_CTAID.Y ;  /* 0x0000000000137919 */ /* 0x000ea20000002600 */
[----:B------:R-:W-:Y:S01]  /*14f60*/  ISETP.NE.U32.AND P0, PT, RZ, UR18, PT ;  /* 0x00000012ff007c0c */ /* 0x000fe2000bf05070 */
[----:B------:R-:W-:Y:S01]  /*14f70*/  ULDC UR23, c[0x0][0x630] ;  /* 0x00018c0000177ab9 */ /* 0x000fe20000000800 */
[----:B------:R-:W-:Y:S02]  /*14f80*/  R2UR UR16, R20 ;  /* 0x00000000141072ca */ /* 0x000fe400000e0000 */
[----:B------:R-:W-:Y:S01]  /*14f90*/  ISETP.NE.AND.EX P0, PT, RZ, UR19, PT, P0 ;  /* 0x00000013ff007c0c */ /* 0x000fe2000bf05300 */
[----:B-----5:R-:W3:Y:S01]  /*14fa0*/  LDC.64 R12, c[0x0][0x620] ;  /* 0x00018800ff0c7b82 */ /* 0x020ee20000000a00 */
[----:B------:R-:W-:-:S02]  /*14fb0*/  R2UR UR17, R21 ;  /* 0x00000000151172ca */ /* 0x000fc400000e0000 */
[----:B0-----:R-:W-:-:S05]  /*14fc0*/  I2FP.F32.U32 R8, R15 ;  /* 0x0000000f00087245 */ /* 0x001fca0000201000 */
[----:B------:R-:W-:-:S06]  /*14fd0*/  FMUL R8, R8, UR6 ;  /* 0x0000000608087c20 */ /* 0x000fcc0008400000 */
[----:B------:R-:W0:Y:S01]  /*14fe0*/  F2I.U32.TRUNC.NTZ R8, R8 ;  /* 0x0000000800087305 */ /* 0x000e22000020f000 */
[----:B--2---:R-:W-:Y:S05]  /*14ff0*/  @!P0 BRA `(.L_x_44) ;  /* 0x0000000000308947 */ /* 0x004fea0003800000 */
        /* <DEDUP_REMOVED lines=12> */
.L_x_44:
[----:B------:R-:W-:Y:S01]  /*150c0*/  USHF.R.U64 UR10, UR16, UR23, UR17 ;  /* 0x00000017100a7299 */ /* 0x000fe20008001211 */
[----:B------:R-:W2:Y:S01]  /*150d0*/  LDC.64 R26, c[0x0][0x640] ;  /* 0x00019000ff1a7b82 */ /* 0x000ea20000000a00 */
[----:B------:R-:W-:Y:S01]  /*150e0*/  USHF.R.U32.HI UR6, URZ, UR23, UR17 ;  /* 0x000000173f067299 */ /* 0x000fe20008011611 */
[----:B0-----:R-:W-:Y:S02]  /*150f0*/  IMAD.MOV R17, RZ, RZ, -R8 ;  /* 0x000000ffff117224 */ /* 0x001fe400078e0a08 */
[----:B------:R-:W-:Y:S01]  /*15100*/  IMAD.MOV.U32 R8, RZ, RZ, R20 ;  /* 0x000000ffff087224 */ /* 0x000fe200078e0014 */
[----:B------:R-:W-:Y:S01]  /*15110*/  IADD3 R11, P0, RZ, -UR10, RZ ;  /* 0x8000000aff0b7c10 */ /* 0x000fe2000ff1e0ff */
[----:B-1----:R-:W-:Y:S02]  /*15120*/  IMAD R22, R16, R17, R15 ;  /* 0x0000001110167224 */ /* 0x002fe400078e020f */
[----:B------:R-:W0:Y:S02]  /*15130*/  LDC R14, c[0x0][0x618] ;  /* 0x00018600ff0e7b82 */ /* 0x000e240000000800 */
[----:B------:R-:W-:Y:S01]  /*15140*/  IMAD.X R9, RZ, RZ, ~UR6, P0 ;  /* 0x80000006ff097e24 */ /* 0x000fe200080e06ff */
[----:B------:R-:W-:-:S03]  /*15150*/  ULDC UR6, c[0x0][0x154] ;  /* 0x0000550000067ab9 */ /* 0x000fc60000000800 */
[-C--:B---3--:R-:W-:Y:S02]  /*15160*/  IMAD R10, R9, R12.reuse, RZ ;  /* 0x0000000c090a7224 */ /* 0x088fe400078e02ff */
[----:B------:R-:W1:Y:S01]  /*15170*/  LDC R18, c[0x0][0x608] ;  /* 0x00018200ff127b82 */ /* 0x000e620000000800 */
[----:B------:R-:W-:Y:S02]  /*15180*/  IMAD.MOV.U32 R9, RZ, RZ, R21 ;  /* 0x000000ffff097224 */ /* 0x000fe400078e0015 */
[----:B------:R-:W-:-:S05]  /*15190*/  IMAD.WIDE.U32 R8, R11, R12, R8 ;  /* 0x0000000c0b087225 */ /* 0x000fca00078e0008 */
[----:B------:R-:W3:Y:S01]  /*151a0*/  LDC R24, c[0x0][0x658] ;  /* 0x00019600ff187b82 */ /* 0x000ee20000000800 */
[----:B------:R-:W-:Y:S01]  /*151b0*/  IMAD R11, R11, R13, R10 ;  /* 0x0000000d0b0b7224 */ /* 0x000fe200078e020a */
[----:B------:R-:W-:Y:S01]  /*151c0*/  I2FP.F32.U32 R10, R19 ;  /* 0x00000013000a7245 */ /* 0x000fe20000201000 */
[----:B------:R-:W-:Y:S01]  /*151d0*/  IMAD.MOV.U32 R13, RZ, RZ, 0x1 ;  /* 0x00000001ff0d7424 */ /* 0x000fe200078e00ff */
[----:B--2---:R-:W-:Y:S01]  /*151e0*/  ISETP.NE.U32.AND P0, PT, R26, RZ, PT ;  /* 0x000000ff1a00720c */ /* 0x004fe20003f05070 */
[----:B------:R-:W-:Y:S02]  /*151f0*/  IMAD.IADD R9, R9, 0x1, R11 ;  /* 0x0000000109097824 */ /* 0x000fe400078e020b */
[----:B------:R-:W-:Y:S01]  /*15200*/  FMUL R10, R10, UR6 ;  /* 0x000000060a0a7c20 */ /* 0x000fe20008400000 */
[----:B------:R-:W2:Y:S01]  /*15210*/  LDC R20, c[0x0][0x148] ;  /* 0x00005200ff147b82 */ /* 0x000ea20000000800 */
[----:B------:R-:W-:Y:S01]  /*15220*/  ISETP.NE.AND.EX P0, PT, R27, RZ, PT, P0 ;  /* 0x000000ff1b00720c */ /* 0x000fe20003f05300 */
[----:B------:R-:W-:Y:S01]  /*15230*/  IMAD.MOV.U32 R11, RZ, RZ, -0x1 ;  /* 0xffffffffff0b7424 */ /* 0x000fe200078e00ff */
[-CC-:B0-----:R-:W-:Y:S01]  /*15240*/  SHF.R.U64 R16, R8, R14.reuse, R9.reuse ;  /* 0x0000000e08107219 */ /* 0x181fe20000001209 */
[----:B------:R0:W4:Y:S01]  /*15250*/  F2I.U32.TRUNC.NTZ R17, R10 ;  /* 0x0000000a00117305 */ /* 0x000122000020f000 */
[----:B------:R-:W-:-:S03]  /*15260*/  SHF.R.U32.HI R9, RZ, R14, R9 ;  /* 0x0000000eff097219 */ /* 0x000fc60000011609 */
[----:B------:R-:W0:Y:S01]  /*15270*/  LDC R21, c[0x0][0x600] ;  /* 0x00018000ff157b82 */ /* 0x000e220000000800 */
[-CC-:B-1----:R-:W-:Y:S02]  /*15280*/  SHF.R.U64 R14, R16, R18.reuse, R9.reuse ;  /* 0x00000012100e7219 */ /* 0x182fe40000001209 */
[----:B------:R-:W-:-:S05]  /*15290*/  SHF.R.U32.HI R9, RZ, R18, R9 ;  /* 0x00000012ff097219 */ /* 0x000fca0000011609 */
[----:B------:R-:W1:Y:S01]  /*152a0*/  LDC R23, c[0x0][0x648] ;  /* 0x00019200ff177b82 */ /* 0x000e620000000800 */
[-CC-:B---3--:R-:W-:Y:S02]  /*152b0*/  SHF.R.U64 R18, R14, R24.reuse, R9.reuse ;  /* 0x000000180e127219 */ /* 0x188fe40000001209 */
[-C--:B------:R-:W-:Y:S02]  /*152c0*/  SHF.L.U32 R11, R11, R24.reuse, RZ ;  /* 0x000000180b0b7219 */ /* 0x080fe400000006ff */
[-C--:B------:R-:W-:Y:S01]  /*152d0*/  SHF.R.U32.HI R9, RZ, R24.reuse, R9 ;  /* 0x00000018ff097219 */ /* 0x080fe20000011609 */
[----:B------:R-:W-:Y:S01]  /*152e0*/  IMAD.MOV.U32 R8, RZ, RZ, R18 ;  /* 0x000000ffff087224 */ /* 0x000fe200078e0012 */
[----:B------:R-:W-:Y:S01]  /*152f0*/  SHF.L.U32 R24, R13, R24, RZ ;  /* 0x000000180d187219 */ /* 0x000fe200000006ff */
[----:B------:R-:W3:Y:S01]  /*15300*/  LDC R25, c[0x0][0x638] ;  /* 0x00018e00ff197b82 */ /* 0x000ee20000000800 */
[----:B------:R-:W-:-:S07]  /*15310*/  LOP3.LUT R227, RZ, R11, RZ, 0x33, !PT ;  /* 0x0000000bffe37212 */ /* 0x000fce00078e33ff */
[----:B------:R-:W0:Y:S01]  /*15320*/  LDC R28, c[0x0][0x610] ;  /* 0x00018400ff1c7b82 */ /* 0x000e220000000800 */
[----:B----4-:R-:W-:Y:S05]  /*15330*/  @!P0 BRA `(.L_x_45) ;  /* 0x0000000000288947 */ /* 0x010fea0003800000 */
[----:B------:R-:W4:Y:S02]  /*15340*/  LDC R13, c[0x0][0x64c] ;  /* 0x00019300ff0d7b82 */ /* 0x000f240000000800 */
[----:B----4-:R-:W-:-:S05]  /*15350*/  IADD3 R13, P0, R18, R13, RZ ;  /* 0x0000000d120d7210 */ /* 0x010fca0007f1e0ff */
[----:B------:R-:W-:-:S04]  /*15360*/  IMAD.X R15, RZ, RZ, R9, P0 ;  /* 0x000000ffff0f7224 */ /* 0x000fc800000e0609 */
[----:B------:R-:W-:-:S04]  /*15370*/  IMAD.WIDE.U32 R8, R15, R26, RZ ;  /* 0x0000001a0f087225 */ /* 0x000fc800078e00ff */
[----:B0-----:R-:W-:-:S04]  /*15380*/  IMAD.WIDE.U32 R10, P0, R13, R27, R8 ;  /* 0x0000001b0d0a7225 */ /* 0x001fc80007800008 */
[----:B------:R-:W-:-:S04]  /*15390*/  IMAD.WIDE.U32 R8, R13, R26, RZ ;  /* 0x0000001a0d087225 */ /* 0x000fc800078e00ff */
[----:B------:R-:W-:Y:S01]  /*153a0*/  IMAD.X R13, RZ, RZ, RZ, P0 ;  /* 0x000000ffff0d7224 */ /* 0x000fe200000e06ff */
[----:B------:R-:W-:Y:S01]  /*153b0*/  IADD3 RZ, P0, R9, R10, RZ ;  /* 0x0000000a09ff7210 */ /* 0x000fe20007f1e0ff */
[----:B------:R-:W-:-:S04]  /*153c0*/  IMAD.MOV.U32 R12, RZ, RZ, R11 ;  /* 0x000000ffff0c7224 */ /* 0x000fc800078e000b */
[----:B------:R-:W-:-:S08]  /*153d0*/  IMAD.WIDE.U32.X R8, R15, R27, R12, P0 ;  /* 0x0000001b0f087225 */ /* 0x000fd000000e040c */
.L_x_45:
[----:B0-----:R-:W0:Y:S01]  /*153e0*/  LDC R10, c[0x0][0x65c] ;  /* 0x00019700ff0a7b82 */ /* 0x001e220000000800 */
[----:B-1----:R-:W-:Y:S01]  /*153f0*/  SHF.R.U64 R8, R8, R23, R9 ;  /* 0x0000001708087219 */ /* 0x002fe20000001209 */
[----:B------:R-:W-:Y:S01]  /*15400*/  VIADD R11, R21, 0xffffffff ;  /* 0xffffffff150b7836 */ /* 0x000fe20000000000 */
[----:B------:R-:W-:Y:S01]  /*15410*/  LOP3.LUT R227, R14, R227, RZ, 0xc0, !PT ;  /* 0x000000e30ee37212 */ /* 0x000fe200078ec0ff */
[----:B------:R-:W-:Y:S02]  /*15420*/  IMAD.MOV R17, RZ, RZ, -R17 ;  /* 0x000000ffff117224 */ /* 0x000fe400078e0a11 */
[----:B------:R-:W-:Y:S01]  /*15430*/  IMAD.MOV R9, RZ, RZ, -R8 ;  /* 0x000000ffff097224 */ /* 0x000fe200078e0a08 */
[----:B------:R-:W-:Y:S01]  /*15440*/  LOP3.LUT R11, R16, R11, RZ, 0xc0, !PT ;  /* 0x0000000b100b7212 */ /* 0x000fe200078ec0ff */
[----:B------:R-:W-:Y:S02]  /*15450*/  IMAD R227, R24, R8, R227 ;  /* 0x0000000818e37224 */ /* 0x000fe400078e02e3 */
[----:B---3--:R-:W-:-:S02]  /*15460*/  IMAD R8, R9, R25, R18 ;  /* 0x0000001909087224 */ /* 0x008fc400078e0212 */
[----:B------:R-:W-:Y:S02]  /*15470*/  IMAD.MOV.U32 R9, RZ, RZ, 0x1 ;  /* 0x00000001ff097424 */ /* 0x000fe400078e00ff */
[----:B------:R-:W-:Y:S01]  /*15480*/  IMAD R8, R8, R21, R11 ;  /* 0x0000001508087224 */ /* 0x000fe200078e020b */
[----:B0-----:R-:W-:-:S13]  /*15490*/  ISETP.NE.AND P0, PT, R10, 0x1, PT ;  /* 0x000000010a00780c */ /* 0x001fda0003f05270 */
[----:B--2---:R-:W-:-:S04]  /*154a0*/  @P0 IMAD R22, R20, R17, R19 ;  /* 0x0000001114160224 */ /* 0x004fc800078e0213 */
[----:B------:R-:W-:-:S05]  /*154b0*/  IMAD R227, R227, R28, R22 ;  /* 0x0000001ce3e37224 */ /* 0x000fca00078e0216 */
[----:B------:R-:W-:Y:S02]  /*154c0*/  SEL R10, R8, R227, !P0 ;  /* 0x000000e3080a7207 */ /* 0x000fe40004000000 */
[----:B------:R-:W-:-:S03]  /*154d0*/  SEL R227, R227, R8, !P0 ;  /* 0x00000008e3e37207 */ /* 0x000fc60004000000 */
[----:B------:R1:W-:Y:S04]  /*154e0*/  STL [R1+0x124], R10 ;  /* 0x0001240a01007387 */ /* 0x0003e80000100800 */
.L_x_43:
[----:B------:R2:W-:Y:S01]  /*154f0*/  STL [R1+0x128], R227 ;  /* 0x000128e301007387 */ /* 0x0005e20000100800 */
[----:B------:R-:W-:Y:S01]  /*15500*/  LOP3.LUT P0, RZ, R9, 0xff, RZ, 0xc0, !PT ;  /* 0x000000ff09ff7812 */ /* 0x000fe2000780c0ff */
[----:B------:R-:W-:-:S04]  /*15510*/  UIMAD.WIDE.U32 UR6, UR5, -0x77777777, URZ ;  /* 0x88888889050678a5 */ /* 0x000fc8000f8e003f */
[----:B------:R-:W-:-:S04]  /*15520*/  USHF.R.U32.HI UR6, URZ, 0x3, UR7 ;  /* 0x000000033f067899 */ /* 0x000fc80008011607 */
[----:B------:R-:W-:-:S04]  /*15530*/  UIMAD UR5, UR6, -0xf, UR5 ;  /* 0xfffffff1060578a4 */ /* 0x000fc8000f8e0205 */
[----:B--2---:R-:W-:Y:S08]  /*15540*/  @P0 BRA `(.L_x_46) ;  /* 0xfffffebc00f40947 */ /* 0x004ff0000383ffff */
[----:B------:R-:W-:Y:S05]  /*15550*/  EXIT ;  /* 0x000000000000794d */ /* 0x000fea0003800000 */
.L_x_8:
[----:B------:R-:W2:Y:S01]  /*15560*/  LDL R20, [R1+0x120] ;  /* 0x0001200001147983 */ /* 0x000ea20000100800 */
[----:B------:R-:W-:-:S03]  /*15570*/  ULDC.64 UR4, c[0x0][0x650] ;  /* 0x0001940000047ab9 */ /* 0x000fc60000000a00 */
[----:B------:R-:W3:Y:S01]  /*15580*/  LDL R5, [R1+0x11c] ;  /* 0x00011c0001057983 */ /* 0x000ee20000100800 */
[----:B------:R-:W-:Y:S01]  /*15590*/  PRMT R0, RZ, 0x7610, R0 ;  /* 0x00007610ff007816 */ /* 0x000fe20000000000 */
[----:B------:R-:W-:Y:S02]  /*155a0*/  IMAD.MOV.U32 R4, RZ, RZ, -0x1 ;  /* 0xffffffffff047424 */ /* 0x000fe400078e00ff */
[----:B------:R-:W-:Y:S02]  /*155b0*/  IMAD.MOV.U32 R12, RZ, RZ, -0x1 ;  /* 0xffffffffff0c7424 */ /* 0x000fe400078e00ff */
[----:B------:R-:W-:Y:S01]  /*155c0*/  IMAD.MOV.U32 R6, RZ, RZ, -0x1 ;  /* 0xffffffffff067424 */ /* 0x000fe200078e00ff */
[----:B--2---:R-:W-:-:S04]  /*155d0*/  ISETP.GE.U32.AND P0, PT, R20, UR4, PT ;  /* 0x0000000414007c0c */ /* 0x004fc8000bf06070 */
[----:B---3--:R-:W-:-:S13]  /*155e0*/  ISETP.GE.U32.AND.EX P0, PT, R5, UR5, PT, P0 ;  /* 0x0000000505007c0c */ /* 0x008fda000bf06100 */
[----:B------:R-:W-:Y:S05]  /*155f0*/  @P0 BRA `(.L_x_47) ;  /* 0x00000004003c0947 */ /* 0x000fea0003800000 */
[----:B0-----:R-:W0:Y:S01]  /*15600*/  LDC.64 R16, c[0x0][0x628] ;  /* 0x00018a00ff107b82 */ /* 0x001e220000000a00 */
[----:B------:R-:W-:Y:S02]  /*15610*/  IMAD.MOV.U32 R12, RZ, RZ, R5 ;  /* 0x000000ffff0c7224 */ /* 0x000fe400078e0005 */
[----:B------:R-:W-:Y:S02]  /*15620*/  IMAD.MOV.U32 R8, RZ, RZ, R20 ;  /* 0x000000ffff087224 */ /* 0x000fe400078e0014 */
[----:B------:R-:W-:-:S03]  /*15630*/  IMAD.MOV.U32 R9, RZ, RZ, R12 ;  /* 0x000000ffff097224 */ /* 0x000fc600078e000c */
[----:B------:R-:W1:Y:S08]  /*15640*/  LDC R10, c[0x0][0x630] ;  /* 0x00018c00ff0a7b82 */ /* 0x000e700000000800 */
[----:B------:R-:W2:Y:S01]  /*15650*/  LDC.64 R18, c[0x0][0x620] ;  /* 0x00018800ff127b82 */ /* 0x000ea20000000a00 */
[----:B0-----:R-:W-:-:S04]  /*15660*/  ISETP.NE.U32.AND P0, PT, R16, RZ, PT ;  /* 0x000000ff1000720c */ /* 0x001fc80003f05070 */
[----:B------:R-:W-:-:S13]  /*15670*/  ISETP.NE.AND.EX P0, PT, R17, RZ, PT, P0 ;  /* 0x000000ff1100720c */ /* 0x000fda0003f05300 */
[----:B-12---:R-:W-:Y:S05]  /*15680*/  @!P0 BRA `(.L_x_48) ;  /* 0x0000000000288947 */ /* 0x006fea0003800000 */
[----:B------:R-:W0:Y:S02]  /*15690*/  LDC R0, c[0x0][0x634] ;  /* 0x00018d00ff007b82 */ /* 0x000e240000000800 */
[----:B0-----:R-:W-:-:S05]  /*156a0*/  IADD3 R9, P0, R20, R0, RZ ;  /* 0x0000000014097210 */ /* 0x001fca0007f1e0ff */
        /* <DEDUP_REMOVED lines=8> */
.L_x_48:
[----:B------:R-:W0:Y:S01]  /*15730*/  LDC.64 R22, c[0x0][0x640] ;  /* 0x00019000ff167b82 */ /* 0x000e220000000a00 */
[-CC-:B------:R-:W-:Y:S01]  /*15740*/  SHF.R.U64 R16, R8, R10.reuse, R9.reuse ;  /* 0x0000000a08107219 */ /* 0x180fe20000001209 */
[----:B------:R-:W-:Y:S01]  /*15750*/  IMAD.MOV.U32 R4, RZ, RZ, R20 ;  /* 0x000000ffff047224 */ /* 0x000fe200078e0014 */
[----:B------:R-:W-:Y:S02]  /*15760*/  SHF.R.U32.HI R0, RZ, R10, R9 ;  /* 0x0000000aff007219 */ /* 0x000fe40000011609 */
[----:B------:R-:W-:-:S03]  /*15770*/  IADD3 R7, P0, RZ, -R16, RZ ;  /* 0x80000010ff077210 */ /* 0x000fc60007f1e0ff */
[----:B------:R-:W1:Y:S02]  /*15780*/  LDC R6, c[0x0][0x618] ;  /* 0x00018600ff067b82 */ /* 0x000e640000000800 */
[----:B------:R-:W-:-:S04]  /*15790*/  IMAD.X R5, RZ, RZ, ~R0, P0 ;  /* 0x000000ffff057224 */ /* 0x000fc800000e0e00 */
[-C--:B------:R-:W-:Y:S02]  /*157a0*/  IMAD R0, R5, R18.reuse, RZ ;  /* 0x0000001205007224 */ /* 0x080fe400078e02ff */
[----:B------:R-:W2:Y:S01]  /*157b0*/  LDC R8, c[0x0][0x608] ;  /* 0x00018200ff087b82 */ /* 0x000ea20000000800 */
[----:B------:R-:W-:Y:S02]  /*157c0*/  IMAD.MOV.U32 R5, RZ, RZ, R12 ;  /* 0x000000ffff057224 */ /* 0x000fe400078e000c */
[----:B------:R-:W-:-:S05]  /*157d0*/  IMAD.WIDE.U32 R4, R7, R18, R4 ;  /* 0x0000001207047225 */ /* 0x000fca00078e0004 */
[----:B------:R-:W3:Y:S01]  /*157e0*/  LDC R21, c[0x0][0x658] ;  /* 0x00019600ff157b82 */ /* 0x000ee20000000800 */
[----:B------:R-:W-:Y:S01]  /*157f0*/  IMAD R7, R7, R19, R0 ;  /* 0x0000001307077224 */ /* 0x000fe200078e0200 */
[----:B0-----:R-:W-:-:S03]  /*15800*/  ISETP.NE.U32.AND P0, PT, R22, RZ, PT ;  /* 0x000000ff1600720c */ /* 0x001fc60003f05070 */
[----:B------:R-:W-:Y:S01]  /*15810*/  IMAD.IADD R5, R5, 0x1, R7 ;  /* 0x0000000105057824 */ /* 0x000fe200078e0207 */
[----:B------:R-:W-:Y:S02]  /*15820*/  ISETP.NE.AND.EX P0, PT, R23, RZ, PT, P0 ;  /* 0x000000ff1700720c */ /* 0x000fe40003f05300 */
[----:B------:R-:W0:Y:S02]  /*15830*/  LDC R18, c[0x0][0x600] ;  /* 0x00018000ff127b82 */ /* 0x000e240000000800 */
[-CC-:B-1----:R-:W-:Y:S01]  /*15840*/  SHF.R.U64 R10, R4, R6.reuse, R5.reuse ;  /* 0x00000006040a7219 */ /* 0x182fe20000001205 */
[----:B------:R-:W-:Y:S01]  /*15850*/  IMAD.MOV.U32 R4, RZ, RZ, -0x1 ;  /* 0xffffffffff047424 */ /* 0x000fe200078e00ff */
[----:B------:R-:W-:-:S04]  /*15860*/  SHF.R.U32.HI R5, RZ, R6, R5 ;  /* 0x00000006ff057219 */ /* 0x000fc80000011605 */
[----:B------:R-:W1:Y:S01]  /*15870*/  LDC R19, c[0x0][0x648] ;  /* 0x00019200ff137b82 */ /* 0x000e620000000800 */
[-CC-:B--2---:R-:W-:Y:S02]  /*15880*/  SHF.R.U64 R17, R10, R8.reuse, R5.reuse ;  /* 0x000000080a117219 */ /* 0x184fe40000001205 */
[----:B------:R-:W-:-:S05]  /*15890*/  SHF.R.U32.HI R0, RZ, R8, R5 ;  /* 0x00000008ff007219 */ /* 0x000fca0000011605 */
[----:B------:R-:W2:Y:S01]  /*158a0*/  LDC R20, c[0x0][0x638] ;  /* 0x00018e00ff147b82 */ /* 0x000ea20000000800 */
[-C--:B---3--:R-:W-:Y:S02]  /*158b0*/  SHF.L.U32 R4, R4, R21.reuse, RZ ;  /* 0x0000001504047219 */ /* 0x088fe400000006ff */
[-CC-:B------:R-:W-:Y:S02]  /*158c0*/  SHF.R.U64 R12, R17, R21.reuse, R0.reuse ;  /* 0x00000015110c7219 */ /* 0x180fe40000001200 */
[----:B------:R-:W-:Y:S01]  /*158d0*/  SHF.R.U32.HI R5, RZ, R21, R0 ;  /* 0x00000015ff057219 */ /* 0x000fe20000011600 */
[----:B------:R-:W-:Y:S01]  /*158e0*/  IMAD.MOV.U32 R0, RZ, RZ, 0x1 ;  /* 0x00000001ff007424 */ /* 0x000fe200078e00ff */
[----:B------:R-:W-:Y:S01]  /*158f0*/  LOP3.LUT R24, RZ, R4, RZ, 0x33, !PT ;  /* 0x00000004ff187212 */ /* 0x000fe200078e33ff */
        /* <DEDUP_REMOVED lines=13> */
.L_x_49:
[----:B------:R-:W4:Y:S01]  /*159d0*/  LDC R6, c[0x0][0x65c] ;  /* 0x00019700ff067b82 */ /* 0x000f220000000800 */
[----:B-1----:R-:W-:Y:S01]  /*159e0*/  SHF.R.U64 R3, R4, R19, R5 ;  /* 0x0000001304037219 */ /* 0x002fe20000001205 */
[----:B0-----:R-:W-:Y:S01]  /*159f0*/  VIADD R7, R18, 0xffffffff ;  /* 0xffffffff12077836 */ /* 0x001fe20000000000 */
[----:B------:R-:W-:Y:S02]  /*15a00*/  SHF.L.U32 R4, R0, R21, RZ ;  /* 0x0000001500047219 */ /* 0x000fe400000006ff */
[----:B------:R-:W-:Y:S01]  /*15a10*/  LOP3.LUT R0, R17, R24, RZ, 0xc0, !PT ;  /* 0x0000001811007212 */ /* 0x000fe200078ec0ff */
[----:B------:R-:W-:-:S04]  /*15a20*/  IMAD.MOV R5, RZ, RZ, -R3 ;  /* 0x000000ffff057224 */ /* 0x000fc800078e0a03 */
[----:B------:R-:W-:Y:S01]  /*15a30*/  IMAD R4, R4, R3, R0 ;  /* 0x0000000304047224 */ /* 0x000fe200078e0200 */
[----:B------:R-:W-:Y:S01]  /*15a40*/  LOP3.LUT R3, R10, R7, RZ, 0xc0, !PT ;  /* 0x000000070a037212 */ /* 0x000fe200078ec0ff */
[----:B--2---:R-:W-:-:S04]  /*15a50*/  IMAD R0, R5, R20, R12 ;  /* 0x0000001405007224 */ /* 0x004fc800078e020c */
[----:B------:R-:W-:Y:S01]  /*15a60*/  IMAD R3, R0, R18, R3 ;  /* 0x0000001200037224 */ /* 0x000fe200078e0203 */
[----:B----4-:R-:W-:Y:S01]  /*15a70*/  ISETP.NE.AND P0, PT, R6, 0x1, PT ;  /* 0x000000010600780c */ /* 0x010fe20003f05270 */
[----:B------:R-:W-:-:S12]  /*15a80*/  IMAD.MOV.U32 R6, RZ, RZ, R16 ;  /* 0x000000ffff067224 */ /* 0x000fd800078e0010 */
[----:B------:R-:W-:Y:S02]  /*15a90*/  @P0 IMAD R11, R13, R14, R2 ;  /* 0x0000000e0d0b0224 */ /* 0x000fe400078e0202 */
[----:B------:R-:W-:Y:S02]  /*15aa0*/  IMAD.MOV.U32 R2, RZ, RZ, 0x1 ;  /* 0x00000001ff027424 */ /* 0x000fe400078e00ff */
[----:B---3--:R-:W-:-:S03]  /*15ab0*/  IMAD R4, R4, R25, R11 ;  /* 0x0000001904047224 */ /* 0x008fc600078e020b */
[----:B------:R-:W-:Y:S02]  /*15ac0*/  PRMT R0, R2, 0x7610, R0 ;  /* 0x0000761002007816 */ /* 0x000fe40000000000 */
[----:B------:R-:W-:Y:S02]  /*15ad0*/  SEL R12, R3, R4, !P0 ;  /* 0x00000004030c7207 */ /* 0x000fe40004000000 */
[----:B------:R-:W-:-:S07]  /*15ae0*/  SEL R4, R4, R3, !P0 ;  /* 0x0000000304047207 */ /* 0x000fce0004000000 */
.L_x_47:
[----:B------:R-:W-:-:S08]  /*15af0*/  NOP ;  /* 0x0000000000007918 */ /* 0x000fd00000000000 */
[----:B0-----:R-:W0:-:S00]  /*15b00*/  USETMAXREG.DEALLOC.CTAPOOL 0x28 ;  /* 0x00000028000079c8 */ /* 0x001e0000080e0500 */
[----:B------:R-:W-:-:S13]  /*15b10*/  ISETP.NE.AND P0, PT, RZ, UR8, PT ;  /* 0x00000008ff007c0c */ /* 0x000fda000bf05270 */
[----:B------:R-:W-:Y:S05]  /*15b20*/  @P0 EXIT ;  /* 0x000000000000094d */ /* 0x000fea0003800000 */
[----:B0-----:R-:W-:Y:S01]  /*15b30*/  LOP3.LUT P0, RZ, R0, 0xff, RZ, 0xc0, !PT ;  /* 0x000000ff00ff7812 */ /* 0x001fe2000780c0ff */
[----:B------:R-:W-:Y:S02]  /*15b40*/  IMAD.MOV.U32 R0, RZ, RZ, 0x1 ;  /* 0x00000001ff007424 */ /* 0x000fe400078e00ff */
[----:B------:R-:W-:-:S10]  /*15b50*/  IMAD.MOV.U32 R11, RZ, RZ, RZ ;  /* 0x000000ffff0b7224 */ /* 0x000fd400078e00ff */
[----:B------:R-:W-:Y:S05]  /*15b60*/  @!P0 BRA `(.L_x_50) ;  /* 0x0000000c00588947 */ /* 0x000fea0003800000 */
[----:B------:R-:W0:Y:S01]  /*15b70*/  LDC R0, c[0x0][0x28c] ;  /* 0x0000a300ff007b82 */ /* 0x000e220000000800 */
[----:B------:R-:W1:Y:S01]  /*15b80*/  S2R R9, SR_CgaCtaId ;  /* 0x0000000000097919 */ /* 0x000e620000008800 */
[----:B------:R-:W-:Y:S01]  /*15b90*/  ULDC UR5, c[0x0][0x658] ;  /* 0x0001960000057ab9 */ /* 0x000fe20000000800 */
[----:B------:R-:W-:Y:S01]  /*15ba0*/  UMOV UR7, 0xffffffff ;  /* 0xffffffff00077882 */ /* 0x000fe20000000000 */
[----:B------:R-:W-:Y:S01]  /*15bb0*/  ULDC UR6, c[0x0][0xc] ;  /* 0x0000030000067ab9 */ /* 0x000fe20000000800 */
[----:B------:R-:W-:Y:S01]  /*15bc0*/  USHF.L.U32 UR9, UR7, UR5, URZ ;  /* 0x0000000507097299 */ /* 0x000fe2000800063f */
[----:B------:R-:W-:Y:S01]  /*15bd0*/  BSSY B0, `(.L_x_50) ;  /* 0x00000cf000007945 */ /* 0x000fe20003800000 */
[----:B------:R-:W-:Y:S01]  /*15be0*/  UMOV UR8, 0x1 ;  /* 0x0000000100087882 */ /* 0x000fe20000000000 */
[----:B------:R-:W-:Y:S01]  /*15bf0*/  ULDC UR7, c[0x0][0x10] ;  /* 0x0000040000077ab9 */ /* 0x000fe20000000800 */
[----:B------:R-:W-:Y:S01]  /*15c00*/  USHF.L.U32 UR5, UR8, UR5, URZ ;  /* 0x0000000508057299 */ /* 0x000fe2000800063f */
[----:B------:R-:W-:Y:S01]  /*15c10*/  IMAD.MOV.U32 R13, RZ, RZ, 0x1 ;  /* 0x00000001ff0d7424 */ /* 0x000fe200078e00ff */
[----:B------:R-:W-:Y:S01]  /*15c20*/  UIMAD.WIDE.U32 UR6, UR6, UR7, URZ ;  /* 0x00000007060672a5 */ /* 0x000fe2000f8e003f */
[----:B------:R-:W-:Y:S01]  /*15c30*/  IMAD.MOV.U32 R11, RZ, RZ, RZ ;  /* 0x000000ffff0b7224 */ /* 0x000fe200078e00ff */
[----:B------:R-:W-:Y:S01]  /*15c40*/  ULDC UR8, c[0x0][0x14] ;  /* 0x0000050000087ab9 */ /* 0x000fe20000000800 */
[----:B------:R-:W-:Y:S01]  /*15c50*/  ULDC UR4, c[0x0][0x600] ;  /* 0x0001800000047ab9 */ /* 0x000fe20000000800 */
[----:B------:R-:W-:-:S02]  /*15c60*/  UIMAD.WIDE.U32 UR22, UR6, UR8, URZ ;  /* 0x00000008061672a5 */ /* 0x000fc4000f8e003f */
[----:B------:R-:W-:Y:S02]  /*15c70*/  UIMAD UR16, UR7, UR8, URZ ;  /* 0x00000008071072a4 */ /* 0x000fe4000f8e023f */
[----:B------:R-:W-:Y:S02]  /*15c80*/  ULOP3.LUT UR21, UR13, 0x2, URZ, 0xfc, !UPT ;  /* 0x000000020d157892 */ /* 0x000fe4000f8efc3f */
[----:B------:R-:W-:Y:S02]  /*15c90*/  UIADD3 UR4, UR4, -0x1, URZ ;  /* 0xffffffff04047890 */ /* 0x000fe4000fffe03f */
[----:B------:R-:W-:Y:S01]  /*15ca0*/  ULOP3.LUT UR19, URZ, UR9, URZ, 0x33, !UPT ;  /* 0x000000093f137292 */ /* 0x000fe2000f8e333f */
[----:B0-----:R-:W-:Y:S01]  /*15cb0*/  VIADD R0, R0, 0x1f ;  /* 0x0000001f00007836 */ /* 0x001fe20000000000 */
[----:B------:R-:W-:Y:S01]  /*15cc0*/  UIADD3 UR16, UR23, UR16, URZ ;  /* 0x0000001017107290 */ /* 0x000fe2000fffe03f */
[----:B------:R-:W-:-:S03]  /*15cd0*/  ULDC.64 UR24, c[0x0][0x198] ;  /* 0x0000660000187ab9 */ /* 0x000fc60000000a00 */
[----:B------:R-:W-:-:S04]  /*15ce0*/  SHF.R.S32.HI R3, RZ, 0x1f, R0 ;  /* 0x0000001fff037819 */ /* 0x000fc80000011400 */
[----:B------:R-:W-:Y:S01]  /*15cf0*/  LEA.HI R3, R3, R0, RZ, 0x5 ;  /* 0x0000000003037211 */ /* 0x000fe200078f28ff */
[----:B------:R-:W-:Y:S01]  /*15d00*/  IMAD.MOV.U32 R0, RZ, RZ, 0x1 ;  /* 0x00000001ff007424 */ /* 0x000fe200078e00ff */
[----:B-1----:R-:W-:Y:S02]  /*15d10*/  LOP3.LUT R9, R9, 0x1, RZ, 0xc0, !PT ;  /* 0x0000000109097812 */ /* 0x002fe400078ec0ff */
[----:B------:R-:W-:-:S05]  /*15d20*/  SHF.R.S32.HI R10, RZ, 0x5, R3 ;  /* 0x00000005ff0a7819 */ /* 0x000fca0000011403 */
[----:B------:R-:W-:-:S07]  /*15d30*/  VIADD R8, R10, 0x1 ;  /* 0x000000010a087836 */ /* 0x000fce0000000000 */
.L_x_61:
[----:B------:R-:W-:-:S03]  /*15d40*/  UMOV UR6, 0xffffffff ;  /* 0xffffffff00067882 */ /* 0x000fc60000000000 */
[----:B------:R-:W-:Y:S05]  /*15d50*/  BRA.DIV UR6, `(.L_x_51) ;  /* 0x0000001606647947 */ /* 0x000fea000b800000 */
[----:B------:R-:W-:-:S13]  /*15d60*/  ELECT P0, URZ, PT ;  /* 0x00000000003f782f */ /* 0x000fda0003800000 */
.L_x_83:
[----:B------:R-:W0:Y:S01]  /*15d70*/  LDC R2, c[0x0][0x28c] ;  /* 0x0000a300ff027b82 */ /* 0x000e220000000800 */
[----:B------:R-:W-:Y:S01]  /*15d80*/  BSSY B1, `(.L_x_52) ;  /* 0x000003b000017945 */ /* 0x000fe20003800000 */
[----:B0-----:R-:W-:-:S13]  /*15d90*/  ISETP.LT.OR P0, PT, R2, 0x1, !P0 ;  /* 0x000000010200780c */ /* 0x001fda0004701670 */
[----:B------:R-:W-:Y:S05]  /*15da0*/  @P0 BRA `(.L_x_53) ;  /* 0x0000000000e00947 */ /* 0x000fea0003800000 */
[----:B------:R-:W-:Y:S02]  /*15db0*/  IMAD R12, R12, 0x2, R9 ;  /* 0x000000020c0c7824 */ /* 0x000fe400078e0209 */
[----:B------:R-:W-:Y:S02]  /*15dc0*/  IMAD R15, R4, 0x180, RZ ;  /* 0x00000180040f7824 */ /* 0x000fe400078e02ff */
[----:B------:R-:W-:Y:S02]  /*15dd0*/  IMAD.MOV.U32 R16, RZ, RZ, RZ ;  /* 0x000000ffff107224 */ /* 0x000fe400078e00ff */
[----:B------:R-:W-:Y:S02]  /*15de0*/  IMAD.MOV.U32 R2, RZ, RZ, R8 ;  /* 0x000000ffff027224 */ /* 0x000fe400078e0008 */
[----:B------:R-:W-:Y:S02]  /*15df0*/  IMAD.MOV.U32 R3, RZ, RZ, R0 ;  /* 0x000000ffff037224 */ /* 0x000fe400078e0000 */
[----:B------:R-:W-:-:S02]  /*15e00*/  IMAD.MOV.U32 R4, RZ, RZ, R11 ;  /* 0x000000ffff047224 */ /* 0x000fc400078e000b */
[----:B------:R-:W-:-:S07]  /*15e10*/  IMAD R14, R12, 0x30, RZ ;  /* 0x000000300c0e7824 */ /* 0x000fce00078e02ff */
.L_x_56:
[----:B------:R-:W0:Y:S01]  /*15e20*/  S2R R12, SR_CgaCtaId ;  /* 0x00000000000c7919 */ /* 0x000e220000008800 */
[----:B------:R-:W-:Y:S01]  /*15e30*/  MOV R5, 0x400 ;  /* 0x0000040000057802 */ /* 0x000fe20000000f00 */
[----:B------:R-:W1:Y:S03]  /*15e40*/  S2R R7, SR_TID.X ;  /* 0x0000000000077919 */ /* 0x000e660000002100 */
[----:B0-----:R-:W-:Y:S02]  /*15e50*/  LEA R17, R12, R5, 0x18 ;  /* 0x000000050c117211 */ /* 0x001fe400078ec0ff */
[----:B------:R-:W-:Y:S02]  /*15e60*/  SHF.L.U32 R5, R3, 0x1f, RZ ;  /* 0x0000001f03057819 */ /* 0x000fe400000006ff */
[----:B-1----:R-:W-:Y:S01]  /*15e70*/  LOP3.LUT P1, RZ, R7, 0x7f, RZ, 0xc0, !PT ;  /* 0x0000007f07ff7812 */ /* 0x002fe2000782c0ff */
[----:B------:R-:W-:-:S04]  /*15e80*/  IMAD R12, R4, 0x8, R17 ;  /* 0x00000008040c7824 */ /* 0x000fc800078e0211 */
[----:B------:R-:W0:Y:S08]  /*15e90*/  SYNCS.PHASECHK.TRANS64.TRYWAIT P0, [R12+URZ+0x78], R5 ;  /* 0x000078050c0075a7 */ /* 0x000e30000800017f */
[----:B------:R-:W1:Y:S01]  /*15ea0*/  @!P1 LDC R7, c[0x0][0x500] ;  /* 0x00014000ff079b82 */ /* 0x000e620000000800 */
[----:B0-----:R-:W-:Y:S05]  /*15eb0*/  @!P0 BRA `(.L_x_54) ;  /* 0x00000014002c8947 */ /* 0x001fea0003800000 */
.L_x_84:
[----:B------:R-:W-:Y:S01]  /*15ec0*/  UPRMT UR6, UR21, 0x9910, URZ ;  /* 0x0000991015067896 */ /* 0x000fe2000800003f */
[----:B-1----:R1:W-:Y:S03]  /*15ed0*/  @!P1 SYNCS.ARRIVE.TRANS64 RZ, [R12+URZ], R7 ;  /* 0x000000070cff99a7 */ /* 0x0023e6000800003f */
[----:B------:R-:W-:-:S06]  /*15ee0*/  UISETP.NE.AND UP0, UPT, UR6, 0x2, UPT ;  /* 0x000000020600788c */ /* 0x000fcc000bf05270 */
[----:B------:R-:W-:-:S13]  /*15ef0*/  PLOP3.LUT P0, PT, PT, PT, UP0, 0x80, 0x0 ;  /* 0x000000000000781c */ /* 0x000fda0003f0f008 */
[----:B-1----:R-:W-:Y:S05]  /*15f00*/  @P0 BRA `(.L_x_55) ;  /* 0x0000000000040947 */ /* 0x002fea0003800000 */
[----:B------:R-:W-:Y:S01]  /*15f10*/  BPT.TRAP 0x1 ;  /* 0x000000040000795c */ /* 0x000fe20000300000 */
.L_x_55:
[----:B0-----:R-:W-:Y:S01]  /*15f20*/  IMAD R5, R4, 0x2, R9 ;  /* 0x0000000204057824 */ /* 0x001fe200078e0209 */
[----:B------:R-:W-:Y:S01]  /*15f30*/  R2UR UR9, R12 ;  /* 0x000000000c0972ca */ /* 0x000fe200000e0000 */
[--C-:B------:R-:W-:Y:S01]  /*15f40*/  IMAD R7, R4, 0x3000, R17.reuse ;  /* 0x0000300004077824 */ /* 0x100fe200078e0211 */
[----:B------:R-:W-:Y:S01]  /*15f50*/  UIADD3 UR6, UP0, UR24, 0xf0, URZ ;  /* 0x000000f018067890 */ /* 0x000fe2000ff1e03f */
[----:B------:R-:W-:Y:S01]  /*15f60*/  IMAD R5, R5, 0x600, R17 ;  /* 0x0000060005057824 */ /* 0x000fe200078e0211 */
[----:B------:R-:W-:Y:S01]  /*15f70*/  R2UR UR11, R15 ;  /* 0x000000000f0b72ca */ /* 0x000fe200000e0000 */
[----:B------:R-:W-:Y:S01]  /*15f80*/  VIADD R2, R2, 0xffffffff ;  /* 0xffffffff02027836 */ /* 0x000fe20000000000 */
[----:B------:R-:W-:Y:S01]  /*15f90*/  R2UR UR7, R7 ;  /* 0x00000000070772ca */ /* 0x000fe200000e0000 */
[----:B------:R-:W-:Y:S01]  /*15fa0*/  UIADD3 UR26, UP1, UR24, 0x1f0, URZ ;  /* 0x000001f0181a7890 */ /* 0x000fe2000ff3e03f */
[----:B------:R-:W-:Y:S01]  /*15fb0*/  R2UR UR8, R5 ;  /* 0x00000000050872ca */ /* 0x000fe200000e0000 */
[----:B------:R-:W-:Y:S01]  /*15fc0*/  VIADD R4, R4, 0x1 ;  /* 0x0000000104047836 */ /* 0x000fe20000000000 */
[----:B------:R-:W-:Y:S01]  /*15fd0*/  R2UR UR10, R16 ;  /* 0x00000000100a72ca */ /* 0x000fe200000e0000 */
[----:B------:R-:W-:Y:S01]  /*15fe0*/  UIADD3.X UR27, URZ, UR25, URZ, UP1, !UPT ;  /* 0x000000193f1b7290 */ /* 0x000fe20008ffe43f */
[----:B------:R-:W-:Y:S01]  /*15ff0*/  R2UR UR12, R6 ;  /* 0x00000000060c72ca */ /* 0x000fe200000e0000 */
[----:B------:R-:W-:Y:S01]  /*16000*/  UMOV UR14, 0x0 ;  /* 0x00000000000e7882 */ /* 0x000fe20000000000 */
[----:B------:R-:W-:Y:S01]  /*16010*/  R2UR UR20, R14 ;  /* 0x000000000e1472ca */ /* 0x000fe200000e0000 */
[----:B------:R-:W-:Y:S01]  /*16020*/  UMOV UR15, 0x10000000 ;  /* 0x10000000000f7882 */ /* 0x000fe20000000000 */
[----:B------:R-:W-:Y:S01]  /*16030*/  ISETP.GT.AND P1, PT, R2, 0x1, PT ;  /* 0x000000010200780c */ /* 0x000fe20003f24270 */
[----:B------:R-:W-:Y:S01]  /*16040*/  UMOV UR28, 0x30000 ;  /* 0x00030000001c7882 */ /* 0x000fe20000000000 */
[----:B------:R-:W-:Y:S01]  /*16050*/  ISETP.NE.AND P0, PT, R4, 0xf, PT ;  /* 0x0000000f0400780c */ /* 0x000fe20003f05270 */
[----:B------:R-:W-:Y:S01]  /*16060*/  UIADD3 UR17, UR7, 0x200, URZ ;  /* 0x0000020007117890 */ /* 0x000fe2000fffe03f */
[----:B------:R-:W-:Y:S01]  /*16070*/  VIADD R16, R16, 0x20 ;  /* 0x0000002010107836 */ /* 0x000fe20000000000 */
[----:B------:R-:W-:Y:S01]  /*16080*/  UIADD3.X UR7, URZ, UR25, URZ, UP0, !UPT ;  /* 0x000000193f077290 */ /* 0x000fe200087fe43f */
[----:B------:R-:W-:Y:S01]  /*16090*/  SEL R12, RZ, 0x1, P0 ;  /* 0x00000001ff0c7807 */ /* 0x000fe20000000000 */
[----:B------:R-:W-:Y:S01]  /*160a0*/  UIADD3 UR18, UR8, 0x2d200, URZ ;  /* 0x0002d20008127890 */ /* 0x000fe2000fffe03f */
[----:B------:R-:W-:-:S02]  /*160b0*/  SEL R4, R4, RZ, P0 ;  /* 0x000000ff04047207 */ /* 0x000fc40000000000 */
[----:B------:R-:W-:Y:S01]  /*160c0*/  UMOV UR8, UR17 ;  /* 0x0000001100087c82 */ /* 0x000fe20008000000 */
[----:B------:R-:W-:-:S03]  /*160d0*/  LOP3.LUT R3, R3, R12, RZ, 0x3c, !PT ;  /* 0x0000000c03037212 */ /* 0x000fc600078e3cff */
[----:B------:R0:W-:Y:S02]  /*160e0*/  UTMALDG.3D [UR8], [UR6], desc[UR14] ;  /* 0x00000e08060075b4 */ /* 0x0001e40008011000 */
[----:B0-----:R-:W-:Y:S01]  /*160f0*/  UMOV UR8, UR18 ;  /* 0x0000001200087c82 */ /* 0x001fe20008000000 */
[----:B------:R-:W-:Y:S02]  /*16100*/  UMOV UR11, UR20 ;  /* 0x00000014000b7c82 */ /* 0x000fe40008000000 */
[----:B------:R0:W-:Y:S02]  /*16110*/  UTMALDG.3D.MULTICAST [UR8], [UR26], UR28, desc[UR14] ;  /* 0x00000e081a0073b4 */ /* 0x0001e4000801181c */
[----:B0-----:R-:W-:Y:S05]  /*16120*/  @P1 BRA `(.L_x_56) ;  /* 0xfffffffc003c1947 */ /* 0x001fea000383ffff */
.L_x_53:
[----:B------:R-:W-:Y:S05]  /*16130*/  BSYNC B1 ;  /* 0x0000000000017941 */ /* 0x000fea0003800000 */
.L_x_52:
[----:B------:R-:W2:Y:S01]  /*16140*/  LDL.LU R18, [R1+0x11c] ;  /* 0x00011c0001127983 */ /* 0x000ea20000300800 */
[----:B------:R-:W-:Y:S01]  /*16150*/  LOP3.LUT P1, RZ, R13, 0xff, RZ, 0xc0, !PT ;  /* 0x000000ff0dff7812 */ /* 0x000fe2000782c0ff */
[C---:B------:R-:W-:Y:S01]  /*16160*/  IMAD.IADD R4, R10.reuse, 0x1, R11 ;  /* 0x000000010a047824 */ /* 0x040fe200078e020b */
[----:B------:R-:W-:Y:S01]  /*16170*/  ULDC.64 UR6, c[0x0][0x650] ;  /* 0x0001940000067ab9 */ /* 0x000fe20000000a00 */
[----:B------:R-:W3:Y:S01]  /*16180*/  LDL.LU R17, [R1+0x120] ;  /* 0x0001200001117983 */ /* 0x000ee20000300800 */
[----:B------:R-:W-:Y:S01]  /*16190*/  ISETP.GE.U32.AND P2, PT, R10, 0xf, PT ;  /* 0x0000000f0a00780c */ /* 0x000fe20003f46070 */
[----:B------:R-:W-:Y:S01]  /*161a0*/  BSSY B1, `(.L_x_57) ;  /* 0x000006f000017945 */ /* 0x000fe20003800000 */
[----:B------:R-:W-:Y:S01]  /*161b0*/  ISETP.GT.U32.AND P0, PT, R4, 0xe, PT ;  /* 0x0000000e0400780c */ /* 0x000fe20003f04070 */
[----:B------:R-:W-:Y:S01]  /*161c0*/  IMAD.MOV.U32 R12, RZ, RZ, -0x1 ;  /* 0xffffffffff0c7424 */ /* 0x000fe200078e00ff */
[----:B------:R-:W-:Y:S01]  /*161d0*/  PRMT R13, RZ, 0x7610, R13 ;  /* 0x00007610ff0d7816 */ /* 0x000fe2000000000d */
[----:B------:R-:W-:Y:S01]  /*161e0*/  IMAD.MOV.U32 R6, RZ, RZ, -0x1 ;  /* 0xffffffffff067424 */ /* 0x000fe200078e00ff */
[----:B------:R-:W-:-:S03]  /*161f0*/  ISETP.LT.U32.AND P0, PT, R10, 0xf, P0 ;  /* 0x0000000f0a00780c */ /* 0x000fc60000701070 */
[----:B------:R-:W0:Y:S01]  /*16200*/  @P1 S2R R3, SR_CgaCtaId ;  /* 0x0000000000031919 */ /* 0x000e220000008800 */
[----:B------:R-:W-:-:S04]  /*16210*/  @P1 MOV R2, 0x400 ;  /* 0x0000040000021802 */ /* 0x000fc80000000f00 */
[----:B0-----:R-:W-:Y:S01]  /*16220*/  @P1 LEA R5, R3, R2, 0x18 ;  /* 0x0000000203051211 */ /* 0x001fe200078ec0ff */
[----:B------:R-:W-:-:S03]  /*16230*/  IMAD.WIDE.U32 R2, R4, -0x77777777, RZ ;  /* 0x8888888904027825 */ /* 0x000fc600078e00ff */
[----:B------:R0:W-:Y:S01]  /*16240*/  @P1 SYNCS.ARRIVE.TRANS64.A1T0 RZ, [R5+URZ+0x108], RZ ;  /* 0x000108ff05ff19a7 */ /* 0x0001e2000810003f */
[----:B------:R-:W-:Y:S02]  /*16250*/  PRMT R2, RZ, 0x7610, R2 ;  /* 0x00007610ff027816 */ /* 0x000fe40000000002 */
[----:B0-----:R-:W-:Y:S02]  /*16260*/  SHF.R.U32.HI R5, RZ, 0x3, R3 ;  /* 0x00000003ff057819 */ /* 0x001fe40000011603 */
[----:B------:R-:W-:-:S03]  /*16270*/  SEL R3, RZ, 0x1, !P0 ;  /* 0x00000001ff037807 */ /* 0x000fc60004000000 */
[----:B------:R-:W-:Y:S01]  /*16280*/  IMAD R11, R5, -0xf, R4 ;  /* 0xfffffff1050b7824 */ /* 0x000fe200078e0204 */
[----:B------:R-:W-:Y:S01]  /*16290*/  LOP3.LUT R0, R0, R3, RZ, 0x3c, !PT ;  /* 0x0000000300007212 */ /* 0x000fe200078e3cff */
[----:B------:R-:W-:-:S03]  /*162a0*/  IMAD.MOV.U32 R4, RZ, RZ, -0x1 ;  /* 0xffffffffff047424 */ /* 0x000fc600078e00ff */
[----:B------:R-:W-:Y:S02]  /*162b0*/  @P2 LOP3.LUT R0, R0, 0x1, R5, 0x78, !PT ;  /* 0x0000000100002812 */ /* 0x000fe400078e7805 */
[----:B---3--:R-:W-:-:S04]  /*162c0*/  IADD3 R17, P1, R17, UR22, RZ ;  /* 0x0000001611117c10 */ /* 0x008fc8000ff3e0ff */
[----:B--2---:R-:W-:Y:S01]  /*162d0*/  IADD3.X R18, R18, UR16, RZ, P1, !PT ;  /* 0x0000001012127c10 */ /* 0x004fe20008ffe4ff */
[----:B------:R0:W-:Y:S01]  /*162e0*/  STL [R1+0x120], R17 ;  /* 0x0001201101007387 */ /* 0x0001e20000100800 */
[----:B------:R-:W-:-:S03]  /*162f0*/  ISETP.GE.U32.AND P0, PT, R17, UR6, PT ;  /* 0x0000000611007c0c */ /* 0x000fc6000bf06070 */
[----:B------:R0:W-:Y:S01]  /*16300*/  STL [R1+0x11c], R18 ;  /* 0x00011c1201007387 */ /* 0x0001e20000100800 */
[----:B------:R-:W-:-:S13]  /*16310*/  ISETP.GE.U32.AND.EX P0, PT, R18, UR7, PT, P0 ;  /* 0x0000000712007c0c */ /* 0x000fda000bf06100 */
[----:B0-----:R-:W-:Y:S05]  /*16320*/  @P0 BRA `(.L_x_58) ;  /* 0x0000000400580947 */ /* 0x001fea0003800000 */
[----:B------:R-:W-:Y:S01]  /*16330*/  ULDC.64 UR6, c[0x0][0x628] ;  /* 0x00018a0000067ab9 */ /* 0x000fe20000000a00 */
[----:B------:R-:W0:Y:S01]  /*16340*/  S2R R14, SR_CTAID.X ;  /* 0x00000000000e7919 */ /* 0x000e220000002500 */
[----:B------:R-:W-:Y:S01]  /*16350*/  ISETP.NE.U32.AND P0, PT, RZ, UR6, PT ;  /* 0x00000006ff007c0c */ /* 0x000fe2000bf05070 */
[----:B------:R-:W-:Y:S01]  /*16360*/  ULDC UR9, c[0x0][0x630] ;  /* 0x00018c0000097ab9 */ /* 0x000fe20000000800 */
[----:B------:R-:W-:Y:S01]  /*16370*/  IMAD.MOV.U32 R2, RZ, RZ, R17 ;  /* 0x000000ffff027224 */ /* 0x000fe200078e0011 */
[----:B------:R-:W1:Y:S01]  /*16380*/  S2R R12, SR_CTAID.Y ;  /* 0x00000000000c7919 */ /* 0x000e620000002600 */
[----:B------:R-:W-:Y:S01]  /*16390*/  ISETP.NE.AND.EX P0, PT, RZ, UR7, PT, P0 ;  /* 0x00000007ff007c0c */ /* 0x000fe2000bf05300 */
[----:B------:R-:W-:-:S12]  /*163a0*/  IMAD.MOV.U32 R3, RZ, RZ, R18 ;  /* 0x000000ffff037224 */ /* 0x000fd800078e0012 */
[----:B------:R-:W-:Y:S05]  /*163b0*/  @!P0 BRA `(.L_x_59) ;  /* 0x0000000000288947 */ /* 0x000fea0003800000 */
[----:B------:R-:W-:Y:S02]  /*163c0*/  ULDC UR8, c[0x0][0x634] ;  /* 0x00018d0000087ab9 */ /* 0x000fe40000000800 */
[----:B------:R-:W-:-:S05]  /*163d0*/  IADD3 R7, P0, R17, UR8, RZ ;  /* 0x0000000811077c10 */ /* 0x000fca000ff1e0ff */
[----:B------:R-:W-:-:S04]  /*163e0*/  IMAD.X R15, RZ, RZ, R18, P0 ;  /* 0x000000ffff0f7224 */ /* 0x000fc800000e0612 */
[----:B------:R-:W-:-:S04]  /*163f0*/  IMAD.WIDE.U32 R4, R15, UR6, RZ ;  /* 0x000000060f047c25 */ /* 0x000fc8000f8e00ff */
[----:B------:R-:W-:-:S04]  /*16400*/  IMAD.WIDE.U32 R4, P0, R7, UR7, R4 ;  /* 0x0000000707047c25 */ /* 0x000fc8000f800004 */
[----:B------:R-:W-:-:S04]  /*16410*/  IMAD.WIDE.U32 R6, R7, UR6, RZ ;  /* 0x0000000607067c25 */ /* 0x000fc8000f8e00ff */
[----:B------:R-:W-:Y:S01]  /*16420*/  IMAD.X R3, RZ, RZ, RZ, P0 ;  /* 0x000000ffff037224 */ /* 0x000fe200000e06ff */
[----:B------:R-:W-:Y:S01]  /*16430*/  IADD3 RZ, P0, R7, R4, RZ ;  /* 0x0000000407ff7210 */ /* 0x000fe20007f1e0ff */
[----:B------:R-:W-:-:S04]  /*16440*/  IMAD.MOV.U32 R2, RZ, RZ, R5 ;  /* 0x000000ffff027224 */ /* 0x000fc800078e0005 */
[----:B------:R-:W-:-:S08]  /*16450*/  IMAD.WIDE.U32.X R2, R15, UR7, R2, P0 ;  /* 0x000000070f027c25 */ /* 0x000fd000080e0402 */
.L_x_59:
[--C-:B------:R-:W-:Y:S01]  /*16460*/  SHF.R.U64 R6, R2, UR9, R3.reuse ;  /* 0x0000000902067c19 */ /* 0x100fe20008001203 */
[----:B------:R-:W-:Y:S01]  /*16470*/  ULDC.64 UR6, c[0x0][0x620] ;  /* 0x0001880000067ab9 */ /* 0x000fe20000000a00 */
[----:B------:R-:W-:Y:S01]  /*16480*/  SHF.R.U32.HI R2, RZ, UR9, R3 ;  /* 0x00000009ff027c19 */ /* 0x000fe20008011603 */
[----:B------:R-:W-:Y:S01]  /*16490*/  IMAD.MOV.U32 R3, RZ, RZ, R18 ;  /* 0x000000ffff037224 */ /* 0x000fe200078e0012 */
[----:B------:R-:W-:Y:S01]  /*164a0*/  IADD3 R5, P0, RZ, -R6, RZ ;  /* 0x80000006ff057210 */ /* 0x000fe20007f1e0ff */
[----:B------:R-:W2:Y:S01]  /*164b0*/  LDC R21, c[0x0][0x144] ;  /* 0x00005100ff157b82 */ /* 0x000ea20000000800 */
[----:B0-----:R-:W-:Y:S01]  /*164c0*/  I2FP.F32.U32 R7, R14 ;  /* 0x0000000e00077245 */ /* 0x001fe20000201000 */
[----:B------:R-:W-:Y:S01]  /*164d0*/  ULDC.64 UR10, c[0x0][0x640] ;  /* 0x00019000000a7ab9 */ /* 0x000fe20000000a00 */
[----:B------:R-:W-:Y:S01]  /*164e0*/  ULDC UR8, c[0x0][0x608] ;  /* 0x0001820000087ab9 */ /* 0x000fe20000000800 */
[----:B------:R-:W-:Y:S01]  /*164f0*/  IMAD.X R2, RZ, RZ, ~R2, P0 ;  /* 0x000000ffff027224 */ /* 0x000fe200000e0e02 */
[----:B------:R-:W-:-:S03]  /*16500*/  ISETP.NE.U32.AND P0, PT, RZ, UR10, PT ;  /* 0x0000000aff007c0c */ /* 0x000fc6000bf05070 */
[----:B------:R-:W-:Y:S01]  /*16510*/  IMAD R4, R2, UR6, RZ ;  /* 0x0000000602047c24 */ /* 0x000fe2000f8e02ff */
[----:B------:R-:W-:Y:S01]  /*16520*/  ISETP.NE.AND.EX P0, PT, RZ, UR11, PT, P0 ;  /* 0x0000000bff007c0c */ /* 0x000fe2000bf05300 */
[----:B------:R-:W-:Y:S02]  /*16530*/  IMAD.MOV.U32 R2, RZ, RZ, R17 ;  /* 0x000000ffff027224 */ /* 0x000fe400078e0011 */
[----:B------:R-:W0:Y:S02]  /*16540*/  LDC R17, c[0x0][0x148] ;  /* 0x00005200ff117b82 */ /* 0x000e240000000800 */
[----:B------:R-:W-:Y:S01]  /*16550*/  IMAD.WIDE.U32 R2, R5, UR6, R2 ;  /* 0x0000000605027c25 */ /* 0x000fe2000f8e0002 */
[----:B------:R-:W-:-:S03]  /*16560*/  ULDC UR6, c[0x0][0x150] ;  /* 0x0000540000067ab9 */ /* 0x000fc60000000800 */
[----:B------:R-:W-:Y:S02]  /*16570*/  IMAD R5, R5, UR7, R4 ;  /* 0x0000000705057c24 */ /* 0x000fe4000f8e0204 */
[----:B------:R-:W-:Y:S01]  /*16580*/  FMUL R4, R7, UR6 ;  /* 0x0000000607047c20 */ /* 0x000fe20008400000 */
[----:B------:R-:W-:Y:S01]  /*16590*/  ULDC UR6, c[0x0][0x618] ;  /* 0x0001860000067ab9 */ /* 0x000fe20000000800 */
[----:B------:R-:W-:Y:S01]  /*165a0*/  ULDC UR7, c[0x0][0x154] ;  /* 0x0000550000077ab9 */ /* 0x000fe20000000800 */
[----:B------:R-:W-:-:S03]  /*165b0*/  IMAD.IADD R3, R3, 0x1, R5 ;  /* 0x0000000103037824 */ /* 0x000fc600078e0205 */
[----:B------:R-:W3:Y:S02]  /*165c0*/  F2I.U32.TRUNC.NTZ R4, R4 ;  /* 0x0000000400047305 */ /* 0x000ee4000020f000 */
[----:B------:R-:W-:Y:S02]  /*165d0*/  SHF.R.U64 R7, R2, UR6, R3 ;  /* 0x0000000602077c19 */ /* 0x000fe40008001203 */
[----:B-1----:R-:W-:-:S05]  /*165e0*/  I2FP.F32.U32 R2, R12 ;  /* 0x0000000c00027245 */ /* 0x002fca0000201000 */
[----:B------:R-:W-:Y:S01]  /*165f0*/  FMUL R18, R2, UR7 ;  /* 0x0000000702127c20 */ /* 0x000fe20008400000 */
[----:B------:R-:W-:Y:S01]  /*16600*/  SHF.R.U32.HI R2, RZ, UR6, R3 ;  /* 0x00000006ff027c19 */ /* 0x000fe20008011603 */
[----:B------:R-:W-:-:S03]  /*16610*/  ULDC UR6, c[0x0][0x658] ;  /* 0x0001960000067ab9 */ /* 0x000fc60000000800 */
[--C-:B------:R-:W-:Y:S01]  /*16620*/  SHF.R.U64 R16, R7, UR8, R2.reuse ;  /* 0x0000000807107c19 */ /* 0x100fe20008001202 */
[----:B------:R-:W1:Y:S01]  /*16630*/  F2I.U32.TRUNC.NTZ R18, R18 ;  /* 0x0000001200127305 */ /* 0x000e62000020f000 */
[----:B------:R-:W-:Y:S01]  /*16640*/  SHF.R.U32.HI R3, RZ, UR8, R2 ;  /* 0x00000008ff037c19 */ /* 0x000fe20008011602 */
[----:B---3--:R-:W-:-:S03]  /*16650*/  IMAD.MOV R4, RZ, RZ, -R4 ;  /* 0x000000ffff047224 */ /* 0x008fc600078e0a04 */
[--C-:B------:R-:W-:Y:S01]  /*16660*/  SHF.R.U64 R15, R16, UR6, R3.reuse ;  /* 0x00000006100f7c19 */ /* 0x100fe20008001203 */
[----:B--2---:R-:W-:Y:S01]  /*16670*/  IMAD R14, R21, R4, R14 ;  /* 0x00000004150e7224 */ /* 0x004fe200078e020e */
[----:B------:R-:W-:-:S03]  /*16680*/  SHF.R.U32.HI R19, RZ, UR6, R3 ;  /* 0x00000006ff137c19 */ /* 0x000fc60008011603 */
[----:B------:R-:W-:Y:S02]  /*16690*/  IMAD.MOV.U32 R2, RZ, RZ, R15 ;  /* 0x000000ffff027224 */ /* 0x000fe400078e000f */
[----:B------:R-:W-:Y:S01]  /*166a0*/  IMAD.MOV.U32 R3, RZ, RZ, R19 ;  /* 0x000000ffff037224 */ /* 0x000fe200078e0013 */
[----:B------:R-:W-:Y:S06]  /*166b0*/  @!P0 BRA `(.L_x_60) ;  /* 0x0000000000288947 */ /* 0x000fec0003800000 */
[----:B------:R-:W-:Y:S02]  /*166c0*/  ULDC UR6, c[0x0][0x64c] ;  /* 0x0001930000067ab9 */ /* 0x000fe40000000800 */
[----:B------:R-:W-:-:S05]  /*166d0*/  IADD3 R3, P0, R15, UR6, RZ ;  /* 0x000000060f037c10 */ /* 0x000fca000ff1e0ff */
[----:B------:R-:W-:-:S04]  /*166e0*/  IMAD.X R19, RZ, RZ, R19, P0 ;  /* 0x000000ffff137224 */ /* 0x000fc800000e0613 */
[----:B------:R-:W-:-:S04]  /*166f0*/  IMAD.WIDE.U32 R4, R19, UR10, RZ ;  /* 0x0000000a13047c25 */ /* 0x000fc8000f8e00ff */
[----:B------:R-:W-:-:S04]  /*16700*/  IMAD.WIDE.U32 R4, P0, R3, UR11, R4 ;  /* 0x0000000b03047c25 */ /* 0x000fc8000f800004 */
[----:B------:R-:W-:-:S04]  /*16710*/  IMAD.WIDE.U32 R2, R3, UR10, RZ ;  /* 0x0000000a03027c25 */ /* 0x000fc8000f8e00ff */
[----:B------:R-:W-:Y:S01]  /*16720*/  IMAD.MOV.U32 R2, RZ, RZ, R5 ;  /* 0x000000ffff027224 */ /* 0x000fe200078e0005 */
[----:B------:R-:W-:Y:S01]  /*16730*/  IADD3 RZ, P1, R3, R4, RZ ;  /* 0x0000000403ff7210 */ /* 0x000fe20007f3e0ff */
[----:B------:R-:W-:-:S04]  /*16740*/  IMAD.X R3, RZ, RZ, RZ, P0 ;  /* 0x000000ffff037224 */ /* 0x000fc800000e06ff */
[----:B------:R-:W-:-:S08]  /*16750*/  IMAD.WIDE.U32.X R2, R19, UR11, R2, P1 ;  /* 0x0000000b13027c25 */ /* 0x000fd000088e0402 */
.L_x_60:
[----:B------:R-:W2:Y:S01]  /*16760*/  LDC R4, c[0x0][0x65c] ;  /* 0x00019700ff047b82 */ /* 0x000ea20000000800 */
[----:B------:R-:W-:Y:S01]  /*16770*/  ULDC UR6, c[0x0][0x648] ;  /* 0x0001920000067ab9 */ /* 0x000fe20000000800 */
[----:B------:R-:W-:Y:S01]  /*16780*/  LOP3.LUT R16, R16, UR19, RZ, 0xc0, !PT ;  /* 0x0000001310107c12 */ /* 0x000fe2000f8ec0ff */
[----:B-1----:R-:W-:Y:S01]  /*16790*/  IMAD.MOV R18, RZ, RZ, -R18 ;  /* 0x000000ffff127224 */ /* 0x002fe200078e0a12 */
[----:B------:R-:W-:Y:S01]  /*167a0*/  SHF.R.U64 R3, R2, UR6, R3 ;  /* 0x0000000602037c19 */ /* 0x000fe20008001203 */
[----:B------:R-:W-:Y:S01]  /*167b0*/  ULDC UR6, c[0x0][0x638] ;  /* 0x00018e0000067ab9 */ /* 0x000fe20000000800 */
[----:B------:R-:W-:-:S03]  /*167c0*/  ULDC UR7, c[0x0][0x610] ;  /* 0x0001840000077ab9 */ /* 0x000fc60000000800 */
[----:B------:R-:W-:Y:S02]  /*167d0*/  IMAD.MOV R2, RZ, RZ, -R3 ;  /* 0x000000ffff027224 */ /* 0x000fe400078e0a03 */
[----:B------:R-:W-:Y:S02]  /*167e0*/  IMAD R3, R3, UR5, R16 ;  /* 0x0000000503037c24 */ /* 0x000fe4000f8e0210 */
[----:B------:R-:W-:Y:S01]  /*167f0*/  IMAD R15, R2, UR6, R15 ;  /* 0x00000006020f7c24 */ /* 0x000fe2000f8e020f */
[----:B------:R-:W-:Y:S01]  /*16800*/  ULDC UR6, c[0x0][0x600] ;  /* 0x0001800000067ab9 */ /* 0x000fe20000000800 */
[----:B------:R-:W-:Y:S01]  /*16810*/  IMAD.MOV.U32 R2, RZ, RZ, 0x1 ;  /* 0x00000001ff027424 */ /* 0x000fe200078e00ff */
[----:B--2---:R-:W-:Y:S02]  /*16820*/  ISETP.NE.AND P0, PT, R4, 0x1, PT ;  /* 0x000000010400780c */ /* 0x004fe40003f05270 */
[----:B------:R-:W-:-:S05]  /*16830*/  LOP3.LUT R4, R7, UR4, RZ, 0xc0, !PT ;  /* 0x0000000407047c12 */ /* 0x000fca000f8ec0ff */
[----:B------:R-:W-:-:S06]  /*16840*/  IMAD R15, R15, UR6, R4 ;  /* 0x000000060f0f7c24 */ /* 0x000fcc000f8e0204 */
[----:B0-----:R-:W-:-:S04]  /*16850*/  @P0 IMAD R14, R17, R18, R12 ;  /* 0x00000012110e0224 */ /* 0x001fc800078e020c */
[----:B------:R-:W-:-:S05]  /*16860*/  IMAD R14, R3, UR7, R14 ;  /* 0x00000007030e7c24 */ /* 0x000fca000f8e020e */
[----:B------:R-:W-:Y:S02]  /*16870*/  SEL R12, R15, R14, !P0 ;  /* 0x0000000e0f0c7207 */ /* 0x000fe40004000000 */
[----:B------:R-:W-:-:S07]  /*16880*/  SEL R4, R14, R15, !P0 ;  /* 0x0000000f0e047207 */ /* 0x000fce0004000000 */
.L_x_58:
[----:B------:R-:W-:Y:S05]  /*16890*/  BSYNC B1 ;  /* 0x0000000000017941 */ /* 0x000fea0003800000 */
.L_x_57:
[----:B------:R-:W-:-:S13]  /*168a0*/  LOP3.LUT P0, RZ, R2, 0xff, RZ, 0xc0, !PT ;  /* 0x000000ff02ff7812 */ /* 0x000fda000780c0ff */
[----:B------:R-:W-:Y:S05]  /*168b0*/  @P0 BRA `(.L_x_61) ;  /* 0xfffffff400200947 */ /* 0x000fea000383ffff */
[----:B------:R-:W-:Y:S05]  /*168c0*/  BSYNC B0 ;  /* 0x0000000000007941 */ /* 0x000fea0003800000 */
.L_x_50:
[----:B------:R-:W-:-:S03]  /*168d0*/  UMOV UR6, 0xffffffff ;  /* 0xffffffff00067882 */ /* 0x000fc60000000000 */
[----:B------:R-:W-:Y:S05]  /*168e0*/  BRA.DIV UR6, `(.L_x_62) ;  /* 0x0000000a06b47947 */ /* 0x000fea000b800000 */
[----:B------:R-:W-:-:S13]  /*168f0*/  ELECT P0, URZ, PT ;  /* 0x00000000003f782f */ /* 0x000fda0003800000 */
.L_x_87:
[----:B------:R-:W-:Y:S04]  /*16900*/  BSSY B0, `(.L_x_63) ;  /* 0x000008f000007945 */ /* 0x000fe80003800000 */
[----:B------:R-:W-:Y:S05]  /*16910*/  @!P0 BRA `(.L_x_64) ;  /* 0x0000000800348947 */ /* 0x000fea0003800000 */
[----:B------:R-:W-:-:S04]  /*16920*/  ULOP3.LUT UR6, UR13, 0x2, URZ, 0xfc, !UPT ;  /* 0x000000020d067892 */ /* 0x000fc8000f8efc3f */
[----:B------:R-:W-:-:S06]  /*16930*/  UISETP.NE.AND UP0, UPT, UR6, 0x3, UPT ;  /* 0x000000030600788c */ /* 0x000fcc000bf05270 */
[----:B------:R-:W-:-:S13]  /*16940*/  PLOP3.LUT P0, PT, PT, PT, UP0, 0x80, 0x0 ;  /* 0x000000000000781c */ /* 0x000fda0003f0f008 */
[----:B------:R-:W-:Y:S05]  /*16950*/  @!P0 BRA `(.L_x_65) ;  /* 0x0000000000048947 */ /* 0x000fea0003800000 */
[----:B------:R-:W-:Y:S01]  /*16960*/  BPT.TRAP 0x1 ;  /* 0x000000040000795c */ /* 0x000fe20000300000 */
.L_x_65:
[----:B------:R-:W0:Y:S01]  /*16970*/  S2R R3, SR_CgaCtaId ;  /* 0x0000000000037919 */ /* 0x000e220000008800 */
[----:B------:R-:W-:Y:S02]  /*16980*/  MOV R2, 0x400 ;  /* 0x0000040000027802 */ /* 0x000fe40000000f00 */
[----:B------:R-:W-:Y:S02]  /*16990*/  SHF.L.U32 R4, R0, 0x1f, RZ ;  /* 0x0000001f00047819 */ /* 0x000fe400000006ff */
[----:B0-----:R-:W-:-:S05]  /*169a0*/  LEA R2, R3, R2, 0x18 ;  /* 0x0000000203027211 */ /* 0x001fca00078ec0ff */
[----:B------:R-:W-:-:S04]  /*169b0*/  VIADD R2, R2, 0x78 ;  /* 0x0000007802027836 */ /* 0x000fc80000000000 */
[C---:B------:R-:W-:Y:S02]  /*169c0*/  IMAD R7, R11.reuse, 0x8, R2 ;  /* 0x000000080b077824 */ /* 0x040fe400078e0202 */
[----:B------:R-:W-:Y:S02]  /*169d0*/  VIADD R11, R11, 0x1 ;  /* 0x000000010b0b7836 */ /* 0x000fe40000000000 */
[----:B------:R-:W0:Y:S03]  /*169e0*/  SYNCS.PHASECHK.TRANS64.TRYWAIT P0, [R7+URZ], R4 ;  /* 0x00000004070075a7 */ /* 0x000e26000800017f */
[----:B------:R-:W-:-:S04]  /*169f0*/  ISETP.NE.AND P1, PT, R11, 0xf, PT ;  /* 0x0000000f0b00780c */ /* 0x000fc80003f25270 */
[----:B------:R-:W-:Y:S02]  /*16a00*/  SEL R3, RZ, 0x1, P1 ;  /* 0x00000001ff037807 */ /* 0x000fe40000800000 */
[----:B------:R-:W-:Y:S02]  /*16a10*/  SEL R11, R11, RZ, P1 ;  /* 0x000000ff0b0b7207 */ /* 0x000fe40000800000 */
[----:B------:R-:W-:-:S03]  /*16a20*/  LOP3.LUT R6, R0, R3, RZ, 0x3c, !PT ;  /* 0x0000000300067212 */ /* 0x000fc600078e3cff */
[----:B------:R-:W-:Y:S01]  /*16a30*/  IMAD R8, R11, 0x8, R2 ;  /* 0x000000080b087824 */ /* 0x000fe200078e0202 */
[----:B------:R-:W-:Y:S01]  /*16a40*/  SHF.L.U32 R5, R6, 0x1f, RZ ;  /* 0x0000001f06057819 */ /* 0x000fe200000006ff */
[----:B0-----:R-:W-:Y:S06]  /*16a50*/  @!P0 BRA `(.L_x_66) ;  /* 0x0000000800788947 */ /* 0x001fec0003800000 */
.L_x_88:
[----:B------:R-:W1:Y:S01]  /*16a60*/  SYNCS.PHASECHK.TRANS64.TRYWAIT P0, [R8+URZ], R5 ;  /* 0x00000005080075a7 */ /* 0x000e62000800017f */
[----:B------:R-:W-:-:S05]  /*16a70*/  VIADD R0, R11, 0x1 ;  /* 0x000000010b007836 */ /* 0x000fca0000000000 */
[----:B------:R-:W-:-:S04]  /*16a80*/  ISETP.NE.AND P1, PT, R0, 0xf, PT ;  /* 0x0000000f0000780c */ /* 0x000fc80003f25270 */
[----:B------:R-:W-:Y:S02]  /*16a90*/  SEL R3, RZ, 0x1, P1 ;  /* 0x00000001ff037807 */ /* 0x000fe40000800000 */
[----:B0-----:R-:W-:Y:S02]  /*16aa0*/  SEL R7, R0, RZ, P1 ;  /* 0x000000ff00077207 */ /* 0x001fe40000800000 */
[----:B------:R-:W-:-:S03]  /*16ab0*/  LOP3.LUT R6, R6, R3, RZ, 0x3c, !PT ;  /* 0x0000000306067212 */ /* 0x000fc600078e3cff */
[----:B------:R-:W-:Y:S01]  /*16ac0*/  IMAD R9, R7, 0x8, R2 ;  /* 0x0000000807097824 */ /* 0x000fe200078e0202 */
[----:B------:R-:W-:Y:S01]  /*16ad0*/  SHF.L.U32 R4, R6, 0x1f, RZ ;  /* 0x0000001f06047819 */ /* 0x000fe200000006ff */
[----:B-1----:R-:W-:Y:S06]  /*16ae0*/  @!P0 BRA `(.L_x_67) ;  /* 0x0000000800688947 */ /* 0x002fec0003800000 */
.L_x_89:
[----:B------:R-:W1:Y:S01]  /*16af0*/  SYNCS.PHASECHK.TRANS64.TRYWAIT P0, [R9+URZ], R4 ;  /* 0x00000004090075a7 */ /* 0x000e62000800017f */
[----:B------:R-:W-:-:S05]  /*16b00*/  VIADD R0, R7, 0x1 ;  /* 0x0000000107007836 */ /* 0x000fca0000000000 */
[----:B------:R-:W-:-:S04]  /*16b10*/  ISETP.NE.AND P1, PT, R0, 0xf, PT ;  /* 0x0000000f0000780c */ /* 0x000fc80003f25270 */
[----:B------:R-:W-:Y:S02]  /*16b20*/  SEL R3, RZ, 0x1, P1 ;  /* 0x00000001ff037807 */ /* 0x000fe40000800000 */
[----:B------:R-:W-:Y:S02]  /*16b30*/  SEL R7, R0, RZ, P1 ;  /* 0x000000ff00077207 */ /* 0x000fe40000800000 */
[----:B------:R-:W-:-:S03]  /*16b40*/  LOP3.LUT R6, R6, R3, RZ, 0x3c, !PT ;  /* 0x0000000306067212 */ /* 0x000fc600078e3cff */
[----:B0-----:R-:W-:Y:S01]  /*16b50*/  IMAD R8, R7, 0x8, R2 ;  /* 0x0000000807087824 */ /* 0x001fe200078e0202 */
[----:B------:R-:W-:Y:S01]  /*16b60*/  SHF.L.U32 R5, R6, 0x1f, RZ ;  /* 0x0000001f06057819 */ /* 0x000fe200000006ff */
[----:B-1----:R-:W-:Y:S06]  /*16b70*/  @!P0 BRA `(.L_x_68) ;  /* 0x0000000800588947 */ /* 0x002fec0003800000 */
.L_x_90:
        /* <DEDUP_REMOVED lines=9> */
.L_x_91:
        /* <DEDUP_REMOVED lines=9> */
.L_x_92:
        /* <DEDUP_REMOVED lines=9> */
.L_x_93:
        /* <DEDUP_REMOVED lines=9> */
.L_x_94:
        /* <DEDUP_REMOVED lines=9> */
.L_x_95:
        /* <DEDUP_REMOVED lines=9> */
.L_x_96:
        /* <DEDUP_REMOVED lines=9> */
.L_x_97:
        /* <DEDUP_REMOVED lines=9> */
.L_x_98:
        /* <DEDUP_REMOVED lines=9> */
.L_x_99:
[----:B------:R-:W1:Y:S01]  /*17090*/  SYNCS.PHASECHK.TRANS64.TRYWAIT P0, [R9+URZ], R4 ;  /* 0x00000004090075a7 */ /* 0x000e62000800017f */
[----:B------:R-:W-:-:S05]  /*170a0*/  VIADD R0, R7, 0x1 ;  /* 0x0000000107007836 */ /* 0x000fca0000000000 */
[----:B------:R-:W-:-:S04]  /*170b0*/  ISETP.NE.AND P1, PT, R0, 0xf, PT ;  /* 0x0000000f0000780c */ /* 0x000fc80003f25270 */
[----:B------:R-:W-:Y:S02]  /*170c0*/  SEL R3, RZ, 0x1, P1 ;  /* 0x00000001ff037807 */ /* 0x000fe40000800000 */
[----:B------:R-:W-:Y:S02]  /*170d0*/  SEL R7, R0, RZ, P1 ;  /* 0x000000ff00077207 */ /* 0x000fe40000800000 */
[----:B------:R-:W-:-:S03]  /*170e0*/  LOP3.LUT R11, R6, R3, RZ, 0x3c, !PT ;  /* 0x00000003060b7212 */ /* 0x000fc600078e3cff */
[----:B------:R-:W-:Y:S01]  /*170f0*/  IMAD R6, R7, 0x8, R2 ;  /* 0x0000000807067824 */ /* 0x000fe200078e0202 */
[----:B0-----:R-:W-:Y:S01]  /*17100*/  SHF.L.U32 R5, R11, 0x1f, RZ ;  /* 0x0000001f0b057819 */ /* 0x001fe200000006ff */
[----:B-1----:R-:W-:Y:S06]  /*17110*/  @!P0 BRA `(.L_x_78) ;  /* 0x0000000400b88947 */ /* 0x002fec0003800000 */
.L_x_100:
[----:B------:R-:W1:Y:S01]  /*17120*/  SYNCS.PHASECHK.TRANS64.TRYWAIT P0, [R6+URZ], R5 ;  /* 0x00000005060075a7 */ /* 0x000e62000800017f */
[----:B------:R-:W-:-:S05]  /*17130*/  VIADD R0, R7, 0x1 ;  /* 0x0000000107007836 */ /* 0x000fca0000000000 */
[----:B------:R-:W-:-:S04]  /*17140*/  ISETP.NE.AND P1, PT, R0, 0xf, PT ;  /* 0x0000000f0000780c */ /* 0x000fc80003f25270 */
[----:B0-----:R-:W-:Y:S02]  /*17150*/  SEL R4, RZ, 0x1, P1 ;  /* 0x00000001ff047807 */ /* 0x001fe40000800000 */
[----:B------:R-:W-:Y:S02]  /*17160*/  SEL R3, R0, RZ, P1 ;  /* 0x000000ff00037207 */ /* 0x000fe40000800000 */
[----:B------:R-:W-:Y:S01]  /*17170*/  LOP3.LUT R0, R11, R4, RZ, 0x3c, !PT ;  /* 0x000000040b007212 */ /* 0x000fe200078e3cff */
[----:B-1----:R-:W-:Y:S06]  /*17180*/  @!P0 BRA `(.L_x_79) ;  /* 0x0000000400b08947 */ /* 0x002fec0003800000 */
.L_x_101:
[----:B------:R-:W-:Y:S01]  /*17190*/  IMAD R3, R3, 0x8, R2 ;  /* 0x0000000803037824 */ /* 0x000fe200078e0202 */
[----:B------:R-:W-:-:S07]  /*171a0*/  SHF.L.U32 R0, R0, 0x1f, RZ ;  /* 0x0000001f00007819 */ /* 0x000fce00000006ff */
.L_x_80:
[----:B-1----:R1:W2:Y:S02]  /*171b0*/  SYNCS.PHASECHK.TRANS64.TRYWAIT P0, [R3+URZ], R0 ;  /* 0x00000000030075a7 */ /* 0x0022a4000800017f */
[----:B--2---:R-:W-:Y:S05]  /*171c0*/  @!P0 NANOSLEEP.SYNCS 0x989680 ;  /* 0x009896800000895d */ /* 0x004fea0003900000 */
[----:B------:R-:W2:Y:S02]  /*171d0*/  @!P0 SYNCS.PHASECHK.TRANS64 P0, [R3+URZ], R0 ;  /* 0x00000000030085a7 */ /* 0x000ea4000800007f */
[----:B--2---:R-:W-:Y:S05]  /*171e0*/  @!P0 BRA `(.L_x_80) ;  /* 0xfffffffc00f08947 */ /* 0x004fea000383ffff */
.L_x_64:
[----:B------:R-:W-:Y:S05]  /*171f0*/  BSYNC B0 ;  /* 0x0000000000007941 */ /* 0x000fea0003800000 */
.L_x_63:
[----:B------:R-:W-:Y:S05]  /*17200*/  EXIT ;  /* 0x000000000000794d */ /* 0x000fea0003800000 */
.L_x_22:
[----:B--2---:R-:W-:-:S04]  /*17210*/  IMAD.U32 R9, RZ, RZ, UR7 ;  /* 0x00000007ff097e24 */ /* 0x004fc8000f8e00ff */
[----:B------:R2:W4:Y:S03]  /*17220*/  SYNCS.PHASECHK.TRANS64.TRYWAIT P0, [R9+URZ], R8 ;  /* 0x00000008090075a7 */ /* 0x000526000800017f */
[----:B----4-:R-:W-:Y:S05]  /*17230*/  @!P0 NANOSLEEP.SYNCS 0x989680 ;  /* 0x009896800000895d */ /* 0x010fea0003900000 */
[----:B------:R-:W4:Y:S02]  /*17240*/  @!P0 SYNCS.PHASECHK.TRANS64 P0, [R9+URZ], R8 ;  /* 0x00000008090085a7 */ /* 0x000f24000800007f */
[----:B----4-:R-:W-:Y:S05]  /*17250*/  @!P0 BRA `(.L_x_22) ;  /* 0xfffffffc00ec8947 */ /* 0x010fea000383ffff */
[----:B------:R-:W-:Y:S05]  /*17260*/  BRA `(.L_x_21) ;  /* 0xfffffeb000107947 */ /* 0x000fea000383ffff */
.L_x_28:
[----:B-----5:R2:W-:Y:S02]  /*17270*/  STL [R1+0x12c], R0 ;  /* 0x00012c0001007387 */ /* 0x0205e40000100800 */
[----:B--2---:R-:W-:-:S04]  /*17280*/  IMAD.U32 R0, RZ, RZ, UR16 ;  /* 0x00000010ff007e24 */ /* 0x004fc8000f8e00ff */
[----:B------:R2:W0:Y:S03]  /*17290*/  SYNCS.PHASECHK.TRANS64.TRYWAIT P0, [R0+URZ], R229 ;  /* 0x000000e5000075a7 */ /* 0x000426000800017f */
[----:B0-----:R-:W-:Y:S05]  /*172a0*/  @!P0 NANOSLEEP.SYNCS 0x989680 ;  /* 0x009896800000895d */ /* 0x001fea0003900000 */
[----:B------:R2:W0:Y:S02]  /*172b0*/  @!P0 SYNCS.PHASECHK.TRANS64 P0, [R0+URZ], R229 ;  /* 0x000000e5000085a7 */ /* 0x000424000800007f */
[----:B--2---:R2:W5:Y:S02]  /*172c0*/  LDL.LU R0, [R1+0x12c] ;  /* 0x00012c0001007983 */ /* 0x0045640000300800 */
[----:B0-2---:R-:W-:Y:S05]  /*172d0*/  @!P0 BRA `(.L_x_28) ;  /* 0xfffffffc00e48947 */ /* 0x005fea000383ffff */
[----:B------:R-:W-:Y:S05]  /*172e0*/  BRA `(.L_x_27) ;  /* 0xfffffec400cc7947 */ /* 0x000fea000383ffff */
.L_x_51:
[----:B------:R-:W-:Y:S01]  /*172f0*/  BSSY B1, `(.L_x_81) ;  /* 0x0000006000017945 */ /* 0x000fe20003800000 */
[----:B------:R-:W-:-:S07]  /*17300*/  IMAD.MOV.U32 R2, RZ, RZ, -0x1 ;  /* 0xffffffffff027424 */ /* 0x000fce00078e00ff */
[----:B------:R-:W-:Y:S05]  /*17310*/  WARPSYNC.COLLECTIVE R2, `(.L_x_82) ;  /* 0x00000000020c7348 */ /* 0x000fea0003c00000 */
[----:B------:R-:W-:Y:S02]  /*17320*/  ELECT P0, UR62, PT ;  /* 0x00000000003e782f */ /* 0x000fe40003800000 */
[----:B------:R-:W-:Y:S01]  /*17330*/  MOV R2, UR62 ;  /* 0x0000003e00027c02 */ /* 0x000fe20008000f00 */
[----:B------:R-:W-:Y:S10]  /*17340*/  ENDCOLLECTIVE ;  /* 0x000000000000791b */ /* 0x000ff40003800000 */
.L_x_82:
[----:B------:R-:W-:Y:S05]  /*17350*/  BSYNC B1 ;  /* 0x0000000000017941 */ /* 0x000fea0003800000 */
.L_x_81:
[----:B------:R-:W-:Y:S05]  /*17360*/  BRA `(.L_x_83) ;  /* 0xffffffe800807947 */ /* 0x000fea000383ffff */
.L_x_54:
[----:B0-----:R0:W2:Y:S02]  /*17370*/  SYNCS.PHASECHK.TRANS64.TRYWAIT P0, [R12+URZ+0x78], R5 ;  /* 0x000078050c0075a7 */ /* 0x0010a4000800017f */
[----:B--2---:R-:W-:Y:S05]  /*17380*/  @!P0 NANOSLEEP.SYNCS 0x989680 ;  /* 0x009896800000895d */ /* 0x004fea0003900000 */
[----:B------:R-:W2:Y:S02]  /*17390*/  @!P0 SYNCS.PHASECHK.TRANS64 P0, [R12+URZ+0x78], R5 ;  /* 0x000078050c0085a7 */ /* 0x000ea4000800007f */
[----:B--2---:R-:W-:Y:S05]  /*173a0*/  @!P0 BRA `(.L_x_54) ;  /* 0xfffffffc00f08947 */ /* 0x004fea000383ffff */
[----:B------:R-:W-:Y:S05]  /*173b0*/  BRA `(.L_x_84) ;  /* 0xffffffe800c07947 */ /* 0x000fea000383ffff */
.L_x_62:
[----:B------:R-:W-:Y:S01]  /*173c0*/  BSSY B0, `(.L_x_85) ;  /* 0x0000006000007945 */ /* 0x000fe20003800000 */
[----:B------:R-:W-:-:S07]  /*173d0*/  IMAD.MOV.U32 R2, RZ, RZ, -0x1 ;  /* 0xffffffffff027424 */ /* 0x000fce00078e00ff */
[----:B------:R-:W-:Y:S05]  /*173e0*/  WARPSYNC.COLLECTIVE R2, `(.L_x_86) ;  /* 0x00000000020c7348 */ /* 0x000fea0003c00000 */
[----:B------:R-:W-:Y:S02]  /*173f0*/  ELECT P0, UR62, PT ;  /* 0x00000000003e782f */ /* 0x000fe40003800000 */
[----:B------:R-:W-:Y:S01]  /*17400*/  MOV R2, UR62 ;  /* 0x0000003e00027c02 */ /* 0x000fe20008000f00 */
[----:B------:R-:W-:Y:S10]  /*17410*/  ENDCOLLECTIVE ;  /* 0x000000000000791b */ /* 0x000ff40003800000 */
.L_x_86:
[----:B------:R-:W-:Y:S05]  /*17420*/  BSYNC B0 ;  /* 0x0000000000007941 */ /* 0x000fea0003800000 */
.L_x_85:
[----:B------:R-:W-:Y:S05]  /*17430*/  BRA `(.L_x_87) ;  /* 0xfffffff400307947 */ /* 0x000fea000383ffff */
.L_x_66:
[----:B0-----:R0:W1:Y:S02]  /*17440*/  SYNCS.PHASECHK.TRANS64.TRYWAIT P0, [R7+URZ], R4 ;  /* 0x00000004070075a7 */ /* 0x001064000800017f */
[----:B-1----:R-:W-:Y:S05]  /*17450*/  @!P0 NANOSLEEP.SYNCS 0x989680 ;  /* 0x009896800000895d */ /* 0x002fea0003900000 */
[----:B------:R-:W1:Y:S02]  /*17460*/  @!P0 SYNCS.PHASECHK.TRANS64 P0, [R7+URZ], R4 ;  /* 0x00000004070085a7 */ /* 0x000e64000800007f */
[----:B-1----:R-:W-:Y:S05]  /*17470*/  @!P0 BRA `(.L_x_66) ;  /* 0xfffffffc00f08947 */ /* 0x002fea000383ffff */
[----:B------:R-:W-:Y:S05]  /*17480*/  BRA `(.L_x_88) ;  /* 0xfffffff400747947 */ /* 0x000fea000383ffff */
.L_x_67:
[----:B0-----:R0:W1:Y:S02]  /*17490*/  SYNCS.PHASECHK.TRANS64.TRYWAIT P0, [R8+URZ], R5 ;  /* 0x00000005080075a7 */ /* 0x001064000800017f */
[----:B-1----:R-:W-:Y:S05]  /*174a0*/  @!P0 NANOSLEEP.SYNCS 0x989680 ;  /* 0x009896800000895d */ /* 0x002fea0003900000 */
[----:B------:R-:W1:Y:S02]  /*174b0*/  @!P0 SYNCS.PHASECHK.TRANS64 P0, [R8+URZ], R5 ;  /* 0x00000005080085a7 */ /* 0x000e64000800007f */
[----:B-1----:R-:W-:Y:S05]  /*174c0*/  @!P0 BRA `(.L_x_67) ;  /* 0xfffffffc00f08947 */ /* 0x002fea000383ffff */
[----:B------:R-:W-:Y:S05]  /*174d0*/  BRA `(.L_x_89) ;  /* 0xfffffff400847947 */ /* 0x000fea000383ffff */
.L_x_68:
[----:B0-----:R0:W1:Y:S02]  /*174e0*/  SYNCS.PHASECHK.TRANS64.TRYWAIT P0, [R9+URZ], R4 ;  /* 0x00000004090075a7 */ /* 0x001064000800017f */
[----:B-1----:R-:W-:Y:S05]  /*174f0*/  @!P0 NANOSLEEP.SYNCS 0x989680 ;  /* 0x009896800000895d */ /* 0x002fea0003900000 */
[----:B------:R-:W1:Y:S02]  /*17500*/  @!P0 SYNCS.PHASECHK.TRANS64 P0, [R9+URZ], R4 ;  /* 0x00000004090085a7 */ /* 0x000e64000800007f */
[----:B-1----:R-:W-:Y:S05]  /*17510*/  @!P0 BRA `(.L_x_68) ;  /* 0xfffffffc00f08947 */ /* 0x002fea000383ffff */
[----:B------:R-:W-:Y:S05]  /*17520*/  BRA `(.L_x_90) ;  /* 0xfffffff400947947 */ /* 0x000fea000383ffff */
.L_x_69:
[----:B0-----:R0:W1:Y:S02]  /*17530*/  SYNCS.PHASECHK.TRANS64.TRYWAIT P0, [R8+URZ], R5 ;  /* 0x00000005080075a7 */ /* 0x001064000800017f */
[----:B-1----:R-:W-:Y:S05]  /*17540*/  @!P0 NANOSLEEP.SYNCS 0x989680 ;  /* 0x009896800000895d */ /* 0x002fea0003900000 */
[----:B------:R-:W1:Y:S02]  /*17550*/  @!P0 SYNCS.PHASECHK.TRANS64 P0, [R8+URZ], R5 ;  /* 0x00000005080085a7 */ /* 0x000e64000800007f */
[----:B-1----:R-:W-:Y:S05]  /*17560*/  @!P0 BRA `(.L_x_69) ;  /* 0xfffffffc00f08947 */ /* 0x002fea000383ffff */
[----:B------:R-:W-:Y:S05]  /*17570*/  BRA `(.L_x_91) ;  /* 0xfffffff400a47947 */ /* 0x000fea000383ffff */
.L_x_70:
[----:B0-----:R0:W1:Y:S02]  /*17580*/  SYNCS.PHASECHK.TRANS64.TRYWAIT P0, [R9+URZ], R4 ;  /* 0x00000004090075a7 */ /* 0x001064000800017f */
[----:B-1----:R-:W-:Y:S05]  /*17590*/  @!P0 NANOSLEEP.SYNCS 0x989680 ;  /* 0x009896800000895d */ /* 0x002fea0003900000 */
[----:B------:R-:W1:Y:S02]  /*175a0*/  @!P0 SYNCS.PHASECHK.TRANS64 P0, [R9+URZ], R4 ;  /* 0x00000004090085a7 */ /* 0x000e64000800007f */
[----:B-1----:R-:W-:Y:S05]  /*175b0*/  @!P0 BRA `(.L_x_70) ;  /* 0xfffffffc00f08947 */ /* 0x002fea000383ffff */
[----:B------:R-:W-:Y:S05]  /*175c0*/  BRA `(.L_x_92) ;  /* 0xfffffff400b47947 */ /* 0x000fea000383ffff */
.L_x_71:
[----:B0-----:R0:W1:Y:S02]  /*175d0*/  SYNCS.PHASECHK.TRANS64.TRYWAIT P0, [R8+URZ], R5 ;  /* 0x00000005080075a7 */ /* 0x001064000800017f */
[----:B-1----:R-:W-:Y:S05]  /*175e0*/  @!P0 NANOSLEEP.SYNCS 0x989680 ;  /* 0x009896800000895d */ /* 0x002fea0003900000 */
[----:B------:R-:W1:Y:S02]  /*175f0*/  @!P0 SYNCS.PHASECHK.TRANS64 P0, [R8+URZ], R5 ;  /* 0x00000005080085a7 */ /* 0x000e64000800007f */
[----:B-1----:R-:W-:Y:S05]  /*17600*/  @!P0 BRA `(.L_x_71) ;  /* 0xfffffffc00f08947 */ /* 0x002fea000383ffff */
[----:B------:R-:W-:Y:S05]  /*17610*/  BRA `(.L_x_93) ;  /* 0xfffffff400c47947 */ /* 0x000fea000383ffff */
.L_x_72:
[----:B0-----:R0:W1:Y:S02]  /*17620*/  SYNCS.PHASECHK.TRANS64.TRYWAIT P0, [R9+URZ], R4 ;  /* 0x00000004090075a7 */ /* 0x001064000800017f */
[----:B-1----:R-:W-:Y:S05]  /*17630*/  @!P0 NANOSLEEP.SYNCS 0x989680 ;  /* 0x009896800000895d */ /* 0x002fea0003900000 */
[----:B------:R-:W1:Y:S02]  /*17640*/  @!P0 SYNCS.PHASECHK.TRANS64 P0, [R9+URZ], R4 ;  /* 0x00000004090085a7 */ /* 0x000e64000800007f */
[----:B-1----:R-:W-:Y:S05]  /*17650*/  @!P0 BRA `(.L_x_72) ;  /* 0xfffffffc00f08947 */ /* 0x002fea000383ffff */
[----:B------:R-:W-:Y:S05]  /*17660*/  BRA `(.L_x_94) ;  /* 0xfffffff400d47947 */ /* 0x000fea000383ffff */
.L_x_73:
[----:B0-----:R0:W1:Y:S02]  /*17670*/  SYNCS.PHASECHK.TRANS64.TRYWAIT P0, [R8+URZ], R5 ;  /* 0x00000005080075a7 */ /* 0x001064000800017f */
[----:B-1----:R-:W-:Y:S05]  /*17680*/  @!P0 NANOSLEEP.SYNCS 0x989680 ;  /* 0x009896800000895d */ /* 0x002fea0003900000 */
[----:B------:R-:W1:Y:S02]  /*17690*/  @!P0 SYNCS.PHASECHK.TRANS64 P0, [R8+URZ], R5 ;  /* 0x00000005080085a7 */ /* 0x000e64000800007f */
[----:B-1----:R-:W-:Y:S05]  /*176a0*/  @!P0 BRA `(.L_x_73) ;  /* 0xfffffffc00f08947 */ /* 0x002fea000383ffff */
[----:B------:R-:W-:Y:S05]  /*176b0*/  BRA `(.L_x_95) ;  /* 0xfffffff400e47947 */ /* 0x000fea000383ffff */
.L_x_74:
[----:B0-----:R0:W1:Y:S02]  /*176c0*/  SYNCS.PHASECHK.TRANS64.TRYWAIT P0, [R9+URZ], R4 ;  /* 0x00000004090075a7 */ /* 0x001064000800017f */
[----:B-1----:R-:W-:Y:S05]  /*176d0*/  @!P0 NANOSLEEP.SYNCS 0x989680 ;  /* 0x009896800000895d */ /* 0x002fea0003900000 */
[----:B------:R-:W1:Y:S02]  /*176e0*/  @!P0 SYNCS.PHASECHK.TRANS64 P0, [R9+URZ], R4 ;  /* 0x00000004090085a7 */ /* 0x000e64000800007f */
[----:B-1----:R-:W-:Y:S05]  /*176f0*/  @!P0 BRA `(.L_x_74) ;  /* 0xfffffffc00f08947 */ /* 0x002fea000383ffff */
[----:B------:R-:W-:Y:S05]  /*17700*/  BRA `(.L_x_96) ;  /* 0xfffffff400f47947 */ /* 0x000fea000383ffff */
.L_x_75:
[----:B0-----:R0:W1:Y:S02]  /*17710*/  SYNCS.PHASECHK.TRANS64.TRYWAIT P0, [R8+URZ], R5 ;  /* 0x00000005080075a7 */ /* 0x001064000800017f */
[----:B-1----:R-:W-:Y:S05]  /*17720*/  @!P0 NANOSLEEP.SYNCS 0x989680 ;  /* 0x009896800000895d */ /* 0x002fea0003900000 */
[----:B------:R-:W1:Y:S02]  /*17730*/  @!P0 SYNCS.PHASECHK.TRANS64 P0, [R8+URZ], R5 ;  /* 0x00000005080085a7 */ /* 0x000e64000800007f */
[----:B-1----:R-:W-:Y:S05]  /*17740*/  @!P0 BRA `(.L_x_75) ;  /* 0xfffffffc00f08947 */ /* 0x002fea000383ffff */
[----:B------:R-:W-:Y:S05]  /*17750*/  BRA `(.L_x_97) ;  /* 0xfffffff800047947 */ /* 0x000fea000383ffff */
.L_x_76:
[----:B0-----:R0:W1:Y:S02]  /*17760*/  SYNCS.PHASECHK.TRANS64.TRYWAIT P0, [R9+URZ], R4 ;  /* 0x00000004090075a7 */ /* 0x001064000800017f */
[----:B-1----:R-:W-:Y:S05]  /*17770*/  @!P0 NANOSLEEP.SYNCS 0x989680 ;  /* 0x009896800000895d */ /* 0x002fea0003900000 */
[----:B------:R-:W1:Y:S02]  /*17780*/  @!P0 SYNCS.PHASECHK.TRANS64 P0, [R9+URZ], R4 ;  /* 0x00000004090085a7 */ /* 0x000e64000800007f */
[----:B-1----:R-:W-:Y:S05]  /*17790*/  @!P0 BRA `(.L_x_76) ;  /* 0xfffffffc00f08947 */ /* 0x002fea000383ffff */
[----:B------:R-:W-:Y:S05]  /*177a0*/  BRA `(.L_x_98) ;  /* 0xfffffff800147947 */ /* 0x000fea000383ffff */
.L_x_77:
[----:B0-----:R0:W1:Y:S02]  /*177b0*/  SYNCS.PHASECHK.TRANS64.TRYWAIT P0, [R8+URZ], R5 ;  /* 0x00000005080075a7 */ /* 0x001064000800017f */
[----:B-1----:R-:W-:Y:S05]  /*177c0*/  @!P0 NANOSLEEP.SYNCS 0x989680 ;  /* 0x009896800000895d */ /* 0x002fea0003900000 */
[----:B------:R-:W1:Y:S02]  /*177d0*/  @!P0 SYNCS.PHASECHK.TRANS64 P0, [R8+URZ], R5 ;  /* 0x00000005080085a7 */ /* 0x000e64000800007f */
[----:B-1----:R-:W-:Y:S05]  /*177e0*/  @!P0 BRA `(.L_x_77) ;  /* 0xfffffffc00f08947 */ /* 0x002fea000383ffff */
[----:B------:R-:W-:Y:S05]  /*177f0*/  BRA `(.L_x_99) ;  /* 0xfffffff800247947 */ /* 0x000fea000383ffff */
.L_x_78:
[----:B0-----:R0:W1:Y:S02]  /*17800*/  SYNCS.PHASECHK.TRANS64.TRYWAIT P0, [R9+URZ], R4 ;  /* 0x00000004090075a7 */ /* 0x001064000800017f */
[----:B-1----:R-:W-:Y:S05]  /*17810*/  @!P0 NANOSLEEP.SYNCS 0x989680 ;  /* 0x009896800000895d */ /* 0x002fea0003900000 */
[----:B------:R-:W1:Y:S02]  /*17820*/  @!P0 SYNCS.PHASECHK.TRANS64 P0, [R9+URZ], R4 ;  /* 0x00000004090085a7 */ /* 0x000e64000800007f */
[----:B-1----:R-:W-:Y:S05]  /*17830*/  @!P0 BRA `(.L_x_78) ;  /* 0xfffffffc00f08947 */ /* 0x002fea000383ffff */
[----:B------:R-:W-:Y:S05]  /*17840*/  BRA `(.L_x_100) ;  /* 0xfffffff800347947 */ /* 0x000fea000383ffff */
.L_x_79:
[----:B0-----:R0:W1:Y:S02]  /*17850*/  SYNCS.PHASECHK.TRANS64.TRYWAIT P0, [R6+URZ], R5 ;  /* 0x00000005060075a7 */ /* 0x001064000800017f */
[----:B-1----:R-:W-:Y:S05]  /*17860*/  @!P0 NANOSLEEP.SYNCS 0x989680 ;  /* 0x009896800000895d */ /* 0x002fea0003900000 */
[----:B------:R-:W1:Y:S02]  /*17870*/  @!P0 SYNCS.PHASECHK.TRANS64 P0, [R6+URZ], R5 ;  /* 0x00000005060085a7 */ /* 0x000e64000800007f */
[----:B-1----:R-:W-:Y:S05]  /*17880*/  @!P0 BRA `(.L_x_79) ;  /* 0xfffffffc00f08947 */ /* 0x002fea000383ffff */
[----:B------:R-:W-:Y:S05]  /*17890*/  BRA `(.L_x_101) ;  /* 0xfffffff8003c7947 */ /* 0x000fea000383ffff */
.L_x_102:
[----:B------:R-:W-:-:S00]  /*178a0*/  BRA `(.L_x_102) ;  /* 0xfffffffc00fc7947 */ /* 0x000fc0000383ffff */
[----:B------:R-:W-:-:S00]  /*178b0*/  NOP ;  /* 0x0000000000007918 */ /* 0x000fc00000000000 */
        /* <DEDUP_REMOVED lines=12> */
.L_x_103:


//--------------------- .nv.shared._ZN7cutlass13device_kernelINS_4gemm6kernel13GemmUniversalIN4cute5tupleIJiiiiEEENS1_10collective13CollectiveMmaINS1_37MainloopSm90TmaGmmaWarpSpecializedFP8ILi15ENS5_IJNS4_1CILi2EEENSA_ILi1EEESC_EEENS1_35KernelTmaWarpSpecializedCooperativeEEENS5_IJNSA_ILi384EEENSA_ILi96EEENSA_ILi32EEEEEENS_12float_e4m3_tENS5_IJlSC_lEEESK_SL_NS4_8TiledMMAINS4_8MMA_AtomIJNS4_4SM904GMMA30MMA_64x96x32_F32E4M3E4M3_SS_TNILNSP_7ScaleInE1ELSR_1EEEEEENS4_6LayoutISD_NS5_IJSC_NSA_ILi0EEESV_EEEEENS5_IJNS4_10UnderscoreESY_SY_EEEEENS4_13SM90_TMA_LOADENS4_14ComposedLayoutINS4_7SwizzleILi1ELi4ELi3EEENS4_18smem_ptr_flag_bitsILi8EEENSU_INS5_IJNSA_ILi8EEESI_EEENS5_IJSI_SC_EEEEEEEvNS4_8identityENS4_23SM90_TMA_LOAD_MULTICASTES1B_vS1C_EENS_8epilogue10collective6detail29Sm90TmaWarpSpecializedAdapterINS1G_15DefaultEpilogueISK_SL_SL_NS1F_6thread17LinearCombinationISK_Li1EffLNS1K_9ScaleType4KindE0ELNS_15FloatRoundStyleE2ESK_EENS1_15EpilogueDefaultEEEEEvvEEEEvNT_6ParamsE --------------------------
	.section	.nv.shared._ZN7cutlass13device_kernelINS_4gemm6kernel13GemmUniversalIN4cute5tupleIJiiiiEEENS1_10collective13CollectiveMmaINS1_37MainloopSm90TmaGmmaWarpSpecializedFP8ILi15ENS5_IJNS4_1CILi2EEENSA_ILi1EEESC_EEENS1_35KernelTmaWarpSpecializedCooperativeEEENS5_IJNSA_ILi384EEENSA_ILi96EEENSA_ILi32EEEEEENS_12float_e4m3_tENS5_IJlSC_lEEESK_SL_NS4_8TiledMMAINS4_8MMA_AtomIJNS4_4SM904GMMA30MMA_64x96x32_F32E4M3E4M3_SS_TNILNSP_7ScaleInE1ELSR_1EEEEEENS4_6LayoutISD_NS5_IJSC_NSA_ILi0EEESV_EEEEENS5_IJNS4_10UnderscoreESY_SY_EEEEENS4_13SM90_TMA_LOADENS4_14ComposedLayoutINS4_7SwizzleILi1ELi4ELi3EEENS4_18smem_ptr_flag_bitsILi8EEENSU_INS5_IJNSA_ILi8EEESI_EEENS5_IJSI_SC_EEEEEEEvNS4_8identityENS4_23SM90_TMA_LOAD_MULTICASTES1B_vS1C_EENS_8epilogue10collective6detail29Sm90TmaWarpSpecializedAdapterINS1G_15DefaultEpilogueISK_SL_SL_NS1F_6thread17LinearCombinationISK_Li1EffLNS1K_9ScaleType4KindE0ELNS_15FloatRoundStyleE2ESK_EENS1_15EpilogueDefaultEEEEEvvEEEEvNT_6ParamsE,"aw",@nobits
	.sectionflags	@""
	.align	16
	.zero		1024


//--------------------- .nv.shared.reserved.0     --------------------------
	.section	.nv.shared.reserved.0,"aw",@nobits
	.weak		__nv_reservedSMEM_offset_0_alias
	.size		__nv_reservedSMEM_offset_0_alias, 0, 0
	.other		__nv_reservedSMEM_offset_0_alias,@"STO_CUDA_RESERVED_SHARED STV_DEFAULT"
__nv_reservedSMEM_offset_0_alias:
	.zero		0


//--------------------- .nv.global                --------------------------
	.section	.nv.global,"aw",@nobits
.nv.global:
	.type		_ZN40_INTERNAL_5f41d215_4_k_cu_3312d9c3_120904cute1_E,@object
	.size		_ZN40_INTERNAL_5f41d215_4_k_cu_3312d9c3_120904cute1_E,(_ZN40_INTERNAL_5f41d215_4_k_cu_3312d9c3_120904cuda3std3__45__cpo6cbeginE - _ZN40_INTERNAL_5f41d215_4_k_cu_3312d9c3_120904cute1_E)
_ZN40_INTERNAL_5f41d215_4_k_cu_3312d9c3_120904cute1_E:
	.zero		1
	.type		_ZN40_INTERNAL_5f41d215_4_k_cu_3312d9c3_120904cuda3std3__45__cpo6cbeginE,@object
	.size		_ZN40_INTERNAL_5f41d215_4_k_cu_3312d9c3_120904cuda3std3__45__cpo6cbeginE,(_ZN40_INTERNAL_5f41d215_4_k_cu_3312d9c3_120904cuda3std3__48in_placeE - _ZN40_INTERNAL_5f41d215_4_k_cu_3312d9c3_120904cuda3std3__45__cpo6cbeginE)
_ZN40_INTERNAL_5f41d215_4_k_cu_3312d9c3_120904cuda3std3__45__cpo6cbeginE:
	.zero		1
	.type		_ZN40_INTERNAL_5f41d215_4_k_cu_3312d9c3_120904cuda3std3__48in_placeE,@object
	.size		_ZN40_INTERNAL_5f41d215_4_k_cu_3312d9c3_120904cuda3std3__48in_placeE,(_ZN40_INTERNAL_5f41d215_4_k_cu_3312d9c3_120904cuda3std6ranges3__45__cpo9iter_moveE - _ZN40_INTERNAL_5f41d215_4_k_cu_3312d9c3_120904cuda3std3__48in_placeE)
_ZN40_INTERNAL_5f41d215_4_k_cu_3312d9c3_120904cuda3std3__48in_placeE:
	.zero		1
	.type		_ZN40_INTERNAL_5f41d215_4_k_cu_3312d9c3_120904cuda3std6ranges3__45__cpo9iter_moveE,@object
	.size		_ZN40_INTERNAL_5f41d215_4_k_cu_3312d9c3_120904cuda3std6ranges3__45__cpo9iter_moveE,(_ZN40_INTERNAL_5f41d215_4_k_cu_3312d9c3_120904cuda3std3__45__cpo5beginE - _ZN40_INTERNAL_5f41d215_4_k_cu_3312d9c3_120904cuda3std6ranges3__45__cpo9iter_moveE)
_ZN40_INTERNAL_5f41d215_4_k_cu_3312d9c3_120904cuda3std6ranges3__45__cpo9iter_moveE:
	.zero		1
	.type		_ZN40_INTERNAL_5f41d215_4_k_cu_3312d9c3_120904cuda3std3__45__cpo5beginE,@object
	.size		_ZN40_INTERNAL_5f41d215_4_k_cu_3312d9c3_120904cuda3std3__45__cpo5beginE,(_ZN40_INTERNAL_5f41d215_4_k_cu_3312d9c3_120904cuda3std3__442_GLOBAL__N__5f41d215_4_k_cu_3312d9c3_120906ignoreE - _ZN40_INTERNAL_5f41d215_4_k_cu_3312d9c3_120904cuda3std3__45__cpo5beginE)
_ZN40_INTERNAL_5f41d215_4_k_cu_3312d9c3_120904cuda3std3__45__cpo5beginE:
	.zero		1
	.type		_ZN40_INTERNAL_5f41d215_4_k_cu_3312d9c3_120904cuda3std3__442_GLOBAL__N__5f41d215_4_k_cu_3312d9c3_120906ignoreE,@object
	.size		_ZN40_INTERNAL_5f41d215_4_k_cu_3312d9c3_120904cuda3std3__442_GLOBAL__N__5f41d215_4_k_cu_3312d9c3_120906ignoreE,(_ZN40_INTERNAL_5f41d215_4_k_cu_3312d9c3_120904cute7productE - _ZN40_INTERNAL_5f41d215_4_k_cu_3312d9c3_120904cuda3std3__442_GLOBAL__N__5f41d215_4_k_cu_3312d9c3_120906ignoreE)
_ZN40_INTERNAL_5f41d215_4_k_cu_3312d9c3_120904cuda3std3__442_GLOBAL__N__5f41d215_4_k_cu_3312d9c3_120906ignoreE:
	.zero		1
	.type		_ZN40_INTERNAL_5f41d215_4_k_cu_3312d9c3_120904cute7productE,@object
	.size		_ZN40_INTERNAL_5f41d215_4_k_cu_3312d9c3_120904cute7productE,(_ZN40_INTERNAL_5f41d215_4_k_cu_3312d9c3_120904cuda3std3__45__cpo3endE - _ZN40_INTERNAL_5f41d215_4_k_cu_3312d9c3_120904cute7productE)
_ZN40_INTERNAL_5f41d215_4_k_cu_3312d9c3_120904cute7productE:
	.zero		1
	.type		_ZN40_INTERNAL_5f41d215_4_k_cu_3312d9c3_120904cuda3std3__45__cpo3endE,@object
	.size		_ZN40_INTERNAL_5f41d215_4_k_cu_3312d9c3_120904cuda3std3__45__cpo3endE,(_ZN40_INTERNAL_5f41d215_4_k_cu_3312d9c3_120904cuda3std3__419piecewise_constructE - _ZN40_INTERNAL_5f41d215_4_k_cu_3312d9c3_120904cuda3std3__45__cpo3endE)
_ZN40_INTERNAL_5f41d215_4_k_cu_3312d9c3_120904cuda3std3__45__cpo3endE:
	.zero		1
	.type		_ZN40_INTERNAL_5f41d215_4_k_cu_3312d9c3_120904cuda3std3__419piecewise_constructE,@object
	.size		_ZN40_INTERNAL_5f41d215_4_k_cu_3312d9c3_120904cuda3std3__419piecewise_constructE,(_ZN40_INTERNAL_5f41d215_4_k_cu_3312d9c3_120904cuda3std3__45__cpo4cendE - _ZN40_INTERNAL_5f41d215_4_k_cu_3312d9c3_120904cuda3std3__419piecewise_constructE)
_ZN40_INTERNAL_5f41d215_4_k_cu_3312d9c3_120904cuda3std3__419piecewise_constructE:
	.zero		1
	.type		_ZN40_INTERNAL_5f41d215_4_k_cu_3312d9c3_120904cuda3std3__45__cpo4cendE,@object
	.size		_ZN40_INTERNAL_5f41d215_4_k_cu_3312d9c3_120904cuda3std3__45__cpo4cendE,(_ZN40_INTERNAL_5f41d215_4_k_cu_3312d9c3_120904cuda3std6ranges3__45__cpo4swapE - _ZN40_INTERNAL_5f41d215_4_k_cu_3312d9c3_120904cuda3std3__45__cpo4cendE)
_ZN40_INTERNAL_5f41d215_4_k_cu_3312d9c3_120904cuda3std3__45__cpo4cendE:
	.zero		1
	.type		_ZN40_INTERNAL_5f41d215_4_k_cu_3312d9c3_120904cuda3std6ranges3__45__cpo4swapE,@object
	.size		_ZN40_INTERNAL_5f41d215_4_k_cu_3312d9c3_120904cuda3std6ranges3__45__cpo4swapE,(.L_7 - _ZN40_INTERNAL_5f41d215_4_k_cu_3312d9c3_120904cuda3std6ranges3__45__cpo4swapE)
_ZN40_INTERNAL_5f41d215_4_k_cu_3312d9c3_120904cuda3std6ranges3__45__cpo4swapE:
	.zero		1
.L_7:


//--------------------- .nv.constant0._ZN7cutlass13device_kernelINS_4gemm6kernel13GemmUniversalIN4cute5tupleIJiiiiEEENS1_10collective13CollectiveMmaINS1_37MainloopSm90TmaGmmaWarpSpecializedFP8ILi15ENS5_IJNS4_1CILi2EEENSA_ILi1EEESC_EEENS1_35KernelTmaWarpSpecializedCooperativeEEENS5_IJNSA_ILi384EEENSA_ILi96EEENSA_ILi32EEEEEENS_12float_e4m3_tENS5_IJlSC_lEEESK_SL_NS4_8TiledMMAINS4_8MMA_AtomIJNS4_4SM904GMMA30MMA_64x96x32_F32E4M3E4M3_SS_TNILNSP_7ScaleInE1ELSR_1EEEEEENS4_6LayoutISD_NS5_IJSC_NSA_ILi0EEESV_EEEEENS5_IJNS4_10UnderscoreESY_SY_EEEEENS4_13SM90_TMA_LOADENS4_14ComposedLayoutINS4_7SwizzleILi1ELi4ELi3EEENS4_18smem_ptr_flag_bitsILi8EEENSU_INS5_IJNSA_ILi8EEESI_EEENS5_IJSI_SC_EEEEEEEvNS4_8identityENS4_23SM90_TMA_LOAD_MULTICASTES1B_vS1C_EENS_8epilogue10collective6detail29Sm90TmaWarpSpecializedAdapterINS1G_15DefaultEpilogueISK_SL_SL_NS1F_6thread17LinearCombinationISK_Li1EffLNS1K_9ScaleType4KindE0ELNS_15FloatRoundStyleE2ESK_EENS1_15EpilogueDefaultEEEEEvvEEEEvNT_6ParamsE --------------------------
	.section	.nv.constant0._ZN7cutlass13device_kernelINS_4gemm6kernel13GemmUniversalIN4cute5tupleIJiiiiEEENS1_10collective13CollectiveMmaINS1_37MainloopSm90TmaGmmaWarpSpecializedFP8ILi15ENS5_IJNS4_1CILi2EEENSA_ILi1EEESC_EEENS1_35KernelTmaWarpSpecializedCooperativeEEENS5_IJNSA_ILi384EEENSA_ILi96EEENSA_ILi32EEEEEENS_12float_e4m3_tENS5_IJlSC_lEEESK_SL_NS4_8TiledMMAINS4_8MMA_AtomIJNS4_4SM904GMMA30MMA_64x96x32_F32E4M3E4M3_SS_TNILNSP_7ScaleInE1ELSR_1EEEEEENS4_6LayoutISD_NS5_IJSC_NSA_ILi0EEESV_EEEEENS5_IJNS4_10UnderscoreESY_SY_EEEEENS4_13SM90_TMA_LOADENS4_14ComposedLayoutINS4_7SwizzleILi1ELi4ELi3EEENS4_18smem_ptr_flag_bitsILi8EEENSU_INS5_IJNSA_ILi8EEESI_EEENS5_IJSI_SC_EEEEEEEvNS4_8identityENS4_23SM90_TMA_LOAD_MULTICASTES1B_vS1C_EENS_8epilogue10collective6detail29Sm90TmaWarpSpecializedAdapterINS1G_15DefaultEpilogueISK_SL_SL_NS1F_6thread17LinearCombinationISK_Li1EffLNS1K_9ScaleType4KindE0ELNS_15FloatRoundStyleE2ESK_EENS1_15EpilogueDefaultEEEEEvvEEEEvNT_6ParamsE,"a",@progbits
	.sectionflags	@""
	.align	4
.nv.constant0._ZN7cutlass13device_kernelINS_4gemm6kernel13GemmUniversalIN4cute5tupleIJiiiiEEENS1_10collective13CollectiveMmaINS1_37MainloopSm90TmaGmmaWarpSpecializedFP8ILi15ENS5_IJNS4_1CILi2EEENSA_ILi1EEESC_EEENS1_35KernelTmaWarpSpecializedCooperativeEEENS5_IJNSA_ILi384EEENSA_ILi96EEENSA_ILi32EEEEEENS_12float_e4m3_tENS5_IJlSC_lEEESK_SL_NS4_8TiledMMAINS4_8MMA_AtomIJNS4_4SM904GMMA30MMA_64x96x32_F32E4M3E4M3_SS_TNILNSP_7ScaleInE1ELSR_1EEEEEENS4_6LayoutISD_NS5_IJSC_NSA_ILi0EEESV_EEEEENS5_IJNS4_10UnderscoreESY_SY_EEEEENS4_13SM90_TMA_LOADENS4_14ComposedLayoutINS4_7SwizzleILi1ELi4ELi3EEENS4_18smem_ptr_flag_bitsILi8EEENSU_INS5_IJNSA_ILi8EEESI_EEENS5_IJSI_SC_EEEEEEEvNS4_8identityENS4_23SM90_TMA_LOAD_MULTICASTES1B_vS1C_EENS_8epilogue10collective6detail29Sm90TmaWarpSpecializedAdapterINS1G_15DefaultEpilogueISK_SL_SL_NS1F_6thread17LinearCombinationISK_Li1EffLNS1K_9ScaleType4KindE0ELNS_15FloatRoundStyleE2ESK_EENS1_15EpilogueDefaultEEEEEvvEEEEvNT_6ParamsE:
	.zero		1664


//--------------------- SYMBOLS --------------------------

	.type		.nv.reservedSmem.offset0,@object
	.size		.nv.reservedSmem.offset0,0x4
